	.target	sm_90a

	.elftype	@"ET_EXEC"


//--------------------- .note.nv.tkinfo           --------------------------
	.section	.note.nv.tkinfo,"",@"SHT_NOTE"
	.sectionflags	@"SHF_NOTE_NV_TKINFO"
	.tkinfo
        /*0018*/ 	.word	0x00000002
        /*0030*/ 	.string	""
        /*0030*/ 	.string	"ptxas"
        /*0030*/ 	.string	"Cuda compilation tools, release 13.0, V13.0.88"
        /*0030*/ 	.string	"Build cuda_13.0.r13.0/compiler.36424714_0"
        /*0030*/ 	.string	"-v  -suppress-debug-info  -lineinfo  -arch sm_90a "



//--------------------- .note.nv.cuinfo           --------------------------
	.section	.note.nv.cuinfo,"",@"SHT_NOTE"
	.sectionflags	@"SHF_NOTE_NV_CUINFO"
        /*0018*/ 	.short	0x0002
        /*001a*/ 	.short	0x005a
        /*001c*/ 	.short	0x0082
	.zero		2


//--------------------- .nv.info                  --------------------------
	.section	.nv.info,"",@"SHT_CUDA_INFO"
	.align	4


	//----- nvinfo : EIATTR_REGCOUNT
	.align		4
        /*0000*/ 	.byte	0x04, 0x2f
        /*0002*/ 	.short	(.L_1 - .L_0)
	.align		4
.L_0:
        /*0004*/ 	.word	index@(matmul_kernel)
        /*0008*/ 	.word	0x000000ff


	//----- nvinfo : EIATTR_FRAME_SIZE
	.align		4
.L_1:
        /*000c*/ 	.byte	0x04, 0x11
        /*000e*/ 	.short	(.L_3 - .L_2)
	.align		4
.L_2:
        /*0010*/ 	.word	index@(matmul_kernel)
        /*0014*/ 	.word	0x00001978


	//----- nvinfo : EIATTR_MIN_STACK_SIZE
	.align		4
.L_3:
        /*0018*/ 	.byte	0x04, 0x12
        /*001a*/ 	.short	(.L_5 - .L_4)
	.align		4
.L_4:
        /*001c*/ 	.word	index@(matmul_kernel)
        /*0020*/ 	.word	0x00001978
.L_5:


//--------------------- .nv.compat                --------------------------
	.section	.nv.compat,"",@"SHT_CUDA_COMPAT_INFO"
	.align	4
        /*0000*/ 	.byte	0x02, 0x09, 0x01, 0x00, 0x02, 0x02, 0x04, 0x00, 0x02, 0x05, 0x05, 0x00, 0x03, 0x07, 0x01, 0x01
        /*0010*/ 	.byte	0x02, 0x03, 0x00, 0x00, 0x02, 0x06, 0x01, 0x00, 0x04, 0x0b, 0x08, 0x00, 0x00, 0x00, 0x00, 0x00
        /*0020*/ 	.byte	0x00, 0x00, 0x00, 0x00


//--------------------- .nv.info.matmul_kernel    --------------------------
	.section	.nv.info.matmul_kernel,"",@"SHT_CUDA_INFO"
	.sectionflags	@""
	.align	4


	//----- nvinfo : EIATTR_CUDA_API_VERSION
	.align		4
        /*0000*/ 	.byte	0x04, 0x37
        /*0002*/ 	.short	(.L_7 - .L_6)
.L_6:
        /*0004*/ 	.word	0x00000082


	//----- nvinfo : EIATTR_KPARAM_INFO
	.align		4
.L_7:
        /*0008*/ 	.byte	0x04, 0x17
        /*000a*/ 	.short	(.L_9 - .L_8)
.L_8:
        /*000c*/ 	.word	0x00000000
        /*0010*/ 	.short	0x000d
        /*0012*/ 	.short	0x0048
        /*0014*/ 	.byte	0x00, 0xf4, 0x21, 0x00


	//----- nvinfo : EIATTR_KPARAM_INFO
	.align		4
.L_9:
        /*0018*/ 	.byte	0x04, 0x17
        /*001a*/ 	.short	(.L_11 - .L_10)
.L_10:
        /*001c*/ 	.word	0x00000000
        /*0020*/ 	.short	0x000c
        /*0022*/ 	.short	0x0040
        /*0024*/ 	.byte	0x00, 0xf4, 0x21, 0x00


	//----- nvinfo : EIATTR_KPARAM_INFO
	.align		4
.L_11:
        /*0028*/ 	.byte	0x04, 0x17
        /*002a*/ 	.short	(.L_13 - .L_12)
.L_12:
        /*002c*/ 	.word	0x00000000
        /*0030*/ 	.short	0x000b
        /*0032*/ 	.short	0x0038
        /*0034*/ 	.byte	0x00, 0xf0, 0x11, 0x00


	//----- nvinfo : EIATTR_KPARAM_INFO
	.align		4
.L_13:
        /*0038*/ 	.byte	0x04, 0x17
        /*003a*/ 	.short	(.L_15 - .L_14)
.L_14:
        /*003c*/ 	.word	0x00000000
        /*0040*/ 	.short	0x000a
        /*0042*/ 	.short	0x0034
        /*0044*/ 	.byte	0x00, 0xf0, 0x11, 0x00


	//----- nvinfo : EIATTR_KPARAM_INFO
	.align		4
.L_15:
        /*0048*/ 	.byte	0x04, 0x17
        /*004a*/ 	.short	(.L_17 - .L_16)
.L_16:
        /*004c*/ 	.word	0x00000000
        /*0050*/ 	.short	0x0009
        /*0052*/ 	.short	0x0030
        /*0054*/ 	.byte	0x00, 0xf0, 0x11, 0x00


	//----- nvinfo : EIATTR_KPARAM_INFO
	.align		4
.L_17:
        /*0058*/ 	.byte	0x04, 0x17
        /*005a*/ 	.short	(.L_19 - .L_18)
.L_18:
        /*005c*/ 	.word	0x00000000
        /*0060*/ 	.short	0x0008
        /*0062*/ 	.short	0x002c
        /*0064*/ 	.byte	0x00, 0xf0, 0x11, 0x00


	//----- nvinfo : EIATTR_KPARAM_INFO
	.align		4
.L_19:
        /*0068*/ 	.byte	0x04, 0x17
        /*006a*/ 	.short	(.L_21 - .L_20)
.L_20:
        /*006c*/ 	.word	0x00000000
        /*0070*/ 	.short	0x0007
        /*0072*/ 	.short	0x0028
        /*0074*/ 	.byte	0x00, 0xf0, 0x11, 0x00


	//----- nvinfo : EIATTR_KPARAM_INFO
	.align		4
.L_21:
        /*0078*/ 	.byte	0x04, 0x17
        /*007a*/ 	.short	(.L_23 - .L_22)
.L_22:
        /*007c*/ 	.word	0x00000000
        /*0080*/ 	.short	0x0006
        /*0082*/ 	.short	0x0024
        /*0084*/ 	.byte	0x00, 0xf0, 0x11, 0x00


	//----- nvinfo : EIATTR_KPARAM_INFO
	.align		4
.L_23:
        /*0088*/ 	.byte	0x04, 0x17
        /*008a*/ 	.short	(.L_25 - .L_24)
.L_24:
        /*008c*/ 	.word	0x00000000
        /*0090*/ 	.short	0x0005
        /*0092*/ 	.short	0x0020
        /*0094*/ 	.byte	0x00, 0xf0, 0x11, 0x00


	//----- nvinfo : EIATTR_KPARAM_INFO
	.align		4
.L_25:
        /*0098*/ 	.byte	0x04, 0x17
        /*009a*/ 	.short	(.L_27 - .L_26)
.L_26:
        /*009c*/ 	.word	0x00000000
        /*00a0*/ 	.short	0x0004
        /*00a2*/ 	.short	0x001c
        /*00a4*/ 	.byte	0x00, 0xf0, 0x11, 0x00


	//----- nvinfo : EIATTR_KPARAM_INFO
	.align		4
.L_27:
        /*00a8*/ 	.byte	0x04, 0x17
        /*00aa*/ 	.short	(.L_29 - .L_28)
.L_28:
        /*00ac*/ 	.word	0x00000000
        /*00b0*/ 	.short	0x0003
        /*00b2*/ 	.short	0x0018
        /*00b4*/ 	.byte	0x00, 0xf0, 0x11, 0x00


	//----- nvinfo : EIATTR_KPARAM_INFO
	.align		4
.L_29:
        /*00b8*/ 	.byte	0x04, 0x17
        /*00ba*/ 	.short	(.L_31 - .L_30)
.L_30:
        /*00bc*/ 	.word	0x00000000
        /*00c0*/ 	.short	0x0002
        /*00c2*/ 	.short	0x0010
        /*00c4*/ 	.byte	0x00, 0xf4, 0x21, 0x00


	//----- nvinfo : EIATTR_KPARAM_INFO
	.align		4
.L_31:
        /*00c8*/ 	.byte	0x04, 0x17
        /*00ca*/ 	.short	(.L_33 - .L_32)
.L_32:
        /*00cc*/ 	.word	0x00000000
        /*00d0*/ 	.short	0x0001
        /*00d2*/ 	.short	0x0008
        /*00d4*/ 	.byte	0x00, 0xf4, 0x21, 0x00


	//----- nvinfo : EIATTR_KPARAM_INFO
	.align		4
.L_33:
        /*00d8*/ 	.byte	0x04, 0x17
        /*00da*/ 	.short	(.L_35 - .L_34)
.L_34:
        /*00dc*/ 	.word	0x00000000
        /*00e0*/ 	.short	0x0000
        /*00e2*/ 	.short	0x0000
        /*00e4*/ 	.byte	0x00, 0xf4, 0x21, 0x00


	//----- nvinfo : EIATTR_SPARSE_MMA_MASK
	.align		4
.L_35:
        /*00e8*/ 	.byte	0x03, 0x50
        /*00ea*/ 	.short	0x0000


	//----- nvinfo : EIATTR_MAXREG_COUNT
	.align		4
        /*00ec*/ 	.byte	0x03, 0x1b
        /*00ee*/ 	.short	0x00ff


	//----- nvinfo : EIATTR_NUM_BARRIERS
	.align		4
        /*00f0*/ 	.byte	0x02, 0x4c
        /*00f2*/ 	.byte	0x01
	.zero		1


	//----- nvinfo : EIATTR_ANNOTATIONS
	.align		4
        /*00f4*/ 	.byte	0x04, 0x55
        /*00f6*/ 	.short	(.L_37 - .L_36)


	//   ....[0]....
.L_36:
        /*00f8*/ 	.word	0x00000001
        /*00fc*/ 	.byte	0x80, 0x00, 0x00, 0x00, 0x01, 0x00, 0x00, 0x00, 0xd0, 0x05, 0x00, 0x00, 0x01, 0x00, 0x00, 0x00
        /* <DEDUP_REMOVED lines=3085> */
        /*c1dc*/ 	.byte	0x20, 0x65, 0x04, 0x00


	//----- nvinfo : EIATTR_MERCURY_ISA_VERSION
	.align		4
.L_37:
        /*c1e0*/ 	.byte	0x03, 0x5f
        /*c1e2*/ 	.short	0x0101


	//----- nvinfo : EIATTR_EXIT_INSTR_OFFSETS
	.align		4
        /*c1e4*/ 	.byte	0x04, 0x1c
        /*c1e6*/ 	.short	(.L_39 - .L_38)


	//   ....[0]....
.L_38:
        /*c1e8*/ 	.word	0x00046800


	//   ....[1]....
        /*c1ec*/ 	.word	0x00046820


	//----- nvinfo : EIATTR_REQNTID
	.align		4
.L_39:
        /*c1f0*/ 	.byte	0x04, 0x10
        /*c1f2*/ 	.short	(.L_41 - .L_40)
.L_40:
        /*c1f4*/ 	.word	0x00000080
        /*c1f8*/ 	.word	0x00000001
        /*c1fc*/ 	.word	0x00000001


	//----- nvinfo : EIATTR_CBANK_PARAM_SIZE
	.align		4
.L_41:
        /*c200*/ 	.byte	0x03, 0x19
        /*c202*/ 	.short	0x0050


	//----- nvinfo : EIATTR_PARAM_CBANK
	.align		4
        /*c204*/ 	.byte	0x04, 0x0a
        /*c206*/ 	.short	(.L_43 - .L_42)
	.align		4
.L_42:
        /*c208*/ 	.word	index@(.nv.constant0.matmul_kernel)
        /*c20c*/ 	.short	0x0210
        /*c20e*/ 	.short	0x0050


	//----- nvinfo : EIATTR_SW_WAR
	.align		4
.L_43:
        /*c210*/ 	.byte	0x04, 0x36
        /*c212*/ 	.short	(.L_45 - .L_44)
.L_44:
        /*c214*/ 	.word	0x00000008
.L_45:


//--------------------- .nv.callgraph             --------------------------
	.section	.nv.callgraph,"",@"SHT_CUDA_CALLGRAPH"
	.align	4
	.sectionentsize	8
	.align		4
        /*0000*/ 	.word	0x00000000
	.align		4
        /*0004*/ 	.word	0xffffffff
	.align		4
        /*0008*/ 	.word	0x00000000
	.align		4
        /*000c*/ 	.word	0xfffffffe
	.align		4
        /*0010*/ 	.word	0x00000000
	.align		4
        /*0014*/ 	.word	0xfffffffd
	.align		4
        /*0018*/ 	.word	0x00000000
	.align		4
        /*001c*/ 	.word	0xfffffffc


//--------------------- .text.matmul_kernel       --------------------------
	.section	.text.matmul_kernel,"ax",@progbits
	.align	128
        .global         matmul_kernel
        .type           matmul_kernel,@function
        .size           matmul_kernel,(.L_x_3 - matmul_kernel)
        .other          matmul_kernel,@"STO_CUDA_ENTRY STV_DEFAULT"
matmul_kernel:
.text.matmul_kernel:
[----:B------:R-:W1:Y:S08]  /*0000*/  LDC R1, c[0x0][0x28] ;  /* 0x00000a00ff017b82 */ /* 0x000e700000000800 */
[----:B------:R-:W2:Y:S01]  /*0010*/  LDC.64 R2, c[0x0][0x228] ;  /* 0x00008a00ff027b82 */ /* 0x000ea20000000a00 */
[----:B------:R-:W3:Y:S01]  /*0020*/  S2R R5, SR_CTAID.X ;  /* 0x0000000000057919 */ /* 0x000ee20000002500 */
[----:B-1----:R-:W-:Y:S01]  /*0030*/  VIADD R1, R1, 0xffffe688 ;  /* 0xffffe68801017836 */ /* 0x002fe20000000000 */
[----:B------:R-:W-:Y:S01]  /*0040*/  ULDC UR5, c[0x0][0x22c] ;  /* 0x00008b0000057ab9 */ /* 0x000fe20000000800 */
[----:B------:R-:W-:Y:S01]  /*0050*/  ULDC UR4, c[0x0][0x234] ;  /* 0x00008d0000047ab9 */ /* 0x000fe20000000800 */
[----:B------:R-:W-:Y:S01]  /*0060*/  ULDC.64 UR6, c[0x0][0x210] ;  /* 0x0000840000067ab9 */ /* 0x000fe20000000a00 */
[----:B--2---:R-:W-:Y:S01]  /*0070*/  IMAD.MOV.U32 R12, RZ, RZ, R3 ;  /* 0x000000ffff0c7224 */ /* 0x004fe200078e0003 */
[----:B------:R1:W-:Y:S01]  /*0080*/  STL [R1+0xb38], R2 ;  /* 0x000b380201007387 */ /* 0x0003e20000100800 */
[----:B------:R-:W-:-:S02]  /*0090*/  IMAD.MOV.U32 R11, RZ, RZ, R2 ;  /* 0x000000ffff0b7224 */ /* 0x000fc400078e0002 */
[----:B------:R-:W-:Y:S01]  /*00a0*/  VIADD R0, R12, 0x1ff ;  /* 0x000001ff0c007836 */ /* 0x000fe20000000000 */
[----:B------:R-:W-:Y:S02]  /*00b0*/  IABS R251, R12 ;  /* 0x0000000c00fb7213 */ /* 0x000fe40000000000 */
[----:B------:R-:W-:Y:S02]  /*00c0*/  IABS R252, R11 ;  /* 0x0000000b00fc7213 */ /* 0x000fe40000000000 */
[----:B------:R-:W-:Y:S02]  /*00d0*/  SHF.R.S32.HI R3, RZ, 0x1f, R0 ;  /* 0x0000001fff037819 */ /* 0x000fe40000011400 */
[----:B---3--:R-:W-:Y:S02]  /*00e0*/  IABS R8, R5 ;  /* 0x0000000500087213 */ /* 0x008fe40000000000 */
[----:B------:R-:W-:-:S04]  /*00f0*/  LEA.HI R3, R3, R0, RZ, 0x9 ;  /* 0x0000000003037211 */ /* 0x000fc800078f48ff */
[----:B------:R-:W-:-:S05]  /*0100*/  SHF.R.S32.HI R3, RZ, 0x9, R3 ;  /* 0x00000009ff037819 */ /* 0x000fca0000011403 */
[----:B------:R-:W-:-:S05]  /*0110*/  IMAD.SHL.U32 R4, R3, 0x8, RZ ;  /* 0x0000000803047824 */ /* 0x000fca00078e00ff */
[-C--:B------:R-:W-:Y:S02]  /*0120*/  IABS R7, R4.reuse ;  /* 0x0000000400077213 */ /* 0x080fe40000000000 */
[----:B------:R-:W-:Y:S02]  /*0130*/  IABS R10, R4 ;  /* 0x00000004000a7213 */ /* 0x000fe40000000000 */
[----:B------:R-:W2:Y:S08]  /*0140*/  I2F.RP R0, R7 ;  /* 0x0000000700007306 */ /* 0x000eb00000209400 */
[----:B--2---:R-:W1:Y:S02]  /*0150*/  MUFU.RCP R0, R0 ;  /* 0x0000000000007308 */ /* 0x004e640000001000 */
[----:B-1----:R-:W-:-:S02]  /*0160*/  VIADD R2, R0, 0xffffffe ;  /* 0x0ffffffe00027836 */ /* 0x002fc40000000000 */
[----:B------:R-:W-:-:S04]  /*0170*/  IMAD.MOV R0, RZ, RZ, -R10 ;  /* 0x000000ffff007224 */ /* 0x000fc800078e0a0a */
[----:B------:R1:W2:Y:S02]  /*0180*/  F2I.FTZ.U32.TRUNC.NTZ R3, R2 ;  /* 0x0000000200037305 */ /* 0x0002a4000021f000 */
[----:B-1----:R-:W-:Y:S02]  /*0190*/  IMAD.MOV.U32 R2, RZ, RZ, RZ ;  /* 0x000000ffff027224 */ /* 0x002fe400078e00ff */
[----:B--2---:R-:W-:-:S04]  /*01a0*/  IMAD.MOV R6, RZ, RZ, -R3 ;  /* 0x000000ffff067224 */ /* 0x004fc800078e0a03 */
[----:B------:R-:W-:Y:S02]  /*01b0*/  IMAD R9, R6, R7, RZ ;  /* 0x0000000706097224 */ /* 0x000fe400078e02ff */
[----:B------:R-:W-:Y:S02]  /*01c0*/  IMAD.MOV.U32 R6, RZ, RZ, R8 ;  /* 0x000000ffff067224 */ /* 0x000fe400078e0008 */
[----:B------:R-:W-:-:S06]  /*01d0*/  IMAD.HI.U32 R3, R3, R9, R2 ;  /* 0x0000000903037227 */ /* 0x000fcc00078e0002 */
[----:B------:R-:W-:-:S04]  /*01e0*/  IMAD.HI.U32 R3, R3, R6, RZ ;  /* 0x0000000603037227 */ /* 0x000fc800078e00ff */
[----:B------:R-:W-:Y:S02]  /*01f0*/  IMAD R0, R3, R0, R6 ;  /* 0x0000000003007224 */ /* 0x000fe400078e0206 */
[----:B------:R-:W1:Y:S03]  /*0200*/  I2F.RP R6, R251 ;  /* 0x000000fb00067306 */ /* 0x000e660000209400 */
[----:B------:R-:W-:-:S05]  /*0210*/  ISETP.GT.U32.AND P1, PT, R7, R0, PT ;  /* 0x000000000700720c */ /* 0x000fca0003f24070 */
[----:B-1----:R-:W-:Y:S08]  /*0220*/  MUFU.RCP R6, R6 ;  /* 0x0000000600067308 */ /* 0x002ff00000001000 */
[----:B------:R-:W-:Y:S02]  /*0230*/  @!P1 IMAD.IADD R0, R0, 0x1, -R7 ;  /* 0x0000000100009824 */ /* 0x000fe400078e0a07 */
[----:B------:R-:W-:Y:S01]  /*0240*/  @!P1 VIADD R3, R3, 0x1 ;  /* 0x0000000103039836 */ /* 0x000fe20000000000 */
[----:B------:R-:W-:-:S02]  /*0250*/  ISETP.NE.AND P1, PT, R4, RZ, PT ;  /* 0x000000ff0400720c */ /* 0x000fc40003f25270 */
[----:B------:R-:W-:Y:S02]  /*0260*/  ISETP.GE.U32.AND P0, PT, R0, R7, PT ;  /* 0x000000070000720c */ /* 0x000fe40003f06070 */
[----:B------:R-:W-:-:S04]  /*0270*/  LOP3.LUT R0, R5, R4, RZ, 0x3c, !PT ;  /* 0x0000000405007212 */ /* 0x000fc800078e3cff */
[----:B------:R-:W-:Y:S01]  /*0280*/  ISETP.GE.AND P2, PT, R0, RZ, PT ;  /* 0x000000ff0000720c */ /* 0x000fe20003f46270 */
[----:B------:R-:W-:Y:S02]  /*0290*/  VIADD R0, R11, 0x3f ;  /* 0x0000003f0b007836 */ /* 0x000fe40000000000 */
[----:B------:R-:W1:Y:S04]  /*02a0*/  S2R R11, SR_TID.X ;  /* 0x00000000000b7919 */ /* 0x000e680000002100 */
[----:B------:R-:W-:-:S04]  /*02b0*/  @P0 VIADD R3, R3, 0x1 ;  /* 0x0000000103030836 */ /* 0x000fc80000000000 */
[----:B------:R-:W-:Y:S01]  /*02c0*/  IMAD.MOV.U32 R2, RZ, RZ, R3 ;  /* 0x000000ffff027224 */ /* 0x000fe200078e0003 */
[----:B------:R-:W-:-:S03]  /*02d0*/  SHF.R.S32.HI R3, RZ, 0x1f, R0 ;  /* 0x0000001fff037819 */ /* 0x000fc60000011400 */
[----:B------:R-:W-:Y:S01]  /*02e0*/  @!P2 IMAD.MOV R2, RZ, RZ, -R2 ;  /* 0x000000ffff02a224 */ /* 0x000fe200078e0a02 */
[----:B------:R-:W-:Y:S02]  /*02f0*/  @!P1 LOP3.LUT R2, RZ, R4, RZ, 0x33, !PT ;  /* 0x00000004ff029212 */ /* 0x000fe400078e33ff */
[----:B------:R-:W-:-:S03]  /*0300*/  LEA.HI R3, R3, R0, RZ, 0x6 ;  /* 0x0000000003037211 */ /* 0x000fc600078f30ff */
[----:B------:R-:W-:Y:S02]  /*0310*/  IMAD.SHL.U32 R8, R2, 0x8, RZ ;  /* 0x0000000802087824 */ /* 0x000fe400078e00ff */
[----:B------:R-:W-:-:S03]  /*0320*/  IMAD.MOV R2, RZ, RZ, -R2 ;  /* 0x000000ffff027224 */ /* 0x000fc600078e0a02 */
[----:B------:R-:W-:Y:S01]  /*0330*/  LEA.HI.SX32 R3, R3, -R8, 0x1a ;  /* 0x8000000803037211 */ /* 0x000fe200078fd2ff */
[----:B------:R-:W-:Y:S02]  /*0340*/  IMAD R10, R4, R2, R5 ;  /* 0x00000002040a7224 */ /* 0x000fe400078e0205 */
[----:B------:R-:W-:Y:S01]  /*0350*/  IMAD.MOV.U32 R2, RZ, RZ, RZ ;  /* 0x000000ffff027224 */ /* 0x000fe200078e00ff */
[----:B------:R-:W-:-:S04]  /*0360*/  VIMNMX R9, R3, 0x8, PT ;  /* 0x0000000803097848 */ /* 0x000fc80003fe0100 */
[-C--:B------:R-:W-:Y:S02]  /*0370*/  IABS R7, R9.reuse ;  /* 0x0000000900077213 */ /* 0x080fe40000000000 */
[----:B------:R-:W-:Y:S02]  /*0380*/  IABS R4, R9 ;  /* 0x0000000900047213 */ /* 0x000fe40000000000 */
[----:B------:R-:W2:Y:S01]  /*0390*/  I2F.RP R0, R7 ;  /* 0x0000000700007306 */ /* 0x000ea20000209400 */
[----:B-1----:R-:W-:-:S07]  /*03a0*/  LOP3.LUT R247, R11, 0x3f, RZ, 0xc0, !PT ;  /* 0x0000003f0bf77812 */ /* 0x002fce00078ec0ff */
[----:B--2---:R-:W1:Y:S02]  /*03b0*/  MUFU.RCP R0, R0 ;  /* 0x0000000000007308 */ /* 0x004e640000001000 */
[----:B-1----:R-:W-:Y:S01]  /*03c0*/  VIADD R3, R0, 0xffffffe ;  /* 0x0ffffffe00037836 */ /* 0x002fe20000000000 */
[----:B------:R-:W-:-:S05]  /*03d0*/  IABS R0, R10 ;  /* 0x0000000a00007213 */ /* 0x000fca0000000000 */
[----:B------:R-:W1:Y:S02]  /*03e0*/  F2I.FTZ.U32.TRUNC.NTZ R3, R3 ;  /* 0x0000000300037305 */ /* 0x000e64000021f000 */
[----:B-1----:R-:W-:-:S04]  /*03f0*/  IMAD.MOV R12, RZ, RZ, -R3 ;  /* 0x000000ffff0c7224 */ /* 0x002fc800078e0a03 */
[----:B------:R-:W-:-:S04]  /*0400*/  IMAD R5, R12, R7, RZ ;  /* 0x000000070c057224 */ /* 0x000fc800078e02ff */
[----:B------:R-:W-:Y:S02]  /*0410*/  IMAD.HI.U32 R2, R3, R5, R2 ;  /* 0x0000000503027227 */ /* 0x000fe400078e0002 */
[----:B------:R-:W1:Y:S02]  /*0420*/  I2F.RP R3, R252 ;  /* 0x000000fc00037306 */ /* 0x000e640000209400 */
[----:B------:R-:W-:Y:S02]  /*0430*/  IMAD.MOV.U32 R5, RZ, RZ, R0 ;  /* 0x000000ffff057224 */ /* 0x000fe400078e0000 */
[----:B------:R-:W-:Y:S02]  /*0440*/  IMAD.MOV R0, RZ, RZ, -R4 ;  /* 0x000000ffff007224 */ /* 0x000fe400078e0a04 */
[----:B------:R-:W-:-:S04]  /*0450*/  IMAD.HI.U32 R2, R2, R5, RZ ;  /* 0x0000000502027227 */ /* 0x000fc800078e00ff */
[----:B------:R-:W-:Y:S02]  /*0460*/  IMAD R0, R2, R0, R5 ;  /* 0x0000000002007224 */ /* 0x000fe400078e0205 */
[----:B------:R-:W-:Y:S01]  /*0470*/  VIADD R4, R6, 0xffffffe ;  /* 0x0ffffffe06047836 */ /* 0x000fe20000000000 */
[----:B------:R-:W-:Y:S02]  /*0480*/  SHF.R.S32.HI R6, RZ, 0x6, R11 ;  /* 0x00000006ff067819 */ /* 0x000fe4000001140b */
[----:B------:R-:W-:Y:S01]  /*0490*/  ISETP.GT.U32.AND P1, PT, R7, R0, PT ;  /* 0x000000000700720c */ /* 0x000fe20003f24070 */
[----:B-1----:R-:W1:Y:S08]  /*04a0*/  MUFU.RCP R3, R3 ;  /* 0x0000000300037308 */ /* 0x002e700000001000 */
[----:B------:R-:W2:Y:S04]  /*04b0*/  F2I.FTZ.U32.TRUNC.NTZ R5, R4 ;  /* 0x0000000400057305 */ /* 0x000ea8000021f000 */
[----:B------:R-:W-:-:S02]  /*04c0*/  @!P1 IMAD.IADD R0, R0, 0x1, -R7 ;  /* 0x0000000100009824 */ /* 0x000fc400078e0a07 */
[----:B------:R-:W-:Y:S01]  /*04d0*/  @!P1 VIADD R2, R2, 0x1 ;  /* 0x0000000102029836 */ /* 0x000fe20000000000 */
[----:B------:R-:W-:Y:S02]  /*04e0*/  ISETP.NE.AND P1, PT, R9, RZ, PT ;  /* 0x000000ff0900720c */ /* 0x000fe40003f25270 */
[----:B------:R-:W-:Y:S01]  /*04f0*/  ISETP.GE.U32.AND P0, PT, R0, R7, PT ;  /* 0x000000070000720c */ /* 0x000fe20003f06070 */
[----:B-1----:R-:W-:Y:S01]  /*0500*/  VIADD R248, R3, 0xffffffe ;  /* 0x0ffffffe03f87836 */ /* 0x002fe20000000000 */
[----:B------:R-:W-:Y:S01]  /*0510*/  LOP3.LUT R0, R10, R9, RZ, 0x3c, !PT ;  /* 0x000000090a007212 */ /* 0x000fe200078e3cff */
[----:B------:R-:W-:Y:S02]  /*0520*/  IMAD.SHL.U32 R3, R247, 0x80, RZ ;  /* 0x00000080f7037824 */ /* 0x000fe400078e00ff */
[----:B------:R1:W3:Y:S01]  /*0530*/  F2I.FTZ.U32.TRUNC.NTZ R249, R248 ;  /* 0x000000f800f97305 */ /* 0x0002e2000021f000 */
[----:B------:R-:W-:Y:S01]  /*0540*/  ISETP.GE.AND P2, PT, R0, RZ, PT ;  /* 0x000000ff0000720c */ /* 0x000fe20003f46270 */
[----:B--2---:R-:W-:Y:S01]  /*0550*/  IMAD.MOV R4, RZ, RZ, -R5 ;  /* 0x000000ffff047224 */ /* 0x004fe200078e0a05 */
[----:B------:R-:W-:-:S04]  /*0560*/  LOP3.LUT R0, R11, 0x40, RZ, 0xc0, !PT ;  /* 0x000000400b007812 */ /* 0x000fc800078ec0ff */
[----:B------:R-:W-:Y:S01]  /*0570*/  LEA.HI R3, R0, R3, RZ, 0x1c ;  /* 0x0000000300037211 */ /* 0x000fe200078fe0ff */
[----:B------:R-:W-:Y:S01]  /*0580*/  @P0 VIADD R2, R2, 0x1 ;  /* 0x0000000102020836 */ /* 0x000fe20000000000 */
[----:B------:R-:W-:Y:S01]  /*0590*/  SGXT R0, R6, 0x1 ;  /* 0x000000010600781a */ /* 0x000fe20000000200 */
[----:B-1----:R-:W-:Y:S01]  /*05a0*/  IMAD.MOV.U32 R248, RZ, RZ, RZ ;  /* 0x000000fffff87224 */ /* 0x002fe200078e00ff */
[----:B------:R-:W-:Y:S01]  /*05b0*/  SHF.R.U32.HI R6, RZ, 0x6, R11 ;  /* 0x00000006ff067819 */ /* 0x000fe2000001160b */
[----:B------:R-:W-:Y:S01]  /*05c0*/  IMAD.MOV.U32 R246, RZ, RZ, R2 ;  /* 0x000000fffff67224 */ /* 0x000fe200078e0002 */
[----:B------:R1:W-:Y:S01]  /*05d0*/  STL [R1+0x34], R3 ;  /* 0x0000340301007387 */ /* 0x0003e20000100800 */
[----:B------:R-:W-:Y:S01]  /*05e0*/  IMAD.SHL.U32 R2, R11, 0x4, RZ ;  /* 0x000000040b027824 */ /* 0x000fe200078e00ff */
[----:B------:R-:W-:Y:S01]  /*05f0*/  SGXT.U32 R6, R6, 0x1 ;  /* 0x000000010606781a */ /* 0x000fe20000000000 */
[----:B------:R-:W-:Y:S01]  /*0600*/  @!P2 IMAD.MOV R246, RZ, RZ, -R246 ;  /* 0x000000fffff6a224 */ /* 0x000fe200078e0af6 */
[----:B------:R-:W-:-:S05]  /*0610*/  @!P1 LOP3.LUT R246, RZ, R9, RZ, 0x33, !PT ;  /* 0x00000009fff69212 */ /* 0x000fca00078e33ff */
[----:B------:R-:W-:Y:S01]  /*0620*/  IMAD.SHL.U32 R21, R246, 0x200, RZ ;  /* 0x00000200f6157824 */ /* 0x000fe200078e00ff */
[----:B-1----:R-:W-:Y:S01]  /*0630*/  LOP3.LUT R3, R0, 0x90, RZ, 0xc0, !PT ;  /* 0x0000009000037812 */ /* 0x002fe200078ec0ff */
[----:B------:R-:W-:Y:S02]  /*0640*/  IMAD.MOV.U32 R0, RZ, RZ, R4 ;  /* 0x000000ffff007224 */ /* 0x000fe400078e0004 */
[----:B------:R-:W-:Y:S01]  /*0650*/  IMAD.MOV.U32 R4, RZ, RZ, RZ ;  /* 0x000000ffff047224 */ /* 0x000fe200078e00ff */
[----:B------:R-:W-:Y:S01]  /*0660*/  LOP3.LUT R2, R3, 0x7c, R2, 0x78, !PT ;  /* 0x0000007c03027812 */ /* 0x000fe200078e7802 */
[----:B------:R-:W-:Y:S01]  /*0670*/  IMAD R7, R0, R251, RZ ;  /* 0x000000fb00077224 */ /* 0x000fe200078e02ff */
[C-C-:B------:R-:W-:Y:S01]  /*0680*/  LOP3.LUT R12, R21.reuse, 0x2, R6.reuse, 0xfe, !PT ;  /* 0x00000002150c7812 */ /* 0x140fe200078efe06 */
[----:B---3--:R-:W-:Y:S01]  /*0690*/  IMAD.MOV R3, RZ, RZ, -R249 ;  /* 0x000000ffff037224 */ /* 0x008fe200078e0af9 */
[----:B------:R-:W-:Y:S01]  /*06a0*/  LOP3.LUT R11, R21, 0x4, R6, 0xfe, !PT ;  /* 0x00000004150b7812 */ /* 0x000fe200078efe06 */
[----:B------:R1:W-:Y:S01]  /*06b0*/  STL [R1+0x60], R2 ;  /* 0x0000600201007387 */ /* 0x0003e20000100800 */
[----:B------:R-:W-:Y:S01]  /*06c0*/  IMAD.HI.U32 R7, R5, R7, R4 ;  /* 0x0000000705077227 */ /* 0x000fe200078e0004 */
[----:B------:R-:W-:-:S02]  /*06d0*/  LOP3.LUT R5, R21, 0x8, R6, 0xfe, !PT ;  /* 0x0000000815057812 */ /* 0x000fc400078efe06 */
[----:B------:R2:W-:Y:S01]  /*06e0*/  STL [R1+0xb40], R12 ;  /* 0x000b400c01007387 */ /* 0x0005e20000100800 */
[----:B------:R-:W-:Y:S01]  /*06f0*/  IMAD.MOV R246, RZ, RZ, -R246 ;  /* 0x000000fffff67224 */ /* 0x000fe200078e0af6 */
[----:B------:R-:W-:Y:S01]  /*0700*/  IABS R14, R5 ;  /* 0x00000005000e7213 */ /* 0x000fe20000000000 */
[----:B------:R-:W-:Y:S01]  /*0710*/  IMAD R3, R3, R252, RZ ;  /* 0x000000fc03037224 */ /* 0x000fe200078e02ff */
[----:B------:R-:W-:Y:S01]  /*0720*/  STL [R1+0xb44], R11 ;  /* 0x000b440b01007387 */ /* 0x000fe20000100800 */
[----:B------:R-:W-:Y:S01]  /*0730*/  IMAD R246, R9, R246, R10 ;  /* 0x000000f609f67224 */ /* 0x000fe200078e020a */
[----:B-1----:R-:W-:Y:S01]  /*0740*/  LOP3.LUT R2, R21, R6, RZ, 0xfc, !PT ;  /* 0x0000000615027212 */ /* 0x002fe200078efcff */
[----:B------:R-:W-:Y:S01]  /*0750*/  IMAD.HI.U32 R248, R249, R3, R248 ;  /* 0x00000003f9f87227 */ /* 0x000fe200078e00f8 */
[----:B------:R-:W-:Y:S02]  /*0760*/  LOP3.LUT R9, R21, 0x6, R6, 0xfe, !PT ;  /* 0x0000000615097812 */ /* 0x000fe400078efe06 */
[----:B------:R-:W-:Y:S01]  /*0770*/  IABS R4, R2 ;  /* 0x0000000200047213 */ /* 0x000fe20000000000 */
[----:B------:R-:W-:Y:S01]  /*0780*/  IMAD.IADD R246, R8, 0x1, R246 ;  /* 0x0000000108f67824 */ /* 0x000fe200078e02f6 */
[----:B------:R-:W-:Y:S01]  /*0790*/  IABS R8, R12 ;  /* 0x0000000c00087213 */ /* 0x000fe20000000000 */
[----:B------:R1:W-:Y:S01]  /*07a0*/  STL [R1+0xb48], R9 ;  /* 0x000b480901007387 */ /* 0x0003e20000100800 */
[----:B------:R-:W-:Y:S01]  /*07b0*/  IABS R10, R11 ;  /* 0x0000000b000a7213 */ /* 0x000fe20000000000 */
[----:B------:R-:W-:Y:S01]  /*07c0*/  IMAD.HI.U32 R0, R7, R4, RZ ;  /* 0x0000000407007227 */ /* 0x000fe200078e00ff */
[----:B--2---:R-:W-:Y:S01]  /*07d0*/  IABS R12, R9 ;  /* 0x00000009000c7213 */ /* 0x004fe20000000000 */
[----:B------:R2:W-:Y:S02]  /*07e0*/  STL [R1+0xb4c], R5 ;  /* 0x000b4c0501007387 */ /* 0x0005e40000100800 */
[----:B------:R-:W-:-:S02]  /*07f0*/  IMAD.MOV R3, RZ, RZ, -R0 ;  /* 0x000000ffff037224 */ /* 0x000fc400078e0a00 */
[----:B------:R-:W-:Y:S01]  /*0800*/  IMAD.HI.U32 R0, R7, R8, RZ ;  /* 0x0000000807007227 */ /* 0x000fe200078e00ff */
[----:B-1----:R-:W-:-:S03]  /*0810*/  LOP3.LUT R9, R21, 0xa, R6, 0xfe, !PT ;  /* 0x0000000a15097812 */ /* 0x002fc600078efe06 */
[----:B------:R-:W-:Y:S02]  /*0820*/  IMAD R3, R251, R3, R4 ;  /* 0x00000003fb037224 */ /* 0x000fe400078e0204 */
[----:B--2---:R-:W-:Y:S02]  /*0830*/  IMAD.MOV R5, RZ, RZ, -R0 ;  /* 0x000000ffff057224 */ /* 0x004fe400078e0a00 */
[----:B------:R-:W-:Y:S01]  /*0840*/  IMAD.HI.U32 R0, R7, R12, RZ ;  /* 0x0000000c07007227 */ /* 0x000fe200078e00ff */
[----:B------:R1:W-:Y:S03]  /*0850*/  STL [R1+0x28], R3 ;  /* 0x0000280301007387 */ /* 0x0003e60000100800 */
[----:B------:R-:W-:Y:S01]  /*0860*/  IMAD R5, R251, R5, R8 ;  /* 0x00000005fb057224 */ /* 0x000fe200078e0208 */
[----:B------:R2:W-:Y:S01]  /*0870*/  STL [R1+0xb50], R9 ;  /* 0x000b500901007387 */ /* 0x0005e20000100800 */
[----:B------:R-:W-:Y:S01]  /*0880*/  IMAD.HI.U32 R4, R7, R14, RZ ;  /* 0x0000000e07047227 */ /* 0x000fe200078e00ff */
[----:B------:R-:W-:-:S02]  /*0890*/  IABS R8, R9 ;  /* 0x0000000900087213 */ /* 0x000fc40000000000 */
[----:B------:R3:W-:Y:S01]  /*08a0*/  STL [R1+0x24], R5 ;  /* 0x0000240501007387 */ /* 0x0007e20000100800 */
[----:B------:R-:W-:Y:S02]  /*08b0*/  IMAD.MOV R0, RZ, RZ, -R0 ;  /* 0x000000ffff007224 */ /* 0x000fe400078e0a00 */
[----:B-1----:R-:W-:Y:S01]  /*08c0*/  IMAD.HI.U32 R3, R7, R10, RZ ;  /* 0x0000000a07037227 */ /* 0x002fe200078e00ff */
[----:B--2---:R-:W-:-:S03]  /*08d0*/  LOP3.LUT R9, R21, 0x14, R6, 0xfe, !PT ;  /* 0x0000001415097812 */ /* 0x004fc600078efe06 */
[----:B------:R-:W-:Y:S02]  /*08e0*/  IMAD.MOV R3, RZ, RZ, -R3 ;  /* 0x000000ffff037224 */ /* 0x000fe400078e0a03 */
[----:B------:R-:W-:Y:S01]  /*08f0*/  IMAD.MOV R4, RZ, RZ, -R4 ;  /* 0x000000ffff047224 */ /* 0x000fe200078e0a04 */
[----:B---3--:R-:W-:Y:S01]  /*0900*/  LOP3.LUT R5, R21, 0xc, R6, 0xfe, !PT ;  /* 0x0000000c15057812 */ /* 0x008fe200078efe06 */
[----:B------:R-:W-:-:S03]  /*0910*/  IMAD R3, R251, R3, R10 ;  /* 0x00000003fb037224 */ /* 0x000fc600078e020a */
[----:B------:R-:W-:Y:S02]  /*0920*/  IABS R10, R5 ;  /* 0x00000005000a7213 */ /* 0x000fe40000000000 */
[----:B------:R1:W-:Y:S04]  /*0930*/  STL [R1+0x20], R3 ;  /* 0x0000200301007387 */ /* 0x0003e80000100800 */
[----:B------:R2:W-:Y:S01]  /*0940*/  STL [R1+0xb54], R5 ;  /* 0x000b540501007387 */ /* 0x0005e20000100800 */
[C---:B-1----:R-:W-:Y:S02]  /*0950*/  IMAD R3, R251.reuse, R0, R12 ;  /* 0x00000000fb037224 */ /* 0x042fe400078e020c */
[----:B------:R-:W-:Y:S01]  /*0960*/  IMAD R0, R251, R4, R14 ;  /* 0x00000004fb007224 */ /* 0x000fe200078e020e */
[----:B------:R-:W-:-:S02]  /*0970*/  LOP3.LUT R4, R21, 0x10, R6, 0xfe, !PT ;  /* 0x0000001015047812 */ /* 0x000fc400078efe06 */
[----:B------:R1:W-:Y:S01]  /*0980*/  STL [R1+0x1c], R3 ;  /* 0x00001c0301007387 */ /* 0x0003e20000100800 */
[----:B--2---:R-:W-:-:S03]  /*0990*/  LOP3.LUT R5, R21, 0x12, R6, 0xfe, !PT ;  /* 0x0000001215057812 */ /* 0x004fc600078efe06 */
[----:B------:R2:W-:Y:S01]  /*09a0*/  STL [R1+0x18], R0 ;  /* 0x0000180001007387 */ /* 0x0005e20000100800 */
[----:B------:R-:W-:Y:S02]  /*09b0*/  IABS R14, R5 ;  /* 0x00000005000e7213 */ /* 0x000fe40000000000 */
[----:B-1----:R-:W-:Y:S01]  /*09c0*/  LOP3.LUT R3, R21, 0xe, R6, 0xfe, !PT ;  /* 0x0000000e15037812 */ /* 0x002fe200078efe06 */
[----:B--2---:R-:W-:-:S04]  /*09d0*/  IMAD.HI.U32 R0, R7, R8, RZ ;  /* 0x0000000807007227 */ /* 0x004fc800078e00ff */
[----:B------:R1:W-:Y:S01]  /*09e0*/  STL [R1+0xb58], R3 ;  /* 0x000b580301007387 */ /* 0x0003e20000100800 */
[----:B------:R-:W-:-:S03]  /*09f0*/  IABS R12, R3 ;  /* 0x00000003000c7213 */ /* 0x000fc60000000000 */
[----:B------:R2:W-:Y:S04]  /*0a00*/  STL [R1+0xb5c], R4 ;  /* 0x000b5c0401007387 */ /* 0x0005e80000100800 */
[----:B------:R3:W-:Y:S01]  /*0a10*/  STL [R1+0xb60], R5 ;  /* 0x000b600501007387 */ /* 0x0007e20000100800 */
[----:B-1----:R-:W-:Y:S02]  /*0a20*/  IMAD.MOV R3, RZ, RZ, -R0 ;  /* 0x000000ffff037224 */ /* 0x002fe400078e0a00 */
[----:B------:R-:W-:Y:S01]  /*0a30*/  IMAD.HI.U32 R0, R7, R10, RZ ;  /* 0x0000000a07007227 */ /* 0x000fe200078e00ff */
[----:B--2---:R-:W-:-:S03]  /*0a40*/  IABS R4, R4 ;  /* 0x0000000400047213 */ /* 0x004fc60000000000 */
[C---:B------:R-:W-:Y:S02]  /*0a50*/  IMAD R3, R251.reuse, R3, R8 ;  /* 0x00000003fb037224 */ /* 0x040fe400078e0208 */
[----:B---3--:R-:W-:Y:S02]  /*0a60*/  IMAD.MOV R5, RZ, RZ, -R0 ;  /* 0x000000ffff057224 */ /* 0x008fe400078e0a00 */
[----:B------:R-:W-:Y:S01]  /*0a70*/  IMAD.MOV.U32 R8, RZ, RZ, R4 ;  /* 0x000000ffff087224 */ /* 0x000fe200078e0004 */
[----:B------:R1:W-:Y:S01]  /*0a80*/  STL [R1+0x14], R3 ;  /* 0x0000140301007387 */ /* 0x0003e20000100800 */
[----:B------:R-:W-:Y:S01]  /*0a90*/  IMAD R5, R251, R5, R10 ;  /* 0x00000005fb057224 */ /* 0x000fe200078e020a */
[----:B------:R-:W-:Y:S01]  /*0aa0*/  IABS R10, R9 ;  /* 0x00000009000a7213 */ /* 0x000fe20000000000 */
[C---:B------:R-:W-:Y:S01]  /*0ab0*/  IMAD.HI.U32 R0, R7.reuse, R8, RZ ;  /* 0x0000000807007227 */ /* 0x040fe200078e00ff */
[----:B------:R2:W-:Y:S03]  /*0ac0*/  STL [R1+0xb64], R9 ;  /* 0x000b640901007387 */ /* 0x0005e60000100800 */
[C---:B------:R-:W-:Y:S01]  /*0ad0*/  IMAD.HI.U32 R4, R7.reuse, R14, RZ ;  /* 0x0000000e07047227 */ /* 0x040fe200078e00ff */
[----:B------:R3:W-:Y:S03]  /*0ae0*/  STL [R1+0x10], R5 ;  /* 0x0000100501007387 */ /* 0x0007e60000100800 */
[----:B-1----:R-:W-:Y:S01]  /*0af0*/  IMAD.HI.U32 R3, R7, R12, RZ ;  /* 0x0000000c07037227 */ /* 0x002fe200078e00ff */
[----:B--2---:R-:W-:-:S03]  /*0b00*/  LOP3.LUT R9, R21, 0x1e, R6, 0xfe, !PT ;  /* 0x0000001e15097812 */ /* 0x004fc600078efe06 */
[----:B------:R-:W-:Y:S02]  /*0b10*/  IMAD.MOV R3, RZ, RZ, -R3 ;  /* 0x000000ffff037224 */ /* 0x000fe400078e0a03 */
[----:B------:R-:W-:Y:S01]  /*0b20*/  IMAD.MOV R0, RZ, RZ, -R0 ;  /* 0x000000ffff007224 */ /* 0x000fe200078e0a00 */
[----:B---3--:R-:W-:Y:S01]  /*0b30*/  LOP3.LUT R5, R21, 0x16, R6, 0xfe, !PT ;  /* 0x0000001615057812 */ /* 0x008fe200078efe06 */
[C---:B------:R-:W-:Y:S02]  /*0b40*/  IMAD R3, R251.reuse, R3, R12 ;  /* 0x00000003fb037224 */ /* 0x040fe400078e020c */
[----:B------:R-:W-:Y:S02]  /*0b50*/  IMAD.MOV R4, RZ, RZ, -R4 ;  /* 0x000000ffff047224 */ /* 0x000fe400078e0a04 */
[C---:B------:R-:W-:Y:S01]  /*0b60*/  IMAD R0, R251.reuse, R0, R8 ;  /* 0x00000000fb007224 */ /* 0x040fe200078e0208 */
[----:B------:R1:W-:Y:S01]  /*0b70*/  STL [R1+0xc], R3 ;  /* 0x00000c0301007387 */ /* 0x0003e20000100800 */
[----:B------:R-:W-:Y:S01]  /*0b80*/  IMAD R250, R251, R4, R14 ;  /* 0x00000004fbfa7224 */ /* 0x000fe200078e020e */
[----:B------:R-:W-:-:S02]  /*0b90*/  LOP3.LUT R4, R21, 0x1a, R6, 0xfe, !PT ;  /* 0x0000001a15047812 */ /* 0x000fc400078efe06 */
[----:B------:R2:W-:Y:S01]  /*0ba0*/  STL [R1+0xb68], R5 ;  /* 0x000b680501007387 */ /* 0x0005e20000100800 */
[----:B------:R-:W-:-:S03]  /*0bb0*/  IABS R8, R5 ;  /* 0x0000000500087213 */ /* 0x000fc60000000000 */
[----:B------:R3:W-:Y:S01]  /*0bc0*/  STL [R1+0x8], R0 ;  /* 0x0000080001007387 */ /* 0x0007e20000100800 */
[----:B-1----:R-:W-:-:S03]  /*0bd0*/  LOP3.LUT R3, R21, 0x18, R6, 0xfe, !PT ;  /* 0x0000001815037812 */ /* 0x002fc600078efe06 */
[----:B------:R-:W-:Y:S01]  /*0be0*/  STL [R1+0x10c0], R250 ;  /* 0x0010c0fa01007387 */ /* 0x000fe20000100800 */
[----:B------:R-:W-:-:S03]  /*0bf0*/  IABS R12, R3 ;  /* 0x00000003000c7213 */ /* 0x000fc60000000000 */
[----:B------:R1:W-:Y:S01]  /*0c00*/  STL [R1+0xb6c], R3 ;  /* 0x000b6c0301007387 */ /* 0x0003e20000100800 */
[----:B--2---:R-:W-:Y:S01]  /*0c10*/  LOP3.LUT R5, R21, 0x1c, R6, 0xfe, !PT ;  /* 0x0000001c15057812 */ /* 0x004fe200078efe06 */
[----:B---3--:R-:W-:Y:S02]  /*0c20*/  IMAD.HI.U32 R0, R7, R10, RZ ;  /* 0x0000000a07007227 */ /* 0x008fe400078e00ff */
[----:B------:R2:W-:Y:S01]  /*0c30*/  STL [R1+0xb70], R4 ;  /* 0x000b700401007387 */ /* 0x0005e20000100800 */
[----:B------:R-:W-:-:S03]  /*0c40*/  IABS R14, R5 ;  /* 0x00000005000e7213 */ /* 0x000fc60000000000 */
[----:B------:R3:W-:Y:S01]  /*0c50*/  STL [R1+0xb74], R5 ;  /* 0x000b740501007387 */ /* 0x0007e20000100800 */
[----:B-1----:R-:W-:Y:S02]  /*0c60*/  IMAD.MOV R3, RZ, RZ, -R0 ;  /* 0x000000ffff037224 */ /* 0x002fe400078e0a00 */
[----:B------:R-:W-:Y:S01]  /*0c70*/  IMAD.HI.U32 R0, R7, R8, RZ ;  /* 0x0000000807007227 */ /* 0x000fe200078e00ff */
[----:B--2---:R-:W-:-:S03]  /*0c80*/  IABS R4, R4 ;  /* 0x0000000400047213 */ /* 0x004fc60000000000 */
[----:B------:R-:W-:Y:S02]  /*0c90*/  IMAD R249, R251, R3, R10 ;  /* 0x00000003fbf97224 */ /* 0x000fe400078e020a */
[----:B------:R-:W-:Y:S02]  /*0ca0*/  IMAD.MOV R0, RZ, RZ, -R0 ;  /* 0x000000ffff007224 */ /* 0x000fe400078e0a00 */
[----:B------:R-:W-:Y:S01]  /*0cb0*/  IMAD.MOV.U32 R10, RZ, RZ, R4 ;  /* 0x000000ffff0a7224 */ /* 0x000fe200078e0004 */
[----:B------:R-:W-:Y:S01]  /*0cc0*/  STL [R1+0x10bc], R249 ;  /* 0x0010bcf901007387 */ /* 0x000fe20000100800 */
[----:B------:R-:W-:-:S03]  /*0cd0*/  IMAD.HI.U32 R3, R7, R12, RZ ;  /* 0x0000000c07037227 */ /* 0x000fc600078e00ff */
[----:B------:R1:W-:Y:S01]  /*0ce0*/  STL [R1+0xb78], R9 ;  /* 0x000b780901007387 */ /* 0x0003e20000100800 */
[----:B------:R-:W-:-:S04]  /*0cf0*/  IMAD.HI.U32 R4, R7, R10, RZ ;  /* 0x0000000a07047227 */ /* 0x000fc800078e00ff */
[----:B------:R-:W-:Y:S01]  /*0d00*/  IMAD R0, R251, R0, R8 ;  /* 0x00000000fb007224 */ /* 0x000fe200078e0208 */
[----:B------:R-:W-:Y:S01]  /*0d10*/  IABS R8, R9 ;  /* 0x0000000900087213 */ /* 0x000fe20000000000 */
[----:B------:R-:W-:Y:S02]  /*0d20*/  IMAD.MOV R3, RZ, RZ, -R3 ;  /* 0x000000ffff037224 */ /* 0x000fe400078e0a03 */
[----:B---3--:R-:W-:Y:S01]  /*0d30*/  IMAD.HI.U32 R5, R7, R14, RZ ;  /* 0x0000000e07057227 */ /* 0x008fe200078e00ff */
[----:B------:R2:W-:Y:S01]  /*0d40*/  STL [R1+0x10c4], R0 ;  /* 0x0010c40001007387 */ /* 0x0005e20000100800 */
[----:B-1----:R-:W-:Y:S02]  /*0d50*/  LOP3.LUT R9, R21, 0x22, R6, 0xfe, !PT ;  /* 0x0000002215097812 */ /* 0x002fe400078efe06 */
[----:B------:R-:W-:Y:S02]  /*0d60*/  IMAD.MOV R4, RZ, RZ, -R4 ;  /* 0x000000ffff047224 */ /* 0x000fe400078e0a04 */
[----:B------:R-:W-:Y:S01]  /*0d70*/  IMAD R3, R251, R3, R12 ;  /* 0x00000003fb037224 */ /* 0x000fe200078e020c */
[----:B------:R-:W-:Y:S01]  /*0d80*/  IABS R16, R9 ;  /* 0x0000000900107213 */ /* 0x000fe20000000000 */
[----:B------:R-:W-:-:S02]  /*0d90*/  IMAD.MOV R5, RZ, RZ, -R5 ;  /* 0x000000ffff057224 */ /* 0x000fc400078e0a05 */
[----:B------:R-:W-:Y:S01]  /*0da0*/  IMAD.MOV.U32 R12, RZ, RZ, R8 ;  /* 0x000000ffff0c7224 */ /* 0x000fe200078e0008 */
[----:B--2---:R-:W-:Y:S01]  /*0db0*/  LOP3.LUT R0, R21, 0x20, R6, 0xfe, !PT ;  /* 0x0000002015007812 */ /* 0x004fe200078efe06 */
[C---:B------:R-:W-:Y:S01]  /*0dc0*/  IMAD R4, R251.reuse, R4, R10 ;  /* 0x00000004fb047224 */ /* 0x040fe200078e020a */
[----:B------:R1:W-:Y:S01]  /*0dd0*/  STL [R1+0x10c8], R3 ;  /* 0x0010c80301007387 */ /* 0x0003e20000100800 */
[----:B------:R-:W-:Y:S01]  /*0de0*/  IMAD R5, R251, R5, R14 ;  /* 0x00000005fb057224 */ /* 0x000fe200078e020e */
[----:B------:R-:W-:Y:S01]  /*0df0*/  IABS R14, R0 ;  /* 0x00000000000e7213 */ /* 0x000fe20000000000 */
[C---:B------:R-:W-:Y:S01]  /*0e00*/  IMAD.HI.U32 R8, R7.reuse, R12, RZ ;  /* 0x0000000c07087227 */ /* 0x040fe200078e00ff */
[----:B------:R2:W-:Y:S03]  /*0e10*/  STL [R1+0x10b8], R4 ;  /* 0x0010b80401007387 */ /* 0x0005e60000100800 */
[----:B------:R-:W-:Y:S01]  /*0e20*/  IMAD.MOV R8, RZ, RZ, -R8 ;  /* 0x000000ffff087224 */ /* 0x000fe200078e0a08 */
[----:B------:R3:W-:Y:S01]  /*0e30*/  STL [R1+0xb80], R0 ;  /* 0x000b800001007387 */ /* 0x0007e20000100800 */
[----:B------:R-:W-:Y:S01]  /*0e40*/  IMAD.HI.U32 R10, R7, R16, RZ ;  /* 0x00000010070a7227 */ /* 0x000fe200078e00ff */
[----:B-1----:R-:W-:-:S02]  /*0e50*/  LOP3.LUT R3, R21, 0x24, R6, 0xfe, !PT ;  /* 0x0000002415037812 */ /* 0x002fc400078efe06 */
[----:B------:R-:W-:Y:S01]  /*0e60*/  STL [R1+0x10b4], R5 ;  /* 0x0010b40501007387 */ /* 0x000fe20000100800 */
[----:B------:R-:W-:Y:S01]  /*0e70*/  IMAD R8, R251, R8, R12 ;  /* 0x00000008fb087224 */ /* 0x000fe200078e020c */
[----:B------:R-:W-:Y:S01]  /*0e80*/  IABS R18, R3 ;  /* 0x0000000300127213 */ /* 0x000fe20000000000 */
[----:B------:R-:W-:Y:S01]  /*0e90*/  IMAD.MOV R10, RZ, RZ, -R10 ;  /* 0x000000ffff0a7224 */ /* 0x000fe200078e0a0a */
[----:B------:R1:W-:Y:S01]  /*0ea0*/  STL [R1+0xb7c], R9 ;  /* 0x000b7c0901007387 */ /* 0x0003e20000100800 */
[C-C-:B--2---:R-:W-:Y:S02]  /*0eb0*/  LOP3.LUT R4, R21.reuse, 0x2c, R6.reuse, 0xfe, !PT ;  /* 0x0000002c15047812 */ /* 0x144fe400078efe06 */
[----:B---3--:R-:W-:Y:S01]  /*0ec0*/  LOP3.LUT R0, R21, 0x26, R6, 0xfe, !PT ;  /* 0x0000002615007812 */ /* 0x008fe200078efe06 */
[----:B------:R2:W-:Y:S01]  /*0ed0*/  STL [R1+0xb8c], R3 ;  /* 0x000b8c0301007387 */ /* 0x0005e20000100800 */
[----:B------:R-:W-:Y:S02]  /*0ee0*/  IMAD.HI.U32 R11, R7, R18, RZ ;  /* 0x00000012070b7227 */ /* 0x000fe400078e00ff */
[----:B------:R-:W-:Y:S01]  /*0ef0*/  IABS R20, R0 ;  /* 0x0000000000147213 */ /* 0x000fe20000000000 */
[----:B------:R3:W-:Y:S01]  /*0f00*/  STL [R1+0xb88], R0 ;  /* 0x000b880001007387 */ /* 0x0007e20000100800 */
[----:B------:R-:W-:-:S02]  /*0f10*/  IMAD.MOV R11, RZ, RZ, -R11 ;  /* 0x000000ffff0b7224 */ /* 0x000fc400078e0a0b */
[----:B-1----:R-:W-:Y:S01]  /*0f20*/  IMAD.HI.U32 R9, R7, R14, RZ ;  /* 0x0000000e07097227 */ /* 0x002fe200078e00ff */
[----:B------:R-:W-:Y:S01]  /*0f30*/  STL [R1+0x10b0], R8 ;  /* 0x0010b00801007387 */ /* 0x000fe20000100800 */
[--C-:B--2---:R-:W-:Y:S02]  /*0f40*/  LOP3.LUT R3, R21, 0x2e, R6.reuse, 0xfe, !PT ;  /* 0x0000002e15037812 */ /* 0x104fe400078efe06 */
[----:B------:R-:W-:Y:S01]  /*0f50*/  IMAD.HI.U32 R12, R7, R20, RZ ;  /* 0x00000014070c7227 */ /* 0x000fe200078e00ff */
[----:B---3--:R-:W-:-:S03]  /*0f60*/  LOP3.LUT R0, R21, 0x28, R6, 0xfe, !PT ;  /* 0x0000002815007812 */ /* 0x008fc600078efe06 */
[C---:B------:R-:W-:Y:S01]  /*0f70*/  IMAD R11, R251.reuse, R11, R18 ;  /* 0x0000000bfb0b7224 */ /* 0x040fe200078e0212 */
[----:B------:R-:W-:Y:S01]  /*0f80*/  IABS R22, R3 ;  /* 0x0000000300167213 */ /* 0x000fe20000000000 */
[----:B------:R-:W-:Y:S01]  /*0f90*/  IMAD.MOV R9, RZ, RZ, -R9 ;  /* 0x000000ffff097224 */ /* 0x000fe200078e0a09 */
[----:B------:R-:W-:Y:S01]  /*0fa0*/  IABS R13, R0 ;  /* 0x00000000000d7213 */ /* 0x000fe20000000000 */
[----:B------:R1:W-:Y:S01]  /*0fb0*/  STL [R1+0xb98], R0 ;  /* 0x000b980001007387 */ /* 0x0003e20000100800 */
[----:B------:R-:W-:Y:S02]  /*0fc0*/  IMAD.MOV R12, RZ, RZ, -R12 ;  /* 0x000000ffff0c7224 */ /* 0x000fe400078e0a0c */
[C---:B------:R-:W-:Y:S02]  /*0fd0*/  IMAD R9, R251.reuse, R9, R14 ;  /* 0x00000009fb097224 */ /* 0x040fe400078e020e */
[C---:B------:R-:W-:Y:S01]  /*0fe0*/  IMAD R12, R251.reuse, R12, R20 ;  /* 0x0000000cfb0c7224 */ /* 0x040fe200078e0214 */
[----:B------:R-:W-:Y:S01]  /*0ff0*/  IABS R20, R4 ;  /* 0x0000000400147213 */ /* 0x000fe20000000000 */
[----:B------:R-:W-:-:S02]  /*1000*/  IMAD R10, R251, R10, R16 ;  /* 0x0000000afb0a7224 */ /* 0x000fc400078e0210 */
[----:B------:R-:W-:Y:S01]  /*1010*/  IMAD.MOV.U32 R16, RZ, RZ, R13 ;  /* 0x000000ffff107224 */ /* 0x000fe200078e000d */
[----:B-1----:R-:W-:Y:S01]  /*1020*/  LOP3.LUT R0, R21, 0x2a, R6, 0xfe, !PT ;  /* 0x0000002a15007812 */ /* 0x002fe200078efe06 */
[----:B------:R-:W-:-:S03]  /*1030*/  IMAD.HI.U32 R15, R7, R20, RZ ;  /* 0x00000014070f7227 */ /* 0x000fc600078e00ff */
[----:B------:R-:W-:Y:S01]  /*1040*/  IABS R18, R0 ;  /* 0x0000000000127213 */ /* 0x000fe20000000000 */
[----:B------:R1:W-:Y:S01]  /*1050*/  STL [R1+0xb94], R0 ;  /* 0x000b940001007387 */ /* 0x0003e20000100800 */
[----:B------:R-:W-:Y:S02]  /*1060*/  IMAD.MOV R15, RZ, RZ, -R15 ;  /* 0x000000ffff0f7224 */ /* 0x000fe400078e0a0f */
[C---:B------:R-:W-:Y:S01]  /*1070*/  IMAD.HI.U32 R13, R7.reuse, R16, RZ ;  /* 0x00000010070d7227 */ /* 0x040fe200078e00ff */
[----:B------:R2:W-:Y:S03]  /*1080*/  STL [R1+0xba4], R4 ;  /* 0x000ba40401007387 */ /* 0x0005e60000100800 */
[----:B------:R-:W-:Y:S01]  /*1090*/  IMAD.HI.U32 R14, R7, R18, RZ ;  /* 0x00000012070e7227 */ /* 0x000fe200078e00ff */
[----:B------:R3:W-:Y:S01]  /*10a0*/  STL [R1+0xba0], R3 ;  /* 0x000ba00301007387 */ /* 0x0007e20000100800 */
[----:B-1----:R-:W-:-:S02]  /*10b0*/  LOP3.LUT R0, R21, 0x30, R6, 0xfe, !PT ;  /* 0x0000003015007812 */ /* 0x002fc400078efe06 */
[----:B------:R-:W-:Y:S02]  /*10c0*/  IMAD.MOV R14, RZ, RZ, -R14 ;  /* 0x000000ffff0e7224 */ /* 0x000fe400078e0a0e */
[C---:B------:R-:W-:Y:S01]  /*10d0*/  IMAD R15, R251.reuse, R15, R20 ;  /* 0x0000000ffb0f7224 */ /* 0x040fe200078e0214 */
[----:B------:R-:W-:Y:S01]  /*10e0*/  IABS R24, R0 ;  /* 0x0000000000187213 */ /* 0x000fe20000000000 */
[----:B------:R1:W-:Y:S01]  /*10f0*/  STL [R1+0xbb0], R0 ;  /* 0x000bb00001007387 */ /* 0x0003e20000100800 */
[----:B------:R-:W-:Y:S01]  /*1100*/  IMAD R14, R251, R14, R18 ;  /* 0x0000000efb0e7224 */ /* 0x000fe200078e0212 */
[C-C-:B--2---:R-:W-:Y:S01]  /*1110*/  LOP3.LUT R4, R21.reuse, 0x36, R6.reuse, 0xfe, !PT ;  /* 0x0000003615047812 */ /* 0x144fe200078efe06 */
[----:B------:R-:W-:Y:S01]  /*1120*/  IMAD.MOV R13, RZ, RZ, -R13 ;  /* 0x000000ffff0d7224 */ /* 0x000fe200078e0a0d */
[----:B---3--:R-:W-:Y:S01]  /*1130*/  LOP3.LUT R3, R21, 0x38, R6, 0xfe, !PT ;  /* 0x0000003815037812 */ /* 0x008fe200078efe06 */
[----:B------:R-:W-:Y:S01]  /*1140*/  IMAD.HI.U32 R17, R7, R24, RZ ;  /* 0x0000001807117227 */ /* 0x000fe200078e00ff */
[----:B------:R-:W-:-:S02]  /*1150*/  IABS R26, R4 ;  /* 0x00000004001a7213 */ /* 0x000fc40000000000 */
[----:B------:R-:W-:Y:S01]  /*1160*/  IABS R28, R3 ;  /* 0x00000003001c7213 */ /* 0x000fe20000000000 */
[----:B------:R-:W-:Y:S01]  /*1170*/  IMAD.MOV R17, RZ, RZ, -R17 ;  /* 0x000000ffff117224 */ /* 0x000fe200078e0a11 */
[----:B-1----:R-:W-:Y:S01]  /*1180*/  LOP3.LUT R0, R21, 0x32, R6, 0xfe, !PT ;  /* 0x0000003215007812 */ /* 0x002fe200078efe06 */
[C---:B------:R-:W-:Y:S02]  /*1190*/  IMAD R13, R251.reuse, R13, R16 ;  /* 0x0000000dfb0d7224 */ /* 0x040fe400078e0210 */
[----:B------:R-:W-:Y:S01]  /*11a0*/  IMAD R17, R251, R17, R24 ;  /* 0x00000011fb117224 */ /* 0x000fe200078e0218 */
[----:B------:R-:W-:Y:S01]  /*11b0*/  IABS R18, R0 ;  /* 0x0000000000127213 */ /* 0x000fe20000000000 */
[----:B------:R1:W-:Y:S01]  /*11c0*/  STL [R1+0xbac], R0 ;  /* 0x000bac0001007387 */ /* 0x0003e20000100800 */
[----:B------:R-:W-:-:S04]  /*11d0*/  IMAD.HI.U32 R16, R7, R22, RZ ;  /* 0x0000001607107227 */ /* 0x000fc800078e00ff */
[----:B------:R-:W-:Y:S02]  /*11e0*/  IMAD.MOV.U32 R20, RZ, RZ, R18 ;  /* 0x000000ffff147224 */ /* 0x000fe400078e0012 */
[----:B------:R-:W-:Y:S02]  /*11f0*/  IMAD.MOV R16, RZ, RZ, -R16 ;  /* 0x000000ffff107224 */ /* 0x000fe400078e0a10 */
[----:B------:R-:W-:Y:S01]  /*1200*/  IMAD.HI.U32 R18, R7, R20, RZ ;  /* 0x0000001407127227 */ /* 0x000fe200078e00ff */
[----:B-1----:R-:W-:-:S03]  /*1210*/  LOP3.LUT R0, R21, 0x34, R6, 0xfe, !PT ;  /* 0x0000003415007812 */ /* 0x002fc600078efe06 */
[----:B------:R-:W-:Y:S01]  /*1220*/  IMAD.MOV R18, RZ, RZ, -R18 ;  /* 0x000000ffff127224 */ /* 0x000fe200078e0a12 */
[----:B------:R-:W-:Y:S01]  /*1230*/  IABS R24, R0 ;  /* 0x0000000000187213 */ /* 0x000fe20000000000 */
[----:B------:R1:W-:Y:S01]  /*1240*/  STL [R1+0xbbc], R0 ;  /* 0x000bbc0001007387 */ /* 0x0003e20000100800 */
[C---:B------:R-:W-:Y:S02]  /*1250*/  IMAD R16, R251.reuse, R16, R22 ;  /* 0x00000010fb107224 */ /* 0x040fe400078e0216 */
[----:B------:R-:W-:Y:S01]  /*1260*/  IMAD R18, R251, R18, R20 ;  /* 0x00000012fb127224 */ /* 0x000fe200078e0214 */
[----:B------:R2:W-:Y:S01]  /*1270*/  STL [R1+0xbb8], R4 ;  /* 0x000bb80401007387 */ /* 0x0005e20000100800 */
[----:B------:R-:W-:-:S03]  /*1280*/  IMAD.HI.U32 R19, R7, R24, RZ ;  /* 0x0000001807137227 */ /* 0x000fc600078e00ff */
[----:B------:R3:W-:Y:S01]  /*1290*/  STL [R1+0xbb4], R3 ;  /* 0x000bb40301007387 */ /* 0x0007e20000100800 */
[----:B------:R-:W-:Y:S01]  /*12a0*/  IMAD.MOV R19, RZ, RZ, -R19 ;  /* 0x000000ffff137224 */ /* 0x000fe200078e0a13 */
[----:B-1----:R-:W-:Y:S01]  /*12b0*/  LOP3.LUT R0, R21, 0x3a, R6, 0xfe, !PT ;  /* 0x0000003a15007812 */ /* 0x002fe200078efe06 */
[----:B------:R-:W-:-:S03]  /*12c0*/  IMAD.HI.U32 R20, R7, R26, RZ ;  /* 0x0000001a07147227 */ /* 0x000fc600078e00ff */
[----:B------:R-:W-:Y:S01]  /*12d0*/  IABS R30, R0 ;  /* 0x00000000001e7213 */ /* 0x000fe20000000000 */
[----:B------:R1:W-:Y:S01]  /*12e0*/  STL [R1+0xba8], R0 ;  /* 0x000ba80001007387 */ /* 0x0003e20000100800 */
[----:B------:R-:W-:Y:S01]  /*12f0*/  IMAD.HI.U32 R22, R7, R28, RZ ;  /* 0x0000001c07167227 */ /* 0x000fe200078e00ff */
[C---:B--2---:R-:W-:Y:S02]  /*1300*/  LOP3.LUT R4, R2.reuse, 0x1fe, RZ, 0xfc, !PT ;  /* 0x000001fe02047812 */ /* 0x044fe400078efcff */
[----:B---3--:R-:W-:Y:S01]  /*1310*/  LOP3.LUT R3, R2, 0x40, RZ, 0xfc, !PT ;  /* 0x0000004002037812 */ /* 0x008fe200078efcff */
[----:B------:R-:W-:Y:S01]  /*1320*/  IMAD R19, R251, R19, R24 ;  /* 0x00000013fb137224 */ /* 0x000fe200078e0218 */
[----:B------:R-:W-:Y:S01]  /*1330*/  IABS R34, R4 ;  /* 0x0000000400227213 */ /* 0x000fe20000000000 */
[----:B------:R-:W-:Y:S01]  /*1340*/  IMAD.HI.U32 R23, R7, R30, RZ ;  /* 0x0000001e07177227 */ /* 0x000fe200078e00ff */
[----:B-1----:R-:W-:-:S03]  /*1350*/  LOP3.LUT R0, R21, 0x3c, R6, 0xfe, !PT ;  /* 0x0000003c15007812 */ /* 0x002fc600078efe06 */
[----:B------:R-:W-:Y:S02]  /*1360*/  IMAD.MOV R20, RZ, RZ, -R20 ;  /* 0x000000ffff147224 */ /* 0x000fe400078e0a14 */
[----:B------:R-:W-:Y:S01]  /*1370*/  IMAD.MOV R22, RZ, RZ, -R22 ;  /* 0x000000ffff167224 */ /* 0x000fe200078e0a16 */
[----:B------:R-:W-:Y:S01]  /*1380*/  IABS R24, R0 ;  /* 0x0000000000187213 */ /* 0x000fe20000000000 */
[----:B------:R1:W-:Y:S01]  /*1390*/  STL [R1+0xb9c], R0 ;  /* 0x000b9c0001007387 */ /* 0x0003e20000100800 */
[----:B------:R-:W-:Y:S02]  /*13a0*/  IMAD.MOV R23, RZ, RZ, -R23 ;  /* 0x000000ffff177224 */ /* 0x000fe400078e0a17 */
[----:B------:R-:W-:Y:S02]  /*13b0*/  IMAD R20, R251, R20, R26 ;  /* 0x00000014fb147224 */ /* 0x000fe400078e021a */
[----:B------:R-:W-:Y:S02]  /*13c0*/  IMAD.MOV.U32 R26, RZ, RZ, R24 ;  /* 0x000000ffff1a7224 */ /* 0x000fe400078e0018 */
[----:B------:R-:W-:Y:S01]  /*13d0*/  IMAD.HI.U32 R27, R7, R34, RZ ;  /* 0x00000022071b7227 */ /* 0x000fe200078e00ff */
[----:B-1----:R-:W-:-:S03]  /*13e0*/  LOP3.LUT R0, R21, 0x3e, R6, 0xfe, !PT ;  /* 0x0000003e15007812 */ /* 0x002fc600078efe06 */
[C---:B------:R-:W-:Y:S02]  /*13f0*/  IMAD R21, R251.reuse, R22, R28 ;  /* 0x00000016fb157224 */ /* 0x040fe400078e021c */
[----:B------:R-:W-:Y:S01]  /*1400*/  IMAD R22, R251, R23, R30 ;  /* 0x00000017fb167224 */ /* 0x000fe200078e021e */
[----:B------:R-:W-:Y:S01]  /*1410*/  IABS R28, R0 ;  /* 0x00000000001c7213 */ /* 0x000fe20000000000 */
[----:B------:R1:W-:Y:S01]  /*1420*/  STL [R1+0xb90], R0 ;  /* 0x000b900001007387 */ /* 0x0003e20000100800 */
[C---:B------:R-:W-:Y:S01]  /*1430*/  IMAD.HI.U32 R23, R7.reuse, R26, RZ ;  /* 0x0000001a07177227 */ /* 0x040fe200078e00ff */
[----:B------:R-:W-:Y:S02]  /*1440*/  IABS R30, R3 ;  /* 0x00000003001e7213 */ /* 0x000fe40000000000 */
[----:B------:R2:W-:Y:S01]  /*1450*/  STL [R1+0xf38], R4 ;  /* 0x000f380401007387 */ /* 0x0005e20000100800 */
[----:B------:R-:W-:Y:S02]  /*1460*/  IMAD.MOV R23, RZ, RZ, -R23 ;  /* 0x000000ffff177224 */ /* 0x000fe400078e0a17 */
[----:B------:R-:W-:Y:S01]  /*1470*/  IMAD.HI.U32 R24, R7, R28, RZ ;  /* 0x0000001c07187227 */ /* 0x000fe200078e00ff */
[----:B------:R3:W-:Y:S01]  /*1480*/  STL [R1+0xb84], R3 ;  /* 0x000b840301007387 */ /* 0x0007e20000100800 */
[----:B-1----:R-:W-:-:S02]  /*1490*/  LOP3.LUT R0, R2, 0x42, RZ, 0xfc, !PT ;  /* 0x0000004202007812 */ /* 0x002fc400078efcff */
[----:B------:R-:W-:Y:S02]  /*14a0*/  IMAD R23, R251, R23, R26 ;  /* 0x00000017fb177224 */ /* 0x000fe400078e021a */
[----:B------:R-:W-:Y:S01]  /*14b0*/  IMAD.MOV R24, RZ, RZ, -R24 ;  /* 0x000000ffff187224 */ /* 0x000fe200078e0a18 */
[----:B------:R-:W-:Y:S01]  /*14c0*/  IABS R32, R0 ;  /* 0x0000000000207213 */ /* 0x000fe20000000000 */
[----:B------:R1:W-:Y:S01]  /*14d0*/  STL [R1+0xbc4], R0 ;  /* 0x000bc40001007387 */ /* 0x0003e20000100800 */
[C---:B------:R-:W-:Y:S01]  /*14e0*/  IMAD.HI.U32 R25, R7.reuse, R30, RZ ;  /* 0x0000001e07197227 */ /* 0x040fe200078e00ff */
[C---:B--2---:R-:W-:Y:S02]  /*14f0*/  LOP3.LUT R4, R2.reuse, 0x48, RZ, 0xfc, !PT ;  /* 0x0000004802047812 */ /* 0x044fe400078efcff */
[----:B---3--:R-:W-:Y:S01]  /*1500*/  LOP3.LUT R3, R2, 0x4a, RZ, 0xfc, !PT ;  /* 0x0000004a02037812 */ /* 0x008fe200078efcff */
[----:B------:R-:W-:Y:S01]  /*1510*/  IMAD.HI.U32 R26, R7, R32, RZ ;  /* 0x00000020071a7227 */ /* 0x000fe200078e00ff */
[----:B------:R-:W-:-:S03]  /*1520*/  IABS R38, R4 ;  /* 0x0000000400267213 */ /* 0x000fc60000000000 */
[----:B------:R-:W-:Y:S01]  /*1530*/  IMAD.MOV R29, RZ, RZ, -R27 ;  /* 0x000000ffff1d7224 */ /* 0x000fe200078e0a1b */
[----:B-1----:R-:W-:Y:S01]  /*1540*/  LOP3.LUT R0, R2, 0x44, RZ, 0xfc, !PT ;  /* 0x0000004402007812 */ /* 0x002fe200078efcff */
[C---:B------:R-:W-:Y:S02]  /*1550*/  IMAD R24, R251.reuse, R24, R28 ;  /* 0x00000018fb187224 */ /* 0x040fe400078e021c */
[----:B------:R-:W-:Y:S01]  /*1560*/  IMAD.MOV R27, RZ, RZ, -R25 ;  /* 0x000000ffff1b7224 */ /* 0x000fe200078e0a19 */
[----:B------:R-:W-:Y:S01]  /*1570*/  IABS R31, R0 ;  /* 0x00000000001f7213 */ /* 0x000fe20000000000 */
[----:B------:R1:W-:Y:S01]  /*1580*/  STL [R1+0xbc0], R0 ;  /* 0x000bc00001007387 */ /* 0x0003e20000100800 */
[----:B------:R-:W-:Y:S02]  /*1590*/  IMAD.MOV R28, RZ, RZ, -R26 ;  /* 0x000000ffff1c7224 */ /* 0x000fe400078e0a1a */
[----:B------:R-:W-:Y:S02]  /*15a0*/  IMAD R25, R251, R29, R34 ;  /* 0x0000001dfb197224 */ /* 0x000fe400078e0222 */
[----:B------:R-:W-:-:S02]  /*15b0*/  IMAD.MOV.U32 R34, RZ, RZ, R31 ;  /* 0x000000ffff227224 */ /* 0x000fc400078e001f */
[C---:B------:R-:W-:Y:S01]  /*15c0*/  IMAD R26, R251.reuse, R27, R30 ;  /* 0x0000001bfb1a7224 */ /* 0x040fe200078e021e */
[----:B------:R-:W-:Y:S01]  /*15d0*/  IABS R30, R3 ;  /* 0x00000003001e7213 */ /* 0x000fe20000000000 */
[----:B------:R-:W-:Y:S01]  /*15e0*/  IMAD R27, R251, R28, R32 ;  /* 0x0000001cfb1b7224 */ /* 0x000fe200078e0220 */
[----:B-1----:R-:W-:Y:S01]  /*15f0*/  LOP3.LUT R0, R2, 0x46, RZ, 0xfc, !PT ;  /* 0x0000004602007812 */ /* 0x002fe200078efcff */
[----:B------:R-:W-:-:S03]  /*1600*/  IMAD.HI.U32 R28, R7, R34, RZ ;  /* 0x00000022071c7227 */ /* 0x000fc600078e00ff */
[----:B------:R-:W-:Y:S01]  /*1610*/  IABS R36, R0 ;  /* 0x0000000000247213 */ /* 0x000fe20000000000 */
[----:B------:R1:W-:Y:S01]  /*1620*/  STL [R1+0xc38], R0 ;  /* 0x000c380001007387 */ /* 0x0003e20000100800 */
[----:B------:R-:W-:-:S03]  /*1630*/  IMAD.MOV R28, RZ, RZ, -R28 ;  /* 0x000000ffff1c7224 */ /* 0x000fc600078e0a1c */
[----:B------:R-:W-:Y:S01]  /*1640*/  IMAD.HI.U32 R29, R7, R36, RZ ;  /* 0x00000024071d7227 */ /* 0x000fe200078e00ff */
[----:B------:R2:W-:Y:S03]  /*1650*/  STL [R1+0xc40], R4 ;  /* 0x000c400401007387 */ /* 0x0005e60000100800 */
[----:B------:R-:W-:Y:S01]  /*1660*/  IMAD R28, R251, R28, R34 ;  /* 0x0000001cfb1c7224 */ /* 0x000fe200078e0222 */
[----:B------:R3:W-:Y:S01]  /*1670*/  STL [R1+0xc48], R3 ;  /* 0x000c480301007387 */ /* 0x0007e20000100800 */
[C---:B-1----:R-:W-:Y:S01]  /*1680*/  LOP3.LUT R0, R2.reuse, 0x4c, RZ, 0xfc, !PT ;  /* 0x0000004c02007812 */ /* 0x042fe200078efcff */
[----:B------:R-:W-:Y:S02]  /*1690*/  IMAD.MOV.U32 R34, RZ, RZ, R30 ;  /* 0x000000ffff227224 */ /* 0x000fe400078e001e */
[----:B------:R-:W-:Y:S01]  /*16a0*/  IMAD.MOV R29, RZ, RZ, -R29 ;  /* 0x000000ffff1d7224 */ /* 0x000fe200078e0a1d */
[----:B------:R-:W-:Y:S01]  /*16b0*/  IABS R40, R0 ;  /* 0x0000000000287213 */ /* 0x000fe20000000000 */
[----:B------:R1:W-:Y:S01]  /*16c0*/  STL [R1+0xc4c], R0 ;  /* 0x000c4c0001007387 */ /* 0x0003e20000100800 */
[----:B------:R-:W-:Y:S01]  /*16d0*/  IMAD.HI.U32 R30, R7, R38, RZ ;  /* 0x00000026071e7227 */ /* 0x000fe200078e00ff */
[----:B--2---:R-:W-:-:S02]  /*16e0*/  LOP3.LUT R4, R2, 0x52, RZ, 0xfc, !PT ;  /* 0x0000005202047812 */ /* 0x004fc400078efcff */
[C---:B---3--:R-:W-:Y:S01]  /*16f0*/  LOP3.LUT R3, R2.reuse, 0x54, RZ, 0xfc, !PT ;  /* 0x0000005402037812 */ /* 0x048fe200078efcff */
[----:B------:R-:W-:Y:S02]  /*1700*/  IMAD R29, R251, R29, R36 ;  /* 0x0000001dfb1d7224 */ /* 0x000fe400078e0224 */
[----:B------:R-:W-:Y:S01]  /*1710*/  IMAD.MOV R30, RZ, RZ, -R30 ;  /* 0x000000ffff1e7224 */ /* 0x000fe200078e0a1e */
[----:B------:R-:W-:Y:S01]  /*1720*/  IABS R42, R3 ;  /* 0x00000003002a7213 */ /* 0x000fe20000000000 */
[----:B------:R-:W-:Y:S01]  /*1730*/  IMAD.HI.U32 R31, R7, R34, RZ ;  /* 0x00000022071f7227 */ /* 0x000fe200078e00ff */
[----:B-1----:R-:W-:-:S03]  /*1740*/  LOP3.LUT R0, R2, 0x4e, RZ, 0xfc, !PT ;  /* 0x0000004e02007812 */ /* 0x002fc600078efcff */
[----:B------:R-:W-:Y:S01]  /*1750*/  IMAD R30, R251, R30, R38 ;  /* 0x0000001efb1e7224 */ /* 0x000fe200078e0226 */
[----:B------:R-:W-:Y:S01]  /*1760*/  IABS R36, R0 ;  /* 0x0000000000247213 */ /* 0x000fe20000000000 */
[----:B------:R1:W-:Y:S01]  /*1770*/  STL [R1+0xc54], R0 ;  /* 0x000c540001007387 */ /* 0x0003e20000100800 */
[----:B------:R-:W-:Y:S02]  /*1780*/  IMAD.MOV R31, RZ, RZ, -R31 ;  /* 0x000000ffff1f7224 */ /* 0x000fe400078e0a1f */
[----:B------:R-:W-:-:S04]  /*1790*/  IMAD.HI.U32 R32, R7, R40, RZ ;  /* 0x0000002807207227 */ /* 0x000fc800078e00ff */
[----:B------:R-:W-:Y:S02]  /*17a0*/  IMAD R31, R251, R31, R34 ;  /* 0x0000001ffb1f7224 */ /* 0x000fe400078e0222 */
[----:B------:R-:W-:Y:S01]  /*17b0*/  IMAD.MOV R32, RZ, RZ, -R32 ;  /* 0x000000ffff207224 */ /* 0x000fe200078e0a20 */
[----:B-1----:R-:W-:Y:S01]  /*17c0*/  LOP3.LUT R0, R2, 0x50, RZ, 0xfc, !PT ;  /* 0x0000005002007812 */ /* 0x002fe200078efcff */
[----:B------:R-:W-:-:S03]  /*17d0*/  IMAD.HI.U32 R33, R7, R36, RZ ;  /* 0x0000002407217227 */ /* 0x000fc600078e00ff */
[----:B------:R-:W-:Y:S01]  /*17e0*/  IABS R38, R0 ;  /* 0x0000000000267213 */ /* 0x000fe20000000000 */
[----:B------:R1:W-:Y:S01]  /*17f0*/  STL [R1+0xc5c], R0 ;  /* 0x000c5c0001007387 */ /* 0x0003e20000100800 */
[----:B------:R-:W-:Y:S01]  /*1800*/  IMAD R32, R251, R32, R40 ;  /* 0x00000020fb207224 */ /* 0x000fe200078e0228 */
[----:B------:R-:W-:Y:S01]  /*1810*/  IABS R40, R4 ;  /* 0x0000000400287213 */ /* 0x000fe20000000000 */
[----:B------:R-:W-:Y:S01]  /*1820*/  IMAD.MOV R33, RZ, RZ, -R33 ;  /* 0x000000ffff217224 */ /* 0x000fe200078e0a21 */
[----:B------:R2:W-:Y:S01]  /*1830*/  STL [R1+0xc64], R4 ;  /* 0x000c640401007387 */ /* 0x0005e20000100800 */
[----:B------:R-:W-:-:S03]  /*1840*/  IMAD.HI.U32 R34, R7, R38, RZ ;  /* 0x0000002607227227 */ /* 0x000fc600078e00ff */
[----:B------:R3:W-:Y:S01]  /*1850*/  STL [R1+0xc6c], R3 ;  /* 0x000c6c0301007387 */ /* 0x0007e20000100800 */
[----:B------:R-:W-:Y:S01]  /*1860*/  IMAD.MOV R34, RZ, RZ, -R34 ;  /* 0x000000ffff227224 */ /* 0x000fe200078e0a22 */
[----:B-1----:R-:W-:Y:S01]  /*1870*/  LOP3.LUT R0, R2, 0x56, RZ, 0xfc, !PT ;  /* 0x0000005602007812 */ /* 0x002fe200078efcff */
[----:B------:R-:W-:-:S03]  /*1880*/  IMAD.HI.U32 R35, R7, R40, RZ ;  /* 0x0000002807237227 */ /* 0x000fc600078e00ff */
[----:B------:R-:W-:Y:S01]  /*1890*/  IABS R44, R0 ;  /* 0x00000000002c7213 */ /* 0x000fe20000000000 */
[----:B------:R1:W-:Y:S01]  /*18a0*/  STL [R1+0xc70], R0 ;  /* 0x000c700001007387 */ /* 0x0003e20000100800 */
[----:B------:R-:W-:Y:S01]  /*18b0*/  IMAD R34, R251, R34, R38 ;  /* 0x00000022fb227224 */ /* 0x000fe200078e0226 */
[C---:B--2---:R-:W-:Y:S01]  /*18c0*/  LOP3.LUT R4, R2.reuse, 0x5c, RZ, 0xfc, !PT ;  /* 0x0000005c02047812 */ /* 0x044fe200078efcff */
[----:B------:R-:W-:Y:S01]  /*18d0*/  IMAD.MOV R35, RZ, RZ, -R35 ;  /* 0x000000ffff237224 */ /* 0x000fe200078e0a23 */
[C---:B---3--:R-:W-:Y:S01]  /*18e0*/  LOP3.LUT R3, R2.reuse, 0x5e, RZ, 0xfc, !PT ;  /* 0x0000005e02037812 */ /* 0x048fe200078efcff */
[----:B------:R-:W-:Y:S01]  /*18f0*/  IMAD.HI.U32 R37, R7, R44, RZ ;  /* 0x0000002c07257227 */ /* 0x000fe200078e00ff */
[----:B------:R-:W-:Y:S02]  /*1900*/  IABS R46, R4 ;  /* 0x00000004002e7213 */ /* 0x000fe40000000000 */
[----:B------:R-:W-:Y:S01]  /*1910*/  IABS R48, R3 ;  /* 0x0000000300307213 */ /* 0x000fe20000000000 */
[----:B------:R-:W-:Y:S01]  /*1920*/  IMAD.MOV R37, RZ, RZ, -R37 ;  /* 0x000000ffff257224 */ /* 0x000fe200078e0a25 */
[----:B-1----:R-:W-:Y:S01]  /*1930*/  LOP3.LUT R0, R2, 0x58, RZ, 0xfc, !PT ;  /* 0x0000005802007812 */ /* 0x002fe200078efcff */
[----:B------:R-:W-:-:S02]  /*1940*/  IMAD R33, R251, R33, R36 ;  /* 0x00000021fb217224 */ /* 0x000fc400078e0224 */
[----:B------:R-:W-:Y:S01]  /*1950*/  IMAD R37, R251, R37, R44 ;  /* 0x00000025fb257224 */ /* 0x000fe200078e022c */
[----:B------:R-:W-:Y:S01]  /*1960*/  IABS R38, R0 ;  /* 0x0000000000267213 */ /* 0x000fe20000000000 */
[----:B------:R1:W-:Y:S01]  /*1970*/  STL [R1+0xc7c], R0 ;  /* 0x000c7c0001007387 */ /* 0x0003e20000100800 */
[----:B------:R-:W-:-:S04]  /*1980*/  IMAD.HI.U32 R41, R7, R48, RZ ;  /* 0x0000003007297227 */ /* 0x000fc800078e00ff */
[----:B------:R-:W-:Y:S02]  /*1990*/  IMAD.MOV R41, RZ, RZ, -R41 ;  /* 0x000000ffff297224 */ /* 0x000fe400078e0a29 */
[----:B------:R-:W-:Y:S01]  /*19a0*/  IMAD.HI.U32 R36, R7, R42, RZ ;  /* 0x0000002a07247227 */ /* 0x000fe200078e00ff */
[----:B-1----:R-:W-:-:S03]  /*19b0*/  LOP3.LUT R0, R2, 0x5a, RZ, 0xfc, !PT ;  /* 0x0000005a02007812 */ /* 0x002fc600078efcff */
[C---:B------:R-:W-:Y:S02]  /*19c0*/  IMAD R41, R251.reuse, R41, R48 ;  /* 0x00000029fb297224 */ /* 0x040fe400078e0230 */
[----:B------:R-:W-:Y:S01]  /*19d0*/  IMAD R35, R251, R35, R40 ;  /* 0x00000023fb237224 */ /* 0x000fe200078e0228 */
[----:B------:R-:W-:Y:S01]  /*19e0*/  IABS R44, R0 ;  /* 0x00000000002c7213 */ /* 0x000fe20000000000 */
[----:B------:R1:W-:Y:S01]  /*19f0*/  STL [R1+0xc80], R0 ;  /* 0x000c800001007387 */ /* 0x0003e20000100800 */
[----:B------:R-:W-:Y:S02]  /*1a00*/  IMAD.MOV.U32 R40, RZ, RZ, R38 ;  /* 0x000000ffff287224 */ /* 0x000fe400078e0026 */
        /* <DEDUP_REMOVED lines=9> */
[C---:B--2---:R-:W-:Y:S01]  /*1aa0*/  LOP3.LUT R4, R2.reuse, 0x66, RZ, 0xfc, !PT ;  /* 0x0000006602047812 */ /* 0x044fe200078efcff */
[C---:B------:R-:W-:Y:S01]  /*1ab0*/  IMAD R39, R251.reuse, R39, R44 ;  /* 0x00000027fb277224 */ /* 0x040fe200078e022c */
[C---:B---3--:R-:W-:Y:S01]  /*1ac0*/  LOP3.LUT R3, R2.reuse, 0x68, RZ, 0xfc, !PT ;  /* 0x0000006802037812 */ /* 0x048fe200078efcff */
[----:B------:R-:W-:Y:S02]  /*1ad0*/  IMAD R36, R251, R36, R42 ;  /* 0x00000024fb247224 */ /* 0x000fe400078e022a */
[----:B------:R-:W-:Y:S01]  /*1ae0*/  IMAD.HI.U32 R42, R7, R50, RZ ;  /* 0x00000032072a7227 */ /* 0x000fe200078e00ff */
[----:B------:R-:W-:Y:S02]  /*1af0*/  IABS R52, R3 ;  /* 0x0000000300347213 */ /* 0x000fe40000000000 */
[----:B-1----:R-:W-:Y:S01]  /*1b00*/  LOP3.LUT R0, R2, 0x62, RZ, 0xfc, !PT ;  /* 0x0000006202007812 */ /* 0x002fe200078efcff */
[----:B------:R-:W-:-:S02]  /*1b10*/  IMAD.MOV R38, RZ, RZ, -R38 ;  /* 0x000000ffff267224 */ /* 0x000fc400078e0a26 */
[----:B------:R-:W-:Y:S01]  /*1b20*/  IMAD.MOV R42, RZ, RZ, -R42 ;  /* 0x000000ffff2a7224 */ /* 0x000fe200078e0a2a */
[----:B------:R-:W-:Y:S01]  /*1b30*/  IABS R43, R0 ;  /* 0x00000000002b7213 */ /* 0x000fe20000000000 */
[----:B------:R1:W-:Y:S01]  /*1b40*/  STL [R1+0xca0], R0 ;  /* 0x000ca00001007387 */ /* 0x0003e20000100800 */
[----:B------:R-:W-:Y:S02]  /*1b50*/  IMAD R38, R251, R38, R40 ;  /* 0x00000026fb267224 */ /* 0x000fe400078e0228 */
[----:B------:R-:W-:-:S04]  /*1b60*/  IMAD.HI.U32 R40, R7, R46, RZ ;  /* 0x0000002e07287227 */ /* 0x000fc800078e00ff */
[----:B------:R-:W-:Y:S01]  /*1b70*/  IMAD R42, R251, R42, R50 ;  /* 0x0000002afb2a7224 */ /* 0x000fe200078e0232 */
[----:B------:R-:W-:Y:S01]  /*1b80*/  IABS R50, R4 ;  /* 0x0000000400327213 */ /* 0x000fe20000000000 */
[----:B------:R-:W-:Y:S01]  /*1b90*/  IMAD.MOV R40, RZ, RZ, -R40 ;  /* 0x000000ffff287224 */ /* 0x000fe200078e0a28 */
[----:B-1----:R-:W-:-:S03]  /*1ba0*/  LOP3.LUT R0, R2, 0x64, RZ, 0xfc, !PT ;  /* 0x0000006402007812 */ /* 0x002fc600078efcff */
[----:B------:R-:W-:Y:S01]  /*1bb0*/  IMAD R40, R251, R40, R46 ;  /* 0x00000028fb287224 */ /* 0x000fe200078e022e */
[----:B------:R-:W-:Y:S01]  /*1bc0*/  IABS R48, R0 ;  /* 0x0000000000307213 */ /* 0x000fe20000000000 */
[----:B------:R1:W-:Y:S01]  /*1bd0*/  STL [R1+0xca4], R0 ;  /* 0x000ca40001007387 */ /* 0x0003e20000100800 */
[----:B------:R-:W-:Y:S02]  /*1be0*/  IMAD.MOV.U32 R46, RZ, RZ, R43 ;  /* 0x000000ffff2e7224 */ /* 0x000fe400078e002b */
[C---:B------:R-:W-:Y:S01]  /*1bf0*/  IMAD.HI.U32 R45, R7.reuse, R50, RZ ;  /* 0x00000032072d7227 */ /* 0x040fe200078e00ff */
[----:B------:R2:W-:Y:S03]  /*1c00*/  STL [R1+0xca8], R4 ;  /* 0x000ca80401007387 */ /* 0x0005e60000100800 */
[----:B------:R-:W-:Y:S01]  /*1c10*/  IMAD.HI.U32 R44, R7, R48, RZ ;  /* 0x00000030072c7227 */ /* 0x000fe200078e00ff */
[----:B------:R3:W-:Y:S01]  /*1c20*/  STL [R1+0xcb0], R3 ;  /* 0x000cb00301007387 */ /* 0x0007e20000100800 */
[----:B-1----:R-:W-:-:S02]  /*1c30*/  LOP3.LUT R0, R2, 0x6a, RZ, 0xfc, !PT ;  /* 0x0000006a02007812 */ /* 0x002fc400078efcff */
[----:B------:R-:W-:Y:S02]  /*1c40*/  IMAD.MOV R44, RZ, RZ, -R44 ;  /* 0x000000ffff2c7224 */ /* 0x000fe400078e0a2c */
[----:B------:R-:W-:Y:S01]  /*1c50*/  IMAD.HI.U32 R43, R7, R46, RZ ;  /* 0x0000002e072b7227 */ /* 0x000fe200078e00ff */
[----:B------:R-:W-:Y:S01]  /*1c60*/  IABS R54, R0 ;  /* 0x0000000000367213 */ /* 0x000fe20000000000 */
[----:B------:R1:W-:Y:S01]  /*1c70*/  STL [R1+0xcb4], R0 ;  /* 0x000cb40001007387 */ /* 0x0003e20000100800 */
[C---:B--2---:R-:W-:Y:S01]  /*1c80*/  LOP3.LUT R4, R2.reuse, 0x70, RZ, 0xfc, !PT ;  /* 0x0000007002047812 */ /* 0x044fe200078efcff */
[----:B------:R-:W-:Y:S01]  /*1c90*/  IMAD R44, R251, R44, R48 ;  /* 0x0000002cfb2c7224 */ /* 0x000fe200078e0230 */
[C---:B---3--:R-:W-:Y:S01]  /*1ca0*/  LOP3.LUT R3, R2.reuse, 0x72, RZ, 0xfc, !PT ;  /* 0x0000007202037812 */ /* 0x048fe200078efcff */
[----:B------:R-:W-:Y:S01]  /*1cb0*/  IMAD.HI.U32 R47, R7, R54, RZ ;  /* 0x00000036072f7227 */ /* 0x000fe200078e00ff */
[----:B------:R-:W-:Y:S02]  /*1cc0*/  IABS R56, R4 ;  /* 0x0000000400387213 */ /* 0x000fe40000000000 */
[----:B------:R-:W-:Y:S01]  /*1cd0*/  IABS R58, R3 ;  /* 0x00000003003a7213 */ /* 0x000fe20000000000 */
[----:B------:R-:W-:Y:S01]  /*1ce0*/  IMAD.MOV R47, RZ, RZ, -R47 ;  /* 0x000000ffff2f7224 */ /* 0x000fe200078e0a2f */
[----:B-1----:R-:W-:Y:S01]  /*1cf0*/  LOP3.LUT R0, R2, 0x6c, RZ, 0xfc, !PT ;  /* 0x0000006c02007812 */ /* 0x002fe200078efcff */
[----:B------:R-:W-:-:S02]  /*1d00*/  IMAD.MOV R43, RZ, RZ, -R43 ;  /* 0x000000ffff2b7224 */ /* 0x000fc400078e0a2b */
[----:B------:R-:W-:Y:S01]  /*1d10*/  IMAD R47, R251, R47, R54 ;  /* 0x0000002ffb2f7224 */ /* 0x000fe200078e0236 */
[----:B------:R-:W-:Y:S01]  /*1d20*/  IABS R48, R0 ;  /* 0x0000000000307213 */ /* 0x000fe20000000000 */
[----:B------:R1:W-:Y:S01]  /*1d30*/  STL [R1+0xcc4], R0 ;  /* 0x000cc40001007387 */ /* 0x0003e20000100800 */
[----:B------:R-:W-:-:S04]  /*1d40*/  IMAD.HI.U32 R51, R7, R58, RZ ;  /* 0x0000003a07337227 */ /* 0x000fc800078e00ff */
[----:B------:R-:W-:Y:S02]  /*1d50*/  IMAD.MOV R51, RZ, RZ, -R51 ;  /* 0x000000ffff337224 */ /* 0x000fe400078e0a33 */
[----:B------:R-:W-:Y:S02]  /*1d60*/  IMAD.MOV R45, RZ, RZ, -R45 ;  /* 0x000000ffff2d7224 */ /* 0x000fe400078e0a2d */
[C---:B------:R-:W-:Y:S01]  /*1d70*/  IMAD R43, R251.reuse, R43, R46 ;  /* 0x0000002bfb2b7224 */ /* 0x040fe200078e022e */
[----:B-1----:R-:W-:Y:S01]  /*1d80*/  LOP3.LUT R0, R2, 0x6e, RZ, 0xfc, !PT ;  /* 0x0000006e02007812 */ /* 0x002fe200078efcff */
[----:B------:R-:W-:Y:S02]  /*1d90*/  IMAD R51, R251, R51, R58 ;  /* 0x00000033fb337224 */ /* 0x000fe400078e023a */
[----:B------:R-:W-:Y:S01]  /*1da0*/  IMAD.HI.U32 R46, R7, R52, RZ ;  /* 0x00000034072e7227 */ /* 0x000fe200078e00ff */
[----:B------:R-:W-:Y:S01]  /*1db0*/  IABS R54, R0 ;  /* 0x0000000000367213 */ /* 0x000fe20000000000 */
[----:B------:R1:W-:Y:S02]  /*1dc0*/  STL [R1+0xcc8], R0 ;  /* 0x000cc80001007387 */ /* 0x0003e40000100800 */
[----:B------:R-:W-:-:S02]  /*1dd0*/  IMAD R45, R251, R45, R50 ;  /* 0x0000002dfb2d7224 */ /* 0x000fc400078e0232 */
[----:B------:R2:W-:Y:S01]  /*1de0*/  STL [R1+0xcd0], R4 ;  /* 0x000cd00401007387 */ /* 0x0005e20000100800 */
[----:B------:R-:W-:-:S03]  /*1df0*/  IMAD.HI.U32 R49, R7, R54, RZ ;  /* 0x0000003607317227 */ /* 0x000fc600078e00ff */
[----:B------:R3:W-:Y:S01]  /*1e00*/  STL [R1+0xcd4], R3 ;  /* 0x000cd40301007387 */ /* 0x0007e20000100800 */
[----:B------:R-:W-:Y:S01]  /*1e10*/  IMAD.MOV R49, RZ, RZ, -R49 ;  /* 0x000000ffff317224 */ /* 0x000fe200078e0a31 */
[C---:B-1----:R-:W-:Y:S01]  /*1e20*/  LOP3.LUT R0, R2.reuse, 0x74, RZ, 0xfc, !PT ;  /* 0x0000007402007812 */ /* 0x042fe200078efcff */
[----:B------:R-:W-:Y:S02]  /*1e30*/  IMAD.MOV.U32 R50, RZ, RZ, R48 ;  /* 0x000000ffff327224 */ /* 0x000fe400078e0030 */
[----:B------:R-:W-:Y:S01]  /*1e40*/  IMAD.MOV R46, RZ, RZ, -R46 ;  /* 0x000000ffff2e7224 */ /* 0x000fe200078e0a2e */
[----:B------:R-:W-:Y:S01]  /*1e50*/  IABS R60, R0 ;  /* 0x00000000003c7213 */ /* 0x000fe20000000000 */
[----:B------:R1:W-:Y:S01]  /*1e60*/  STL [R1+0xcd8], R0 ;  /* 0x000cd80001007387 */ /* 0x0003e20000100800 */
[C---:B--2---:R-:W-:Y:S01]  /*1e70*/  LOP3.LUT R4, R2.reuse, 0x7a, RZ, 0xfc, !PT ;  /* 0x0000007a02047812 */ /* 0x044fe200078efcff */
[----:B------:R-:W-:Y:S01]  /*1e80*/  IMAD R49, R251, R49, R54 ;  /* 0x00000031fb317224 */ /* 0x000fe200078e0236 */
[----:B---3--:R-:W-:Y:S01]  /*1e90*/  LOP3.LUT R3, R2, 0x7c, RZ, 0xfc, !PT ;  /* 0x0000007c02037812 */ /* 0x008fe200078efcff */
[----:B------:R-:W-:-:S03]  /*1ea0*/  IMAD.HI.U32 R48, R7, R50, RZ ;  /* 0x0000003207307227 */ /* 0x000fc600078e00ff */
[----:B------:R-:W-:Y:S01]  /*1eb0*/  IABS R62, R3 ;  /* 0x00000003003e7213 */ /* 0x000fe20000000000 */
[----:B------:R-:W-:Y:S01]  /*1ec0*/  IMAD R46, R251, R46, R52 ;  /* 0x0000002efb2e7224 */ /* 0x000fe200078e0234 */
[----:B-1----:R-:W-:Y:S01]  /*1ed0*/  LOP3.LUT R0, R2, 0x76, RZ, 0xfc, !PT ;  /* 0x0000007602007812 */ /* 0x002fe200078efcff */
[----:B------:R-:W-:-:S03]  /*1ee0*/  IMAD.HI.U32 R52, R7, R60, RZ ;  /* 0x0000003c07347227 */ /* 0x000fc600078e00ff */
[----:B------:R-:W-:Y:S01]  /*1ef0*/  IABS R53, R0 ;  /* 0x0000000000357213 */ /* 0x000fe20000000000 */
[----:B------:R1:W-:Y:S01]  /*1f00*/  STL [R1+0xce4], R0 ;  /* 0x000ce40001007387 */ /* 0x0003e20000100800 */
[----:B------:R-:W-:Y:S02]  /*1f10*/  IMAD.MOV R48, RZ, RZ, -R48 ;  /* 0x000000ffff307224 */ /* 0x000fe400078e0a30 */
[----:B------:R-:W-:Y:S02]  /*1f20*/  IMAD.MOV R52, RZ, RZ, -R52 ;  /* 0x000000ffff347224 */ /* 0x000fe400078e0a34 */
[----:B------:R-:W-:Y:S02]  /*1f30*/  IMAD R48, R251, R48, R50 ;  /* 0x00000030fb307224 */ /* 0x000fe400078e0232 */
[----:B------:R-:W-:Y:S01]  /*1f40*/  IMAD.HI.U32 R50, R7, R56, RZ ;  /* 0x0000003807327227 */ /* 0x000fe200078e00ff */
[----:B-1----:R-:W-:-:S03]  /*1f50*/  LOP3.LUT R0, R2, 0x78, RZ, 0xfc, !PT ;  /* 0x0000007802007812 */ /* 0x002fc600078efcff */
[C---:B------:R-:W-:Y:S01]  /*1f60*/  IMAD R52, R251.reuse, R52, R60 ;  /* 0x00000034fb347224 */ /* 0x040fe200078e023c */
[----:B------:R-:W-:Y:S01]  /*1f70*/  IABS R60, R4 ;  /* 0x00000004003c7213 */ /* 0x000fe20000000000 */
[----:B------:R-:W-:Y:S01]  /*1f80*/  IMAD.MOV R50, RZ, RZ, -R50 ;  /* 0x000000ffff327224 */ /* 0x000fe200078e0a32 */
[----:B------:R-:W-:Y:S01]  /*1f90*/  IABS R58, R0 ;  /* 0x00000000003a7213 */ /* 0x000fe20000000000 */
[----:B------:R1:W-:Y:S02]  /*1fa0*/  STL [R1+0xcec], R0 ;  /* 0x000cec0001007387 */ /* 0x0003e40000100800 */
[----:B------:R-:W-:Y:S02]  /*1fb0*/  IMAD R50, R251, R50, R56 ;  /* 0x00000032fb327224 */ /* 0x000fe400078e0238 */
[----:B------:R-:W-:Y:S01]  /*1fc0*/  IMAD.HI.U32 R54, R7, R58, RZ ;  /* 0x0000003a07367227 */ /* 0x000fe200078e00ff */
[----:B------:R2:W-:Y:S03]  /*1fd0*/  STL [R1+0xcf4], R4 ;  /* 0x000cf40401007387 */ /* 0x0005e60000100800 */
[----:B------:R-:W-:Y:S01]  /*1fe0*/  IMAD.MOV R54, RZ, RZ, -R54 ;  /* 0x000000ffff367224 */ /* 0x000fe200078e0a36 */
[----:B------:R3:W-:Y:S01]  /*1ff0*/  STL [R1+0xcf8], R3 ;  /* 0x000cf80301007387 */ /* 0x0007e20000100800 */
[----:B-1----:R-:W-:Y:S01]  /*2000*/  LOP3.LUT R0, R2, 0x7e, RZ, 0xfc, !PT ;  /* 0x0000007e02007812 */ /* 0x002fe200078efcff */
[----:B------:R-:W-:-:S02]  /*2010*/  IMAD.MOV.U32 R56, RZ, RZ, R53 ;  /* 0x000000ffff387224 */ /* 0x000fc400078e0035 */
[----:B------:R-:W-:Y:S01]  /*2020*/  IMAD R54, R251, R54, R58 ;  /* 0x00000036fb367224 */ /* 0x000fe200078e023a */
[----:B------:R-:W-:Y:S01]  /*2030*/  IABS R64, R0 ;  /* 0x0000000000407213 */ /* 0x000fe20000000000 */
[----:B------:R1:W-:Y:S01]  /*2040*/  STL [R1+0xcfc], R0 ;  /* 0x000cfc0001007387 */ /* 0x0003e20000100800 */
[C---:B--2---:R-:W-:Y:S01]  /*2050*/  LOP3.LUT R4, R2.reuse, 0x84, RZ, 0xfc, !PT ;  /* 0x0000008402047812 */ /* 0x044fe200078efcff */
[----:B------:R-:W-:Y:S01]  /*2060*/  IMAD.HI.U32 R55, R7, R60, RZ ;  /* 0x0000003c07377227 */ /* 0x000fe200078e00ff */
[----:B---3--:R-:W-:-:S03]  /*2070*/  LOP3.LUT R3, R2, 0x86, RZ, 0xfc, !PT ;  /* 0x0000008602037812 */ /* 0x008fc600078efcff */
[C---:B------:R-:W-:Y:S01]  /*2080*/  IMAD.HI.U32 R57, R7.reuse, R64, RZ ;  /* 0x0000004007397227 */ /* 0x040fe200078e00ff */
[----:B------:R-:W-:Y:S02]  /*2090*/  IABS R66, R4 ;  /* 0x0000000400427213 */ /* 0x000fe40000000000 */
[----:B------:R-:W-:Y:S01]  /*20a0*/  IABS R68, R3 ;  /* 0x0000000300447213 */ /* 0x000fe20000000000 */
[----:B------:R-:W-:Y:S01]  /*20b0*/  IMAD.MOV R57, RZ, RZ, -R57 ;  /* 0x000000ffff397224 */ /* 0x000fe200078e0a39 */
[----:B-1----:R-:W-:Y:S01]  /*20c0*/  LOP3.LUT R0, R2, 0x80, RZ, 0xfc, !PT ;  /* 0x0000008002007812 */ /* 0x002fe200078efcff */
[----:B------:R-:W-:-:S03]  /*20d0*/  IMAD.HI.U32 R53, R7, R56, RZ ;  /* 0x0000003807357227 */ /* 0x000fc600078e00ff */
[----:B------:R-:W-:Y:S01]  /*20e0*/  IABS R58, R0 ;  /* 0x00000000003a7213 */ /* 0x000fe20000000000 */
[----:B------:R1:W-:Y:S01]  /*20f0*/  STL [R1+0xd08], R0 ;  /* 0x000d080001007387 */ /* 0x0003e20000100800 */
[----:B------:R-:W-:Y:S02]  /*2100*/  IMAD R57, R251, R57, R64 ;  /* 0x00000039fb397224 */ /* 0x000fe400078e0240 */
[----:B------:R-:W-:Y:S02]  /*2110*/  IMAD.MOV R55, RZ, RZ, -R55 ;  /* 0x000000ffff377224 */ /* 0x000fe400078e0a37 */
[----:B------:R-:W-:-:S04]  /*2120*/  IMAD.HI.U32 R61, R7, R68, RZ ;  /* 0x00000044073d7227 */ /* 0x000fc800078e00ff */
[----:B------:R-:W-:Y:S01]  /*2130*/  IMAD.MOV R53, RZ, RZ, -R53 ;  /* 0x000000ffff357224 */ /* 0x000fe200078e0a35 */
[----:B-1----:R-:W-:Y:S01]  /*2140*/  LOP3.LUT R0, R2, 0x82, RZ, 0xfc, !PT ;  /* 0x0000008202007812 */ /* 0x002fe200078efcff */
[C---:B------:R-:W-:Y:S02]  /*2150*/  IMAD R55, R251.reuse, R55, R60 ;  /* 0x00000037fb377224 */ /* 0x040fe400078e023c */
[----:B------:R-:W-:Y:S01]  /*2160*/  IMAD.MOV R61, RZ, RZ, -R61 ;  /* 0x000000ffff3d7224 */ /* 0x000fe200078e0a3d */
[----:B------:R-:W-:Y:S01]  /*2170*/  IABS R64, R0 ;  /* 0x0000000000407213 */ /* 0x000fe20000000000 */
[----:B------:R1:W-:Y:S01]  /*2180*/  STL [R1+0xd0c], R0 ;  /* 0x000d0c0001007387 */ /* 0x0003e20000100800 */
[----:B------:R-:W-:Y:S02]  /*2190*/  IMAD.MOV.U32 R60, RZ, RZ, R58 ;  /* 0x000000ffff3c7224 */ /* 0x000fe400078e003a */
[----:B------:R-:W-:Y:S01]  /*21a0*/  IMAD R53, R251, R53, R56 ;  /* 0x00000035fb357224 */ /* 0x000fe200078e0238 */
[----:B------:R2:W-:Y:S01]  /*21b0*/  STL [R1+0xd14], R4 ;  /* 0x000d140401007387 */ /* 0x0005e20000100800 */
[----:B------:R-:W-:-:S03]  /*21c0*/  IMAD.HI.U32 R59, R7, R64, RZ ;  /* 0x00000040073b7227 */ /* 0x000fc600078e00ff */
[----:B------:R3:W-:Y:S01]  /*21d0*/  STL [R1+0xd1c], R3 ;  /* 0x000d1c0301007387 */ /* 0x0007e20000100800 */
[----:B------:R-:W-:Y:S01]  /*21e0*/  IMAD R61, R251, R61, R68 ;  /* 0x0000003dfb3d7224 */ /* 0x000fe200078e0244 */
[----:B-1----:R-:W-:Y:S01]  /*21f0*/  LOP3.LUT R0, R2, 0x88, RZ, 0xfc, !PT ;  /* 0x0000008802007812 */ /* 0x002fe200078efcff */
[----:B------:R-:W-:-:S03]  /*2200*/  IMAD.HI.U32 R56, R7, R62, RZ ;  /* 0x0000003e07387227 */ /* 0x000fc600078e00ff */
[----:B------:R-:W-:Y:S01]  /*2210*/  IABS R70, R0 ;  /* 0x0000000000467213 */ /* 0x000fe20000000000 */
[----:B------:R1:W-:Y:S01]  /*2220*/  STL [R1+0xd24], R0 ;  /* 0x000d240001007387 */ /* 0x0003e20000100800 */
[----:B------:R-:W-:Y:S01]  /*2230*/  IMAD.HI.U32 R58, R7, R60, RZ ;  /* 0x0000003c073a7227 */ /* 0x000fe200078e00ff */
[C---:B--2---:R-:W-:Y:S02]  /*2240*/  LOP3.LUT R4, R2.reuse, 0x8e, RZ, 0xfc, !PT ;  /* 0x0000008e02047812 */ /* 0x044fe400078efcff */
[C---:B---3--:R-:W-:Y:S01]  /*2250*/  LOP3.LUT R3, R2.reuse, 0x90, RZ, 0xfc, !PT ;  /* 0x0000009002037812 */ /* 0x048fe200078efcff */
[----:B------:R-:W-:Y:S02]  /*2260*/  IMAD.MOV R59, RZ, RZ, -R59 ;  /* 0x000000ffff3b7224 */ /* 0x000fe400078e0a3b */
[----:B------:R-:W-:Y:S01]  /*2270*/  IMAD.MOV R56, RZ, RZ, -R56 ;  /* 0x000000ffff387224 */ /* 0x000fe200078e0a38 */
[----:B------:R-:W-:Y:S01]  /*2280*/  IABS R72, R3 ;  /* 0x0000000300487213 */ /* 0x000fe20000000000 */
[----:B------:R-:W-:Y:S01]  /*2290*/  IMAD.MOV R58, RZ, RZ, -R58 ;  /* 0x000000ffff3a7224 */ /* 0x000fe200078e0a3a */
[----:B-1----:R-:W-:Y:S01]  /*22a0*/  LOP3.LUT R0, R2, 0x8a, RZ, 0xfc, !PT ;  /* 0x0000008a02007812 */ /* 0x002fe200078efcff */
[----:B------:R-:W-:-:S02]  /*22b0*/  IMAD R59, R251, R59, R64 ;  /* 0x0000003bfb3b7224 */ /* 0x000fc400078e0240 */
[C---:B------:R-:W-:Y:S01]  /*22c0*/  IMAD R56, R251.reuse, R56, R62 ;  /* 0x00000038fb387224 */ /* 0x040fe200078e023e */
[----:B------:R-:W-:Y:S01]  /*22d0*/  IABS R63, R0 ;  /* 0x00000000003f7213 */ /* 0x000fe20000000000 */
[----:B------:R1:W-:Y:S01]  /*22e0*/  STL [R1+0xd2c], R0 ;  /* 0x000d2c0001007387 */ /* 0x0003e20000100800 */
[----:B------:R-:W-:Y:S02]  /*22f0*/  IMAD R58, R251, R58, R60 ;  /* 0x0000003afb3a7224 */ /* 0x000fe400078e023c */
[----:B------:R-:W-:-:S04]  /*2300*/  IMAD.HI.U32 R60, R7, R66, RZ ;  /* 0x00000042073c7227 */ /* 0x000fc800078e00ff */
[----:B------:R-:W-:Y:S01]  /*2310*/  IMAD.HI.U32 R62, R7, R70, RZ ;  /* 0x00000046073e7227 */ /* 0x000fe200078e00ff */
[----:B-1----:R-:W-:-:S03]  /*2320*/  LOP3.LUT R0, R2, 0x8c, RZ, 0xfc, !PT ;  /* 0x0000008c02007812 */ /* 0x002fc600078efcff */
[----:B------:R-:W-:Y:S02]  /*2330*/  IMAD.MOV R60, RZ, RZ, -R60 ;  /* 0x000000ffff3c7224 */ /* 0x000fe400078e0a3c */
[----:B------:R-:W-:Y:S01]  /*2340*/  IMAD.MOV R62, RZ, RZ, -R62 ;  /* 0x000000ffff3e7224 */ /* 0x000fe200078e0a3e */
[----:B------:R-:W-:Y:S01]  /*2350*/  IABS R68, R0 ;  /* 0x0000000000447213 */ /* 0x000fe20000000000 */
[----:B------:R1:W-:Y:S01]  /*2360*/  STL [R1+0xd30], R0 ;  /* 0x000d300001007387 */ /* 0x0003e20000100800 */
[C---:B------:R-:W-:Y:S02]  /*2370*/  IMAD R60, R251.reuse, R60, R66 ;  /* 0x0000003cfb3c7224 */ /* 0x040fe400078e0242 */
[----:B------:R-:W-:Y:S01]  /*2380*/  IMAD R62, R251, R62, R70 ;  /* 0x0000003efb3e7224 */ /* 0x000fe200078e0246 */
[----:B------:R2:W-:Y:S01]  /*2390*/  STL [R1+0xd38], R4 ;  /* 0x000d380401007387 */ /* 0x0005e20000100800 */
[----:B------:R-:W-:Y:S01]  /*23a0*/  IMAD.HI.U32 R64, R7, R68, RZ ;  /* 0x0000004407407227 */ /* 0x000fe200078e00ff */
[----:B------:R-:W-:-:S02]  /*23b0*/  IABS R70, R4 ;  /* 0x0000000400467213 */ /* 0x000fc40000000000 */
[----:B------:R3:W-:Y:S01]  /*23c0*/  STL [R1+0xd3c], R3 ;  /* 0x000d3c0301007387 */ /* 0x0007e20000100800 */
[----:B------:R-:W-:Y:S01]  /*23d0*/  IMAD.MOV R64, RZ, RZ, -R64 ;  /* 0x000000ffff407224 */ /* 0x000fe200078e0a40 */
[C---:B-1----:R-:W-:Y:S01]  /*23e0*/  LOP3.LUT R0, R2.reuse, 0x92, RZ, 0xfc, !PT ;  /* 0x0000009202007812 */ /* 0x042fe200078efcff */
[----:B------:R-:W-:Y:S02]  /*23f0*/  IMAD.MOV.U32 R66, RZ, RZ, R63 ;  /* 0x000000ffff427224 */ /* 0x000fe400078e003f */
[----:B------:R-:W-:Y:S01]  /*2400*/  IMAD R64, R251, R64, R68 ;  /* 0x00000040fb407224 */ /* 0x000fe200078e0244 */
[----:B------:R-:W-:Y:S01]  /*2410*/  IABS R74, R0 ;  /* 0x00000000004a7213 */ /* 0x000fe20000000000 */
[----:B------:R1:W-:Y:S01]  /*2420*/  STL [R1+0xd40], R0 ;  /* 0x000d400001007387 */ /* 0x0003e20000100800 */
[C---:B--2---:R-:W-:Y:S01]  /*2430*/  LOP3.LUT R4, R2.reuse, 0x98, RZ, 0xfc, !PT ;  /* 0x0000009802047812 */ /* 0x044fe200078efcff */
[----:B------:R-:W-:Y:S01]  /*2440*/  IMAD.HI.U32 R63, R7, R66, RZ ;  /* 0x00000042073f7227 */ /* 0x000fe200078e00ff */
[----:B---3--:R-:W-:-:S02]  /*2450*/  LOP3.LUT R3, R2, 0x9a, RZ, 0xfc, !PT ;  /* 0x0000009a02037812 */ /* 0x008fc400078efcff */
[----:B------:R-:W-:Y:S01]  /*2460*/  IABS R76, R4 ;  /* 0x00000004004c7213 */ /* 0x000fe20000000000 */
[----:B------:R-:W-:Y:S01]  /*2470*/  IMAD.HI.U32 R67, R7, R74, RZ ;  /* 0x0000004a07437227 */ /* 0x000fe200078e00ff */
[----:B------:R-:W-:Y:S02]  /*2480*/  IABS R78, R3 ;  /* 0x00000003004e7213 */ /* 0x000fe40000000000 */
[----:B-1----:R-:W-:Y:S01]  /*2490*/  LOP3.LUT R0, R2, 0x94, RZ, 0xfc, !PT ;  /* 0x0000009402007812 */ /* 0x002fe200078efcff */
[----:B------:R-:W-:Y:S02]  /*24a0*/  IMAD.MOV R67, RZ, RZ, -R67 ;  /* 0x000000ffff437224 */ /* 0x000fe400078e0a43 */
[----:B------:R-:W-:Y:S01]  /*24b0*/  IMAD.MOV R63, RZ, RZ, -R63 ;  /* 0x000000ffff3f7224 */ /* 0x000fe200078e0a3f */
[----:B------:R-:W-:Y:S01]  /*24c0*/  IABS R68, R0 ;  /* 0x0000000000447213 */ /* 0x000fe20000000000 */
[----:B------:R1:W-:Y:S01]  /*24d0*/  STL [R1+0xd50], R0 ;  /* 0x000d500001007387 */ /* 0x0003e20000100800 */
[----:B------:R-:W-:-:S02]  /*24e0*/  IMAD R67, R251, R67, R74 ;  /* 0x00000043fb437224 */ /* 0x000fc400078e024a */
[----:B------:R-:W-:-:S04]  /*24f0*/  IMAD.HI.U32 R71, R7, R78, RZ ;  /* 0x0000004e07477227 */ /* 0x000fc800078e00ff */
[----:B------:R-:W-:Y:S02]  /*2500*/  IMAD R63, R251, R63, R66 ;  /* 0x0000003ffb3f7224 */ /* 0x000fe400078e0242 */
[----:B------:R-:W-:Y:S01]  /*2510*/  IMAD.HI.U32 R65, R7, R70, RZ ;  /* 0x0000004607417227 */ /* 0x000fe200078e00ff */
[----:B-1----:R-:W-:-:S03]  /*2520*/  LOP3.LUT R0, R2, 0x96, RZ, 0xfc, !PT ;  /* 0x0000009602007812 */ /* 0x002fc600078efcff */
[C---:B------:R-:W-:Y:S01]  /*2530*/  IMAD.HI.U32 R66, R7.reuse, R72, RZ ;  /* 0x0000004807427227 */ /* 0x040fe200078e00ff */
[----:B------:R-:W-:Y:S01]  /*2540*/  IABS R74, R0 ;  /* 0x00000000004a7213 */ /* 0x000fe20000000000 */
[----:B------:R1:W-:Y:S02]  /*2550*/  STL [R1+0xd54], R0 ;  /* 0x000d540001007387 */ /* 0x0003e40000100800 */
[----:B------:R-:W-:Y:S02]  /*2560*/  IMAD.MOV R71, RZ, RZ, -R71 ;  /* 0x000000ffff477224 */ /* 0x000fe400078e0a47 */
[----:B------:R2:W-:Y:S01]  /*2570*/  STL [R1+0xd5c], R4 ;  /* 0x000d5c0401007387 */ /* 0x0005e20000100800 */
[----:B------:R-:W-:-:S03]  /*2580*/  IMAD.HI.U32 R69, R7, R74, RZ ;  /* 0x0000004a07457227 */ /* 0x000fc600078e00ff */
[----:B------:R3:W-:Y:S01]  /*2590*/  STL [R1+0xd60], R3 ;  /* 0x000d600301007387 */ /* 0x0007e20000100800 */
[----:B------:R-:W-:Y:S01]  /*25a0*/  IMAD.MOV R65, RZ, RZ, -R65 ;  /* 0x000000ffff417224 */ /* 0x000fe200078e0a41 */
[C---:B-1----:R-:W-:Y:S01]  /*25b0*/  LOP3.LUT R0, R2.reuse, 0x9c, RZ, 0xfc, !PT ;  /* 0x0000009c02007812 */ /* 0x042fe200078efcff */
[----:B------:R-:W-:Y:S02]  /*25c0*/  IMAD.MOV R66, RZ, RZ, -R66 ;  /* 0x000000ffff427224 */ /* 0x000fe400078e0a42 */
[C---:B------:R-:W-:Y:S01]  /*25d0*/  IMAD R71, R251.reuse, R71, R78 ;  /* 0x00000047fb477224 */ /* 0x040fe200078e024e */
[----:B------:R-:W-:Y:S01]  /*25e0*/  IABS R80, R0 ;  /* 0x0000000000507213 */ /* 0x000fe20000000000 */
[----:B------:R1:W-:Y:S01]  /*25f0*/  STL [R1+0xd68], R0 ;  /* 0x000d680001007387 */ /* 0x0003e20000100800 */
[----:B------:R-:W-:Y:S01]  /*2600*/  IMAD.MOV R69, RZ, RZ, -R69 ;  /* 0x000000ffff457224 */ /* 0x000fe200078e0a45 */
[C---:B--2---:R-:W-:Y:S01]  /*2610*/  LOP3.LUT R4, R2.reuse, 0xa2, RZ, 0xfc, !PT ;  /* 0x000000a202047812 */ /* 0x044fe200078efcff */
[----:B------:R-:W-:Y:S01]  /*2620*/  IMAD R65, R251, R65, R70 ;  /* 0x00000041fb417224 */ /* 0x000fe200078e0246 */
[----:B---3--:R-:W-:Y:S01]  /*2630*/  LOP3.LUT R3, R2, 0xa4, RZ, 0xfc, !PT ;  /* 0x000000a402037812 */ /* 0x008fe200078efcff */
[----:B------:R-:W-:-:S02]  /*2640*/  IMAD.MOV.U32 R70, RZ, RZ, R68 ;  /* 0x000000ffff467224 */ /* 0x000fc400078e0044 */
[----:B------:R-:W-:Y:S01]  /*2650*/  IMAD R66, R251, R66, R72 ;  /* 0x00000042fb427224 */ /* 0x000fe200078e0248 */
[----:B------:R-:W-:Y:S01]  /*2660*/  IABS R82, R3 ;  /* 0x0000000300527213 */ /* 0x000fe20000000000 */
[----:B------:R-:W-:Y:S01]  /*2670*/  IMAD.HI.U32 R72, R7, R80, RZ ;  /* 0x0000005007487227 */ /* 0x000fe200078e00ff */
[----:B-1----:R-:W-:-:S03]  /*2680*/  LOP3.LUT R0, R2, 0x9e, RZ, 0xfc, !PT ;  /* 0x0000009e02007812 */ /* 0x002fc600078efcff */
        /* <DEDUP_REMOVED lines=8> */
[----:B------:R-:W-:Y:S01]  /*2710*/  IMAD R68, R251, R68, R70 ;  /* 0x00000044fb447224 */ /* 0x000fe200078e0246 */
[----:B------:R-:W-:Y:S01]  /*2720*/  IABS R80, R4 ;  /* 0x0000000400507213 */ /* 0x000fe20000000000 */
[C---:B------:R-:W-:Y:S01]  /*2730*/  IMAD.HI.U32 R70, R7.reuse, R76, RZ ;  /* 0x0000004c07467227 */ /* 0x040fe200078e00ff */
[----:B------:R-:W-:Y:S01]  /*2740*/  IABS R78, R0 ;  /* 0x00000000004e7213 */ /* 0x000fe20000000000 */
[----:B------:R1:W-:Y:S02]  /*2750*/  STL [R1+0xd7c], R0 ;  /* 0x000d7c0001007387 */ /* 0x0003e40000100800 */
[----:B------:R-:W-:-:S02]  /*2760*/  IMAD.HI.U32 R75, R7, R80, RZ ;  /* 0x00000050074b7227 */ /* 0x000fc400078e00ff */
[----:B------:R2:W-:Y:S02]  /*2770*/  STL [R1+0xd80], R4 ;  /* 0x000d800401007387 */ /* 0x0005e40000100800 */
[----:B------:R-:W-:Y:S02]  /*2780*/  IMAD.HI.U32 R74, R7, R78, RZ ;  /* 0x0000004e074a7227 */ /* 0x000fe400078e00ff */
[----:B------:R3:W-:Y:S01]  /*2790*/  STL [R1+0xd88], R3 ;  /* 0x000d880301007387 */ /* 0x0007e20000100800 */
[C---:B-1----:R-:W-:Y:S01]  /*27a0*/  LOP3.LUT R0, R2.reuse, 0xa6, RZ, 0xfc, !PT ;  /* 0x000000a602007812 */ /* 0x042fe200078efcff */
[----:B------:R-:W-:Y:S02]  /*27b0*/  IMAD.MOV R74, RZ, RZ, -R74 ;  /* 0x000000ffff4a7224 */ /* 0x000fe400078e0a4a */
[----:B------:R-:W-:Y:S01]  /*27c0*/  IMAD.MOV R70, RZ, RZ, -R70 ;  /* 0x000000ffff467224 */ /* 0x000fe200078e0a46 */
[----:B------:R-:W-:Y:S01]  /*27d0*/  IABS R84, R0 ;  /* 0x0000000000547213 */ /* 0x000fe20000000000 */
[----:B------:R1:W-:Y:S01]  /*27e0*/  STL [R1+0xd8c], R0 ;  /* 0x000d8c0001007387 */ /* 0x0003e20000100800 */
[----:B------:R-:W-:Y:S01]  /*27f0*/  IMAD R74, R251, R74, R78 ;  /* 0x0000004afb4a7224 */ /* 0x000fe200078e024e */
[C---:B--2---:R-:W-:Y:S01]  /*2800*/  LOP3.LUT R4, R2.reuse, 0xac, RZ, 0xfc, !PT ;  /* 0x000000ac02047812 */ /* 0x044fe200078efcff */
[----:B------:R-:W-:Y:S01]  /*2810*/  IMAD.MOV R75, RZ, RZ, -R75 ;  /* 0x000000ffff4b7224 */ /* 0x000fe200078e0a4b */
[----:B---3--:R-:W-:Y:S01]  /*2820*/  LOP3.LUT R3, R2, 0xae, RZ, 0xfc, !PT ;  /* 0x000000ae02037812 */ /* 0x008fe200078efcff */
[----:B------:R-:W-:Y:S01]  /*2830*/  IMAD.HI.U32 R77, R7, R84, RZ ;  /* 0x00000054074d7227 */ /* 0x000fe200078e00ff */
[----:B------:R-:W-:-:S02]  /*2840*/  IABS R86, R4 ;  /* 0x0000000400567213 */ /* 0x000fc40000000000 */
[----:B------:R-:W-:Y:S01]  /*2850*/  IABS R88, R3 ;  /* 0x0000000300587213 */ /* 0x000fe20000000000 */
[----:B------:R-:W-:Y:S01]  /*2860*/  IMAD.MOV R77, RZ, RZ, -R77 ;  /* 0x000000ffff4d7224 */ /* 0x000fe200078e0a4d */
[----:B-1----:R-:W-:Y:S01]  /*2870*/  LOP3.LUT R0, R2, 0xa8, RZ, 0xfc, !PT ;  /* 0x000000a802007812 */ /* 0x002fe200078efcff */
[C---:B------:R-:W-:Y:S02]  /*2880*/  IMAD R70, R251.reuse, R70, R76 ;  /* 0x00000046fb467224 */ /* 0x040fe400078e024c */
[C---:B------:R-:W-:Y:S01]  /*2890*/  IMAD R77, R251.reuse, R77, R84 ;  /* 0x0000004dfb4d7224 */ /* 0x040fe200078e0254 */
[----:B------:R-:W-:Y:S01]  /*28a0*/  IABS R78, R0 ;  /* 0x00000000004e7213 */ /* 0x000fe20000000000 */
[----:B------:R1:W-:Y:S01]  /*28b0*/  STL [R1+0xd94], R0 ;  /* 0x000d940001007387 */ /* 0x0003e20000100800 */
[----:B------:R-:W-:Y:S02]  /*28c0*/  IMAD.MOV.U32 R76, RZ, RZ, R73 ;  /* 0x000000ffff4c7224 */ /* 0x000fe400078e0049 */
[----:B------:R-:W-:-:S02]  /*28d0*/  IMAD R75, R251, R75, R80 ;  /* 0x0000004bfb4b7224 */ /* 0x000fc400078e0250 */
[----:B------:R-:W-:Y:S02]  /*28e0*/  IMAD.MOV.U32 R80, RZ, RZ, R78 ;  /* 0x000000ffff507224 */ /* 0x000fe400078e004e */
[----:B------:R-:W-:Y:S01]  /*28f0*/  IMAD.HI.U32 R73, R7, R76, RZ ;  /* 0x0000004c07497227 */ /* 0x000fe200078e00ff */
[----:B-1----:R-:W-:-:S03]  /*2900*/  LOP3.LUT R0, R2, 0xaa, RZ, 0xfc, !PT ;  /* 0x000000aa02007812 */ /* 0x002fc600078efcff */
[C---:B------:R-:W-:Y:S01]  /*2910*/  IMAD.HI.U32 R81, R7.reuse, R88, RZ ;  /* 0x0000005807517227 */ /* 0x040fe200078e00ff */
[----:B------:R-:W-:Y:S01]  /*2920*/  IABS R84, R0 ;  /* 0x0000000000547213 */ /* 0x000fe20000000000 */
[----:B------:R1:W-:Y:S02]  /*2930*/  STL [R1+0xd98], R0 ;  /* 0x000d980001007387 */ /* 0x0003e40000100800 */
[C---:B------:R-:W-:Y:S02]  /*2940*/  IMAD.HI.U32 R78, R7.reuse, R80, RZ ;  /* 0x00000050074e7227 */ /* 0x040fe400078e00ff */
[----:B------:R2:W-:Y:S02]  /*2950*/  STL [R1+0xda4], R4 ;  /* 0x000da40401007387 */ /* 0x0005e40000100800 */
[----:B------:R-:W-:Y:S02]  /*2960*/  IMAD.MOV R73, RZ, RZ, -R73 ;  /* 0x000000ffff497224 */ /* 0x000fe400078e0a49 */
[----:B------:R-:W-:Y:S01]  /*2970*/  IMAD.MOV R81, RZ, RZ, -R81 ;  /* 0x000000ffff517224 */ /* 0x000fe200078e0a51 */
[----:B------:R3:W-:Y:S01]  /*2980*/  STL [R1+0xdac], R3 ;  /* 0x000dac0301007387 */ /* 0x0007e20000100800 */
[----:B------:R-:W-:Y:S01]  /*2990*/  IMAD.HI.U32 R79, R7, R84, RZ ;  /* 0x00000054074f7227 */ /* 0x000fe200078e00ff */
[----:B-1----:R-:W-:-:S03]  /*29a0*/  LOP3.LUT R0, R2, 0xb0, RZ, 0xfc, !PT ;  /* 0x000000b002007812 */ /* 0x002fc600078efcff */
[----:B------:R-:W-:Y:S01]  /*29b0*/  IMAD.MOV R78, RZ, RZ, -R78 ;  /* 0x000000ffff4e7224 */ /* 0x000fe200078e0a4e */
[----:B------:R-:W-:Y:S01]  /*29c0*/  IABS R90, R0 ;  /* 0x00000000005a7213 */ /* 0x000fe20000000000 */
[----:B------:R1:W-:Y:S01]  /*29d0*/  STL [R1+0xdb0], R0 ;  /* 0x000db00001007387 */ /* 0x0003e20000100800 */
[C---:B------:R-:W-:Y:S01]  /*29e0*/  IMAD R73, R251.reuse, R73, R76 ;  /* 0x00000049fb497224 */ /* 0x040fe200078e024c */
[C---:B--2---:R-:W-:Y:S01]  /*29f0*/  LOP3.LUT R4, R2.reuse, 0xb6, RZ, 0xfc, !PT ;  /* 0x000000b602047812 */ /* 0x044fe200078efcff */
[----:B------:R-:W-:Y:S01]  /*2a00*/  IMAD R81, R251, R81, R88 ;  /* 0x00000051fb517224 */ /* 0x000fe200078e0258 */
[----:B---3--:R-:W-:Y:S01]  /*2a10*/  LOP3.LUT R3, R2, 0xb8, RZ, 0xfc, !PT ;  /* 0x000000b802037812 */ /* 0x008fe200078efcff */
[----:B------:R-:W-:-:S03]  /*2a20*/  IMAD.HI.U32 R76, R7, R82, RZ ;  /* 0x00000052074c7227 */ /* 0x000fc600078e00ff */
[----:B------:R-:W-:Y:S01]  /*2a30*/  IABS R92, R3 ;  /* 0x00000003005c7213 */ /* 0x000fe20000000000 */
[----:B------:R-:W-:Y:S01]  /*2a40*/  IMAD.MOV R79, RZ, RZ, -R79 ;  /* 0x000000ffff4f7224 */ /* 0x000fe200078e0a4f */
[----:B-1----:R-:W-:Y:S01]  /*2a50*/  LOP3.LUT R0, R2, 0xb2, RZ, 0xfc, !PT ;  /* 0x000000b202007812 */ /* 0x002fe200078efcff */
[----:B------:R-:W-:Y:S02]  /*2a60*/  IMAD R78, R251, R78, R80 ;  /* 0x0000004efb4e7224 */ /* 0x000fe400078e0250 */
[----:B------:R-:W-:Y:S01]  /*2a70*/  IMAD.HI.U32 R80, R7, R86, RZ ;  /* 0x0000005607507227 */ /* 0x000fe200078e00ff */
[----:B------:R-:W-:Y:S01]  /*2a80*/  IABS R83, R0 ;  /* 0x0000000000537213 */ /* 0x000fe20000000000 */
[----:B------:R1:W-:Y:S02]  /*2a90*/  STL [R1+0xdb8], R0 ;  /* 0x000db80001007387 */ /* 0x0003e40000100800 */
[----:B------:R-:W-:Y:S02]  /*2aa0*/  IMAD.MOV R76, RZ, RZ, -R76 ;  /* 0x000000ffff4c7224 */ /* 0x000fe400078e0a4c */
[----:B------:R-:W-:-:S02]  /*2ab0*/  IMAD R79, R251, R79, R84 ;  /* 0x0000004ffb4f7224 */ /* 0x000fc400078e0254 */
[----:B------:R-:W-:Y:S02]  /*2ac0*/  IMAD.MOV R80, RZ, RZ, -R80 ;  /* 0x000000ffff507224 */ /* 0x000fe400078e0a50 */
[----:B------:R-:W-:Y:S01]  /*2ad0*/  IMAD R76, R251, R76, R82 ;  /* 0x0000004cfb4c7224 */ /* 0x000fe200078e0252 */
[----:B-1----:R-:W-:Y:S01]  /*2ae0*/  LOP3.LUT R0, R2, 0xb4, RZ, 0xfc, !PT ;  /* 0x000000b402007812 */ /* 0x002fe200078efcff */
[----:B------:R-:W-:-:S03]  /*2af0*/  IMAD.HI.U32 R82, R7, R90, RZ ;  /* 0x0000005a07527227 */ /* 0x000fc600078e00ff */
[----:B------:R-:W-:Y:S01]  /*2b00*/  IABS R88, R0 ;  /* 0x0000000000587213 */ /* 0x000fe20000000000 */
[----:B------:R1:W-:Y:S01]  /*2b10*/  STL [R1+0xdc4], R0 ;  /* 0x000dc40001007387 */ /* 0x0003e20000100800 */
[----:B------:R-:W-:Y:S02]  /*2b20*/  IMAD R80, R251, R80, R86 ;  /* 0x00000050fb507224 */ /* 0x000fe400078e0256 */
[----:B------:R-:W-:Y:S01]  /*2b30*/  IMAD.MOV.U32 R86, RZ, RZ, R83 ;  /* 0x000000ffff567224 */ /* 0x000fe200078e0053 */
[----:B------:R-:W-:Y:S01]  /*2b40*/  STL [R1+0xdc0], R4 ;  /* 0x000dc00401007387 */ /* 0x000fe20000100800 */
[----:B------:R-:W-:-:S03]  /*2b50*/  IMAD.HI.U32 R84, R7, R88, RZ ;  /* 0x0000005807547227 */ /* 0x000fc600078e00ff */
[----:B------:R2:W-:Y:S01]  /*2b60*/  STL [R1+0xdd0], R3 ;  /* 0x000dd00301007387 */ /* 0x0005e20000100800 */
[----:B------:R-:W-:Y:S01]  /*2b70*/  IMAD.MOV R84, RZ, RZ, -R84 ;  /* 0x000000ffff547224 */ /* 0x000fe200078e0a54 */
[C---:B-1----:R-:W-:Y:S01]  /*2b80*/  LOP3.LUT R0, R2.reuse, 0xba, RZ, 0xfc, !PT ;  /* 0x000000ba02007812 */ /* 0x042fe200078efcff */
[----:B------:R-:W-:Y:S02]  /*2b90*/  IMAD.MOV R82, RZ, RZ, -R82 ;  /* 0x000000ffff527224 */ /* 0x000fe400078e0a52 */
[----:B------:R-:W-:Y:S01]  /*2ba0*/  IMAD R84, R251, R84, R88 ;  /* 0x00000054fb547224 */ /* 0x000fe200078e0258 */
[----:B------:R-:W-:Y:S01]  /*2bb0*/  IABS R94, R0 ;  /* 0x00000000005e7213 */ /* 0x000fe20000000000 */
[----:B------:R1:W-:Y:S01]  /*2bc0*/  STL [R1+0xdcc], R0 ;  /* 0x000dcc0001007387 */ /* 0x0003e20000100800 */
[----:B------:R-:W-:Y:S01]  /*2bd0*/  IMAD.HI.U32 R83, R7, R86, RZ ;  /* 0x0000005607537227 */ /* 0x000fe200078e00ff */
[----:B--2---:R-:W-:-:S03]  /*2be0*/  LOP3.LUT R3, R2, 0xc2, RZ, 0xfc, !PT ;  /* 0x000000c202037812 */ /* 0x004fc600078efcff */
[----:B------:R-:W-:Y:S01]  /*2bf0*/  IMAD.HI.U32 R87, R7, R94, RZ ;  /* 0x0000005e07577227 */ /* 0x000fe200078e00ff */
[----:B------:R-:W-:-:S03]  /*2c00*/  IABS R98, R3 ;  /* 0x0000000300627213 */ /* 0x000fc60000000000 */
[----:B------:R-:W-:Y:S01]  /*2c10*/  IMAD.MOV R87, RZ, RZ, -R87 ;  /* 0x000000ffff577224 */ /* 0x000fe200078e0a57 */
[C---:B-1----:R-:W-:Y:S01]  /*2c20*/  LOP3.LUT R0, R2.reuse, 0xbc, RZ, 0xfc, !PT ;  /* 0x000000bc02007812 */ /* 0x042fe200078efcff */
[C---:B------:R-:W-:Y:S01]  /*2c30*/  IMAD R82, R251.reuse, R82, R90 ;  /* 0x00000052fb527224 */ /* 0x040fe200078e025a */
[----:B------:R-:W-:Y:S01]  /*2c40*/  IABS R90, R4 ;  /* 0x00000004005a7213 */ /* 0x000fe20000000000 */
[----:B------:R-:W-:Y:S01]  /*2c50*/  IMAD.MOV R83, RZ, RZ, -R83 ;  /* 0x000000ffff537224 */ /* 0x000fe200078e0a53 */
[----:B------:R-:W-:Y:S01]  /*2c60*/  IABS R88, R0 ;  /* 0x0000000000587213 */ /* 0x000fe20000000000 */
[----:B------:R1:W-:Y:S01]  /*2c70*/  STL [R1+0xde4], R0 ;  /* 0x000de40001007387 */ /* 0x0003e20000100800 */
[C---:B------:R-:W-:Y:S01]  /*2c80*/  IMAD R87, R251.reuse, R87, R94 ;  /* 0x00000057fb577224 */ /* 0x040fe200078e025e */
[----:B------:R-:W-:Y:S01]  /*2c90*/  LOP3.LUT R4, R2, 0xc0, RZ, 0xfc, !PT ;  /* 0x000000c002047812 */ /* 0x000fe200078efcff */
[----:B------:R-:W-:Y:S02]  /*2ca0*/  IMAD R83, R251, R83, R86 ;  /* 0x00000053fb537224 */ /* 0x000fe400078e0256 */
[----:B------:R-:W-:Y:S01]  /*2cb0*/  IMAD.HI.U32 R86, R7, R92, RZ ;  /* 0x0000005c07567227 */ /* 0x000fe200078e00ff */
[----:B------:R-:W-:-:S03]  /*2cc0*/  IABS R96, R4 ;  /* 0x0000000400607213 */ /* 0x000fc60000000000 */
[----:B------:R-:W-:Y:S01]  /*2cd0*/  IMAD.HI.U32 R85, R7, R90, RZ ;  /* 0x0000005a07557227 */ /* 0x000fe200078e00ff */
[----:B-1----:R-:W-:-:S03]  /*2ce0*/  LOP3.LUT R0, R2, 0xbe, RZ, 0xfc, !PT ;  /* 0x000000be02007812 */ /* 0x002fc600078efcff */
[----:B------:R-:W-:Y:S01]  /*2cf0*/  IMAD.MOV R86, RZ, RZ, -R86 ;  /* 0x000000ffff567224 */ /* 0x000fe200078e0a56 */
[----:B------:R-:W-:Y:S01]  /*2d00*/  IABS R94, R0 ;  /* 0x00000000005e7213 */ /* 0x000fe20000000000 */
[----:B------:R1:W-:Y:S01]  /*2d10*/  STL [R1+0xde0], R0 ;  /* 0x000de00001007387 */ /* 0x0003e20000100800 */
[----:B------:R-:W-:-:S03]  /*2d20*/  IMAD.HI.U32 R91, R7, R98, RZ ;  /* 0x00000062075b7227 */ /* 0x000fc600078e00ff */
[----:B------:R2:W-:Y:S01]  /*2d30*/  STL [R1+0xdf0], R4 ;  /* 0x000df00401007387 */ /* 0x0005e20000100800 */
[----:B------:R-:W-:Y:S02]  /*2d40*/  IMAD.MOV R85, RZ, RZ, -R85 ;  /* 0x000000ffff557224 */ /* 0x000fe400078e0a55 */
[----:B------:R-:W-:Y:S01]  /*2d50*/  IMAD R86, R251, R86, R92 ;  /* 0x00000056fb567224 */ /* 0x000fe200078e025c */
[----:B------:R3:W-:Y:S01]  /*2d60*/  STL [R1+0xde8], R3 ;  /* 0x000de80301007387 */ /* 0x0007e20000100800 */
[----:B------:R-:W-:Y:S01]  /*2d70*/  IMAD.MOV R91, RZ, RZ, -R91 ;  /* 0x000000ffff5b7224 */ /* 0x000fe200078e0a5b */
[----:B-1----:R-:W-:Y:S01]  /*2d80*/  LOP3.LUT R0, R2, 0xc4, RZ, 0xfc, !PT ;  /* 0x000000c402007812 */ /* 0x002fe200078efcff */
[----:B------:R-:W-:-:S03]  /*2d90*/  IMAD.HI.U32 R89, R7, R94, RZ ;  /* 0x0000005e07597227 */ /* 0x000fc600078e00ff */
        /* <DEDUP_REMOVED lines=8> */
[----:B------:R-:W-:Y:S01]  /*2e20*/  IMAD.MOV.U32 R90, RZ, RZ, R88 ;  /* 0x000000ffff5a7224 */ /* 0x000fe200078e0058 */
[----:B-1----:R-:W-:Y:S01]  /*2e30*/  LOP3.LUT R0, R2, 0xc6, RZ, 0xfc, !PT ;  /* 0x000000c602007812 */ /* 0x002fe200078efcff */
[----:B------:R-:W-:Y:S02]  /*2e40*/  IMAD.MOV R89, RZ, RZ, -R89 ;  /* 0x000000ffff597224 */ /* 0x000fe400078e0a59 */
[----:B------:R-:W-:Y:S01]  /*2e50*/  IMAD.MOV R92, RZ, RZ, -R92 ;  /* 0x000000ffff5c7224 */ /* 0x000fe200078e0a5c */
[----:B------:R-:W-:Y:S01]  /*2e60*/  IABS R93, R0 ;  /* 0x00000000005d7213 */ /* 0x000fe20000000000 */
[----:B------:R1:W-:Y:S01]  /*2e70*/  STL [R1+0xdf4], R0 ;  /* 0x000df40001007387 */ /* 0x0003e20000100800 */
[----:B------:R-:W-:-:S04]  /*2e80*/  IMAD.HI.U32 R88, R7, R90, RZ ;  /* 0x0000005a07587227 */ /* 0x000fc800078e00ff */
[C---:B------:R-:W-:Y:S02]  /*2e90*/  IMAD R89, R251.reuse, R89, R94 ;  /* 0x00000059fb597224 */ /* 0x040fe400078e025e */
[----:B------:R-:W-:Y:S01]  /*2ea0*/  IMAD R92, R251, R92, R100 ;  /* 0x0000005cfb5c7224 */ /* 0x000fe200078e0264 */
[----:B------:R-:W-:Y:S01]  /*2eb0*/  IABS R100, R4 ;  /* 0x0000000400647213 */ /* 0x000fe20000000000 */
[----:B------:R-:W-:Y:S01]  /*2ec0*/  IMAD.MOV R88, RZ, RZ, -R88 ;  /* 0x000000ffff587224 */ /* 0x000fe200078e0a58 */
[----:B-1----:R-:W-:-:S03]  /*2ed0*/  LOP3.LUT R0, R2, 0xc8, RZ, 0xfc, !PT ;  /* 0x000000c802007812 */ /* 0x002fc600078efcff */
[----:B------:R-:W-:Y:S01]  /*2ee0*/  IMAD.HI.U32 R95, R7, R100, RZ ;  /* 0x00000064075f7227 */ /* 0x000fe200078e00ff */
[----:B------:R-:W-:Y:S01]  /*2ef0*/  IABS R98, R0 ;  /* 0x0000000000627213 */ /* 0x000fe20000000000 */
[----:B------:R1:W-:Y:S02]  /*2f00*/  STL [R1+0xe10], R0 ;  /* 0x000e100001007387 */ /* 0x0003e40000100800 */
[----:B------:R-:W-:Y:S02]  /*2f10*/  IMAD R88, R251, R88, R90 ;  /* 0x00000058fb587224 */ /* 0x000fe400078e025a */
[C---:B------:R-:W-:Y:S01]  /*2f20*/  IMAD.HI.U32 R94, R7.reuse, R98, RZ ;  /* 0x00000062075e7227 */ /* 0x040fe200078e00ff */
[----:B------:R2:W-:Y:S03]  /*2f30*/  STL [R1+0xe08], R4 ;  /* 0x000e080401007387 */ /* 0x0005e60000100800 */
[----:B------:R-:W-:Y:S01]  /*2f40*/  IMAD.MOV R94, RZ, RZ, -R94 ;  /* 0x000000ffff5e7224 */ /* 0x000fe200078e0a5e */
[----:B------:R3:W-:Y:S01]  /*2f50*/  STL [R1+0xe20], R3 ;  /* 0x000e200301007387 */ /* 0x0007e20000100800 */
        /* <DEDUP_REMOVED lines=14> */
[----:B------:R-:W-:Y:S01]  /*3040*/  IMAD.MOV R97, RZ, RZ, -R97 ;  /* 0x000000ffff617224 */ /* 0x000fe200078e0a61 */
[----:B------:R-:W-:Y:S01]  /*3050*/  IABS R98, R0 ;  /* 0x0000000000627213 */ /* 0x000fe20000000000 */
[----:B------:R1:W-:Y:S01]  /*3060*/  STL [R1+0xe44], R0 ;  /* 0x000e440001007387 */ /* 0x0003e20000100800 */
[C---:B------:R-:W-:Y:S02]  /*3070*/  IMAD R90, R251.reuse, R90, R96 ;  /* 0x0000005afb5a7224 */ /* 0x040fe400078e0260 */
[----:B------:R-:W-:Y:S02]  /*3080*/  IMAD.MOV.U32 R96, RZ, RZ, R93 ;  /* 0x000000ffff607224 */ /* 0x000fe400078e005d */
[----:B------:R-:W-:Y:S02]  /*3090*/  IMAD.MOV.U32 R100, RZ, RZ, R98 ;  /* 0x000000ffff647224 */ /* 0x000fe400078e0062 */
[----:B------:R-:W-:Y:S02]  /*30a0*/  IMAD R97, R251, R97, R104 ;  /* 0x00000061fb617224 */ /* 0x000fe400078e0268 */
[----:B------:R-:W-:Y:S01]  /*30b0*/  IMAD.HI.U32 R98, R7, R100, RZ ;  /* 0x0000006407627227 */ /* 0x000fe200078e00ff */
[----:B-1----:R-:W-:-:S03]  /*30c0*/  LOP3.LUT R0, R2, 0xd2, RZ, 0xfc, !PT ;  /* 0x000000d202007812 */ /* 0x002fc600078efcff */
[----:B------:R-:W-:Y:S01]  /*30d0*/  IMAD.HI.U32 R93, R7, R96, RZ ;  /* 0x00000060075d7227 */ /* 0x000fe200078e00ff */
[----:B------:R-:W-:Y:S01]  /*30e0*/  IABS R104, R0 ;  /* 0x0000000000687213 */ /* 0x000fe20000000000 */
[----:B------:R1:W-:Y:S02]  /*30f0*/  STL [R1+0xe48], R0 ;  /* 0x000e480001007387 */ /* 0x0003e40000100800 */
[----:B------:R-:W-:Y:S02]  /*3100*/  IMAD.MOV R98, RZ, RZ, -R98 ;  /* 0x000000ffff627224 */ /* 0x000fe400078e0a62 */
[----:B------:R2:W-:Y:S01]  /*3110*/  STL [R1+0xe5c], R4 ;  /* 0x000e5c0401007387 */ /* 0x0005e20000100800 */
[----:B------:R-:W-:Y:S02]  /*3120*/  IMAD.MOV R93, RZ, RZ, -R93 ;  /* 0x000000ffff5d7224 */ /* 0x000fe400078e0a5d */
[----:B------:R-:W-:Y:S01]  /*3130*/  IMAD R98, R251, R98, R100 ;  /* 0x00000062fb627224 */ /* 0x000fe200078e0264 */
[----:B------:R3:W-:Y:S01]  /*3140*/  STL [R1+0xe60], R3 ;  /* 0x000e600301007387 */ /* 0x0007e20000100800 */
[----:B------:R-:W-:Y:S01]  /*3150*/  IMAD.HI.U32 R100, R7, R106, RZ ;  /* 0x0000006a07647227 */ /* 0x000fe200078e00ff */
[----:B-1----:R-:W-:-:S03]  /*3160*/  LOP3.LUT R0, R2, 0xd8, RZ, 0xfc, !PT ;  /* 0x000000d802007812 */ /* 0x002fc600078efcff */
[----:B------:R-:W-:Y:S01]  /*3170*/  IMAD R93, R251, R93, R96 ;  /* 0x0000005dfb5d7224 */ /* 0x000fe200078e0260 */
[----:B------:R-:W-:Y:S01]  /*3180*/  IABS R110, R0 ;  /* 0x00000000006e7213 */ /* 0x000fe20000000000 */
[----:B------:R1:W-:Y:S01]  /*3190*/  STL [R1+0xe6c], R0 ;  /* 0x000e6c0001007387 */ /* 0x0003e20000100800 */
[C---:B------:R-:W-:Y:S01]  /*31a0*/  IMAD.HI.U32 R96, R7.reuse, R102, RZ ;  /* 0x0000006607607227 */ /* 0x040fe200078e00ff */
[C---:B--2---:R-:W-:Y:S02]  /*31b0*/  LOP3.LUT R4, R2.reuse, 0xde, RZ, 0xfc, !PT ;  /* 0x000000de02047812 */ /* 0x044fe400078efcff */
[C---:B---3--:R-:W-:Y:S01]  /*31c0*/  LOP3.LUT R3, R2.reuse, 0xe0, RZ, 0xfc, !PT ;  /* 0x000000e002037812 */ /* 0x048fe200078efcff */
[----:B------:R-:W-:Y:S02]  /*31d0*/  IMAD.MOV R100, RZ, RZ, -R100 ;  /* 0x000000ffff647224 */ /* 0x000fe400078e0a64 */
[----:B------:R-:W-:Y:S01]  /*31e0*/  IMAD.MOV R96, RZ, RZ, -R96 ;  /* 0x000000ffff607224 */ /* 0x000fe200078e0a60 */
[----:B------:R-:W-:Y:S01]  /*31f0*/  IABS R107, R3 ;  /* 0x00000003006b7213 */ /* 0x000fe20000000000 */
[----:B------:R-:W-:Y:S01]  /*3200*/  IMAD.HI.U32 R99, R7, R104, RZ ;  /* 0x0000006807637227 */ /* 0x000fe200078e00ff */
[----:B-1----:R-:W-:-:S03]  /*3210*/  LOP3.LUT R0, R2, 0xda, RZ, 0xfc, !PT ;  /* 0x000000da02007812 */ /* 0x002fc600078efcff */
[----:B------:R-:W-:Y:S01]  /*3220*/  IMAD R100, R251, R100, R106 ;  /* 0x00000064fb647224 */ /* 0x000fe200078e026a */
[----:B------:R-:W-:Y:S01]  /*3230*/  IABS R103, R0 ;  /* 0x0000000000677213 */ /* 0x000fe20000000000 */
[----:B------:R-:W-:Y:S01]  /*3240*/  IMAD.HI.U32 R101, R7, R108, RZ ;  /* 0x0000006c07657227 */ /* 0x000fe200078e00ff */
[----:B------:R1:W-:Y:S03]  /*3250*/  STL [R1+0xe80], R0 ;  /* 0x000e800001007387 */ /* 0x0003e60000100800 */
[----:B------:R-:W-:Y:S02]  /*3260*/  IMAD.MOV.U32 R106, RZ, RZ, R103 ;  /* 0x000000ffff6a7224 */ /* 0x000fe400078e0067 */
[----:B------:R-:W-:Y:S02]  /*3270*/  IMAD R96, R251, R96, R102 ;  /* 0x00000060fb607224 */ /* 0x000fe400078e0266 */
[----:B------:R-:W-:-:S02]  /*3280*/  IMAD.MOV R99, RZ, RZ, -R99 ;  /* 0x000000ffff637224 */ /* 0x000fc400078e0a63 */
[----:B------:R-:W-:Y:S01]  /*3290*/  IMAD.HI.U32 R102, R7, R110, RZ ;  /* 0x0000006e07667227 */ /* 0x000fe200078e00ff */
[----:B-1----:R-:W-:-:S03]  /*32a0*/  LOP3.LUT R0, R2, 0xdc, RZ, 0xfc, !PT ;  /* 0x000000dc02007812 */ /* 0x002fc600078efcff */
[----:B------:R-:W-:Y:S02]  /*32b0*/  IMAD.MOV R101, RZ, RZ, -R101 ;  /* 0x000000ffff657224 */ /* 0x000fe400078e0a65 */
[----:B------:R-:W-:Y:S01]  /*32c0*/  IMAD.HI.U32 R103, R7, R106, RZ ;  /* 0x0000006a07677227 */ /* 0x000fe200078e00ff */
[----:B------:R1:W-:Y:S03]  /*32d0*/  STL [R1+0xe8c], R0 ;  /* 0x000e8c0001007387 */ /* 0x0003e60000100800 */
[C---:B------:R-:W-:Y:S01]  /*32e0*/  IMAD R99, R251.reuse, R99, R104 ;  /* 0x00000063fb637224 */ /* 0x040fe200078e0268 */
[----:B------:R-:W-:Y:S01]  /*32f0*/  IABS R104, R0 ;  /* 0x0000000000687213 */ /* 0x000fe20000000000 */
[----:B------:R-:W-:Y:S01]  /*3300*/  IMAD.MOV R102, RZ, RZ, -R102 ;  /* 0x000000ffff667224 */ /* 0x000fe200078e0a66 */
[----:B------:R2:W-:Y:S01]  /*3310*/  STL [R1+0xe9c], R4 ;  /* 0x000e9c0401007387 */ /* 0x0005e20000100800 */
[C---:B------:R-:W-:Y:S01]  /*3320*/  IMAD R101, R251.reuse, R101, R108 ;  /* 0x00000065fb657224 */ /* 0x040fe200078e026c */
[----:B------:R-:W-:Y:S01]  /*3330*/  IABS R108, R4 ;  /* 0x00000004006c7213 */ /* 0x000fe20000000000 */
[----:B------:R-:W-:Y:S01]  /*3340*/  IMAD.MOV R103, RZ, RZ, -R103 ;  /* 0x000000ffff677224 */ /* 0x000fe200078e0a67 */
[----:B-1----:R-:W-:Y:S01]  /*3350*/  LOP3.LUT R0, R2, 0xe2, RZ, 0xfc, !PT ;  /* 0x000000e202007812 */ /* 0x002fe200078efcff */
[----:B------:R-:W-:Y:S01]  /*3360*/  IMAD R102, R251, R102, R110 ;  /* 0x00000066fb667224 */ /* 0x000fe200078e026e */
[----:B------:R1:W-:Y:S01]  /*3370*/  STL [R1+0xea4], R3 ;  /* 0x000ea40301007387 */ /* 0x0003e20000100800 */
[----:B------:R-:W-:Y:S01]  /*3380*/  IMAD.HI.U32 R105, R7, R104, RZ ;  /* 0x0000006807697227 */ /* 0x000fe200078e00ff */
[----:B------:R-:W-:-:S02]  /*3390*/  IABS R110, R0 ;  /* 0x00000000006e7213 */ /* 0x000fc40000000000 */
[----:B------:R3:W-:Y:S01]  /*33a0*/  STL [R1+0xea8], R0 ;  /* 0x000ea80001007387 */ /* 0x0007e20000100800 */
[----:B------:R-:W-:Y:S01]  /*33b0*/  IMAD R103, R251, R103, R106 ;  /* 0x00000067fb677224 */ /* 0x000fe200078e026a */
[C---:B--2---:R-:W-:Y:S01]  /*33c0*/  LOP3.LUT R4, R2.reuse, 0xe8, RZ, 0xfc, !PT ;  /* 0x000000e802047812 */ /* 0x044fe200078efcff */
[----:B------:R-:W-:Y:S02]  /*33d0*/  IMAD.MOV.U32 R106, RZ, RZ, R107 ;  /* 0x000000ffff6a7224 */ /* 0x000fe400078e006b */
[----:B------:R-:W-:Y:S01]  /*33e0*/  IMAD.HI.U32 R107, R7, R108, RZ ;  /* 0x0000006c076b7227 */ /* 0x000fe200078e00ff */
[----:B-1----:R-:W-:-:S03]  /*33f0*/  LOP3.LUT R3, R2, 0xea, RZ, 0xfc, !PT ;  /* 0x000000ea02037812 */ /* 0x002fc600078efcff */
[----:B------:R-:W-:Y:S01]  /*3400*/  IMAD.MOV R111, RZ, RZ, -R105 ;  /* 0x000000ffff6f7224 */ /* 0x000fe200078e0a69 */
[----:B---3--:R-:W-:Y:S01]  /*3410*/  LOP3.LUT R0, R2, 0xe4, RZ, 0xfc, !PT ;  /* 0x000000e402007812 */ /* 0x008fe200078efcff */
[----:B------:R-:W-:-:S03]  /*3420*/  IMAD.HI.U32 R105, R7, R106, RZ ;  /* 0x0000006a07697227 */ /* 0x000fc600078e00ff */
[----:B------:R-:W-:Y:S01]  /*3430*/  IABS R112, R0 ;  /* 0x0000000000707213 */ /* 0x000fe20000000000 */
[----:B------:R-:W-:Y:S01]  /*3440*/  IMAD.HI.U32 R109, R7, R110, RZ ;  /* 0x0000006e076d7227 */ /* 0x000fe200078e00ff */
[----:B------:R1:W-:Y:S03]  /*3450*/  STL [R1+0xec4], R0 ;  /* 0x000ec40001007387 */ /* 0x0003e60000100800 */
[----:B------:R-:W-:Y:S02]  /*3460*/  IMAD.MOV R107, RZ, RZ, -R107 ;  /* 0x000000ffff6b7224 */ /* 0x000fe400078e0a6b */
[C---:B------:R-:W-:Y:S02]  /*3470*/  IMAD R104, R251.reuse, R111, R104 ;  /* 0x0000006ffb687224 */ /* 0x040fe400078e0268 */
[----:B------:R-:W-:Y:S02]  /*3480*/  IMAD.MOV R111, RZ, RZ, -R105 ;  /* 0x000000ffff6f7224 */ /* 0x000fe400078e0a69 */
[----:B------:R-:W-:Y:S01]  /*3490*/  IMAD.MOV R109, RZ, RZ, -R109 ;  /* 0x000000ffff6d7224 */ /* 0x000fe200078e0a6d */
[----:B-1----:R-:W-:Y:S01]  /*34a0*/  LOP3.LUT R0, R2, 0xe6, RZ, 0xfc, !PT ;  /* 0x000000e602007812 */ /* 0x002fe200078efcff */
[----:B------:R-:W-:-:S02]  /*34b0*/  IMAD R105, R251, R107, R108 ;  /* 0x0000006bfb697224 */ /* 0x000fc400078e026c */
[----:B------:R-:W-:Y:S02]  /*34c0*/  IMAD.MOV.U32 R108, RZ, RZ, R112 ;  /* 0x000000ffff6c7224 */ /* 0x000fe400078e0070 */
[----:B------:R-:W-:Y:S01]  /*34d0*/  IMAD R107, R251, R109, R110 ;  /* 0x0000006dfb6b7224 */ /* 0x000fe200078e026e */
[----:B------:R1:W-:Y:S01]  /*34e0*/  STL [R1+0xed0], R0 ;  /* 0x000ed00001007387 */ /* 0x0003e20000100800 */
[----:B------:R-:W-:Y:S01]  /*34f0*/  IABS R109, R0 ;  /* 0x00000000006d7213 */ /* 0x000fe20000000000 */
[C---:B------:R-:W-:Y:S01]  /*3500*/  IMAD.HI.U32 R114, R7.reuse, R108, RZ ;  /* 0x0000006c07727227 */ /* 0x040fe200078e00ff */
[----:B------:R-:W-:Y:S01]  /*3510*/  IABS R110, R4 ;  /* 0x00000004006e7213 */ /* 0x000fe20000000000 */
[----:B------:R2:W-:Y:S02]  /*3520*/  STL [R1+0xedc], R4 ;  /* 0x000edc0401007387 */ /* 0x0005e40000100800 */
[----:B------:R-:W-:Y:S02]  /*3530*/  IMAD.MOV R114, RZ, RZ, -R114 ;  /* 0x000000ffff727224 */ /* 0x000fe400078e0a72 */
[----:B------:R-:W-:Y:S01]  /*3540*/  IMAD.HI.U32 R113, R7, R109, RZ ;  /* 0x0000006d07717227 */ /* 0x000fe200078e00ff */
[----:B------:R3:W-:Y:S01]  /*3550*/  STL [R1+0xee8], R3 ;  /* 0x000ee80301007387 */ /* 0x0007e20000100800 */
[----:B-1----:R-:W-:-:S02]  /*3560*/  LOP3.LUT R0, R2, 0xec, RZ, 0xfc, !PT ;  /* 0x000000ec02007812 */ /* 0x002fc400078efcff */
[C---:B------:R-:W-:Y:S02]  /*3570*/  IMAD R108, R251.reuse, R114, R108 ;  /* 0x00000072fb6c7224 */ /* 0x040fe400078e026c */
[----:B------:R-:W-:Y:S01]  /*3580*/  IABS R112, R0 ;  /* 0x0000000000707213 */ /* 0x000fe20000000000 */
[----:B------:R1:W-:Y:S01]  /*3590*/  STL [R1+0xef8], R0 ;  /* 0x000ef80001007387 */ /* 0x0003e20000100800 */
[----:B------:R-:W-:Y:S01]  /*35a0*/  IMAD.MOV R113, RZ, RZ, -R113 ;  /* 0x000000ffff717224 */ /* 0x000fe200078e0a71 */
[C---:B--2---:R-:W-:Y:S01]  /*35b0*/  LOP3.LUT R4, R2.reuse, 0xf2, RZ, 0xfc, !PT ;  /* 0x000000f202047812 */ /* 0x044fe200078efcff */
[----:B------:R-:W-:Y:S01]  /*35c0*/  IMAD R106, R251, R111, R106 ;  /* 0x0000006ffb6a7224 */ /* 0x000fe200078e026a */
[----:B------:R-:W-:Y:S01]  /*35d0*/  IABS R111, R3 ;  /* 0x00000003006f7213 */ /* 0x000fe20000000000 */
[----:B------:R-:W-:Y:S01]  /*35e0*/  IMAD.HI.U32 R114, R7, R112, RZ ;  /* 0x0000007007727227 */ /* 0x000fe200078e00ff */
[----:B---3--:R-:W-:-:S03]  /*35f0*/  LOP3.LUT R3, R2, 0xf4, RZ, 0xfc, !PT ;  /* 0x000000f402037812 */ /* 0x008fc600078efcff */
[----:B------:R-:W-:Y:S01]  /*3600*/  IMAD R109, R251, R113, R109 ;  /* 0x00000071fb6d7224 */ /* 0x000fe200078e026d */
[----:B-1----:R-:W-:Y:S01]  /*3610*/  LOP3.LUT R0, R2, 0xee, RZ, 0xfc, !PT ;  /* 0x000000ee02007812 */ /* 0x002fe200078efcff */
[----:B------:R-:W-:Y:S02]  /*3620*/  IMAD.MOV R114, RZ, RZ, -R114 ;  /* 0x000000ffff727224 */ /* 0x000fe400078e0a72 */
[----:B------:R-:W-:Y:S01]  /*3630*/  IMAD.HI.U32 R115, R7, R111, RZ ;  /* 0x0000006f07737227 */ /* 0x000fe200078e00ff */
[----:B------:R-:W-:Y:S01]  /*3640*/  IABS R113, R0 ;  /* 0x0000000000717213 */ /* 0x000fe20000000000 */
[----:B------:R1:W-:Y:S02]  /*3650*/  STL [R1+0xf34], R0 ;  /* 0x000f340001007387 */ /* 0x0003e40000100800 */
[----:B------:R-:W-:Y:S02]  /*3660*/  IMAD R112, R251, R114, R112 ;  /* 0x00000072fb707224 */ /* 0x000fe400078e0270 */
[----:B------:R-:W-:-:S04]  /*3670*/  IMAD.HI.U32 R119, R7, R113, RZ ;  /* 0x0000007107777227 */ /* 0x000fc800078e00ff */
[----:B------:R-:W-:Y:S01]  /*3680*/  IMAD.MOV R119, RZ, RZ, -R119 ;  /* 0x000000ffff777224 */ /* 0x000fe200078e0a77 */
[----:B-1----:R-:W-:Y:S01]  /*3690*/  LOP3.LUT R0, R2, 0xf0, RZ, 0xfc, !PT ;  /* 0x000000f002007812 */ /* 0x002fe200078efcff */
[----:B------:R-:W-:Y:S02]  /*36a0*/  IMAD.MOV R115, RZ, RZ, -R115 ;  /* 0x000000ffff737224 */ /* 0x000fe400078e0a73 */
[----:B------:R-:W-:Y:S01]  /*36b0*/  IMAD R113, R251, R119, R113 ;  /* 0x00000077fb717224 */ /* 0x000fe200078e0271 */
[----:B------:R-:W-:Y:S01]  /*36c0*/  IABS R114, R0 ;  /* 0x0000000000727213 */ /* 0x000fe20000000000 */
[----:B------:R1:W-:Y:S01]  /*36d0*/  STL [R1+0xf1c], R0 ;  /* 0x000f1c0001007387 */ /* 0x0003e20000100800 */
[----:B------:R-:W-:-:S03]  /*36e0*/  IMAD.HI.U32 R116, R7, R110, RZ ;  /* 0x0000006e07747227 */ /* 0x000fc600078e00ff */
[----:B------:R2:W-:Y:S01]  /*36f0*/  STL [R1+0xf20], R4 ;  /* 0x000f200401007387 */ /* 0x0005e20000100800 */
[----:B------:R-:W-:-:S03]  /*3700*/  IMAD.HI.U32 R118, R7, R114, RZ ;  /* 0x0000007207767227 */ /* 0x000fc600078e00ff */
[----:B------:R-:W-:Y:S01]  /*3710*/  STL [R1+0xf2c], R3 ;  /* 0x000f2c0301007387 */ /* 0x000fe20000100800 */
[----:B------:R-:W-:Y:S01]  /*3720*/  IMAD.MOV R118, RZ, RZ, -R118 ;  /* 0x000000ffff767224 */ /* 0x000fe200078e0a76 */
[C---:B-1----:R-:W-:Y:S01]  /*3730*/  LOP3.LUT R0, R2.reuse, 0xf6, RZ, 0xfc, !PT ;  /* 0x000000f602007812 */ /* 0x042fe200078efcff */
[C---:B------:R-:W-:Y:S01]  /*3740*/  IMAD R111, R251.reuse, R115, R111 ;  /* 0x00000073fb6f7224 */ /* 0x040fe200078e026f */
[----:B------:R-:W-:Y:S01]  /*3750*/  IABS R115, R4 ;  /* 0x0000000400737213 */ /* 0x000fe20000000000 */
[----:B------:R-:W-:Y:S01]  /*3760*/  IMAD R114, R251, R118, R114 ;  /* 0x00000076fb727224 */ /* 0x000fe200078e0272 */
[----:B------:R-:W-:Y:S01]  /*3770*/  IABS R117, R0 ;  /* 0x0000000000757213 */ /* 0x000fe20000000000 */
[----:B------:R1:W-:Y:S01]  /*3780*/  STL [R1+0xf30], R0 ;  /* 0x000f300001007387 */ /* 0x0003e20000100800 */
[----:B------:R-:W-:Y:S01]  /*3790*/  IMAD.MOV R116, RZ, RZ, -R116 ;  /* 0x000000ffff747224 */ /* 0x000fe200078e0a74 */
[----:B--2---:R-:W-:Y:S01]  /*37a0*/  LOP3.LUT R4, R2, 0xfc, RZ, 0xfc, !PT ;  /* 0x000000fc02047812 */ /* 0x004fe200078efcff */
[----:B------:R-:W-:-:S04]  /*37b0*/  IMAD.HI.U32 R121, R7, R115, RZ ;  /* 0x0000007307797227 */ /* 0x000fc800078e00ff */
[----:B------:R-:W-:Y:S01]  /*37c0*/  IMAD.HI.U32 R119, R7, R117, RZ ;  /* 0x0000007507777227 */ /* 0x000fe200078e00ff */
[----:B-1----:R-:W-:-:S03]  /*37d0*/  LOP3.LUT R0, R2, 0xf8, RZ, 0xfc, !PT ;  /* 0x000000f802007812 */ /* 0x002fc600078efcff */
[----:B------:R-:W-:Y:S02]  /*37e0*/  IMAD.MOV R119, RZ, RZ, -R119 ;  /* 0x000000ffff777224 */ /* 0x000fe400078e0a77 */
[C---:B------:R-:W-:Y:S01]  /*37f0*/  IMAD R110, R251.reuse, R116, R110 ;  /* 0x00000074fb6e7224 */ /* 0x040fe200078e026e */
[----:B------:R-:W-:Y:S01]  /*3800*/  IABS R118, R0 ;  /* 0x0000000000767213 */ /* 0x000fe20000000000 */
[----:B------:R1:W-:Y:S01]  /*3810*/  STL [R1+0xf28], R0 ;  /* 0x000f280001007387 */ /* 0x0003e20000100800 */
[----:B------:R-:W-:Y:S01]  /*3820*/  IMAD R117, R251, R119, R117 ;  /* 0x00000077fb757224 */ /* 0x000fe200078e0275 */
[----:B------:R-:W-:Y:S01]  /*3830*/  IABS R116, R3 ;  /* 0x0000000300747213 */ /* 0x000fe20000000000 */
[----:B------:R-:W-:Y:S01]  /*3840*/  IMAD.MOV R121, RZ, RZ, -R121 ;  /* 0x000000ffff797224 */ /* 0x000fe200078e0a79 */
[----:B------:R-:W-:Y:S01]  /*3850*/  LOP3.LUT R3, R2, 0xfe, RZ, 0xfc, !PT ;  /* 0x000000fe02037812 */ /* 0x000fe200078efcff */
[----:B------:R-:W-:-:S04]  /*3860*/  IMAD.HI.U32 R124, R7, R118, RZ ;  /* 0x00000076077c7227 */ /* 0x000fc800078e00ff */
[----:B------:R-:W-:Y:S01]  /*3870*/  IMAD.MOV R124, RZ, RZ, -R124 ;  /* 0x000000ffff7c7224 */ /* 0x000fe200078e0a7c */
[----:B-1----:R-:W-:Y:S01]  /*3880*/  LOP3.LUT R0, R2, 0xfa, RZ, 0xfc, !PT ;  /* 0x000000fa02007812 */ /* 0x002fe200078efcff */
[C---:B------:R-:W-:Y:S01]  /*3890*/  IMAD R115, R251.reuse, R121, R115 ;  /* 0x00000079fb737224 */ /* 0x040fe200078e0273 */
[----:B------:R-:W-:Y:S01]  /*38a0*/  IABS R121, R3 ;  /* 0x0000000300797213 */ /* 0x000fe20000000000 */
[----:B------:R-:W-:Y:S01]  /*38b0*/  IMAD R118, R251, R124, R118 ;  /* 0x0000007cfb767224 */ /* 0x000fe200078e0276 */
[----:B------:R-:W-:Y:S01]  /*38c0*/  IABS R119, R0 ;  /* 0x0000000000777213 */ /* 0x000fe20000000000 */
[----:B------:R1:W-:Y:S01]  /*38d0*/  STL [R1+0xf14], R0 ;  /* 0x000f140001007387 */ /* 0x0003e20000100800 */
[----:B------:R-:W-:-:S03]  /*38e0*/  IMAD.HI.U32 R120, R7, R116, RZ ;  /* 0x0000007407787227 */ /* 0x000fc600078e00ff */
        /* <DEDUP_REMOVED lines=21> */
[----:B------:R-:W-:Y:S01]  /*3a40*/  LOP3.LUT R4, R2, 0x106, RZ, 0xfc, !PT ;  /* 0x0000010602047812 */ /* 0x000fe200078efcff */
[----:B------:R-:W-:-:S04]  /*3a50*/  IMAD.HI.U32 R126, R7, R120, RZ ;  /* 0x00000078077e7227 */ /* 0x000fc800078e00ff */
[----:B------:R-:W-:Y:S01]  /*3a60*/  IMAD R121, R251, R125, R121 ;  /* 0x0000007dfb797224 */ /* 0x000fe200078e0279 */
[----:B------:R-:W-:Y:S01]  /*3a70*/  IABS R125, R4 ;  /* 0x00000004007d7213 */ /* 0x000fe20000000000 */
[----:B------:R-:W-:Y:S01]  /*3a80*/  IMAD.MOV R126, RZ, RZ, -R126 ;  /* 0x000000ffff7e7224 */ /* 0x000fe200078e0a7e */
[----:B-1----:R-:W-:Y:S01]  /*3a90*/  LOP3.LUT R0, R2, 0x104, RZ, 0xfc, !PT ;  /* 0x0000010402007812 */ /* 0x002fe200078efcff */
[----:B------:R-:W-:-:S03]  /*3aa0*/  IMAD.HI.U32 R127, R7, R128, RZ ;  /* 0x00000080077f7227 */ /* 0x000fc600078e00ff */
[----:B------:R-:W-:Y:S01]  /*3ab0*/  IABS R124, R0 ;  /* 0x00000000007c7213 */ /* 0x000fe20000000000 */
[----:B------:R1:W-:Y:S01]  /*3ac0*/  STL [R1+0xf00], R0 ;  /* 0x000f000001007387 */ /* 0x0003e20000100800 */
[----:B------:R-:W-:-:S03]  /*3ad0*/  IMAD.HI.U32 R131, R7, R125, RZ ;  /* 0x0000007d07837227 */ /* 0x000fc600078e00ff */
        /* <DEDUP_REMOVED lines=9> */
[C---:B------:R-:W-:Y:S01]  /*3b70*/  IMAD R125, R251.reuse, R131, R125 ;  /* 0x00000083fb7d7224 */ /* 0x040fe200078e027d */
[C---:B--2---:R-:W-:Y:S01]  /*3b80*/  LOP3.LUT R4, R2.reuse, 0x110, RZ, 0xfc, !PT ;  /* 0x0000011002047812 */ /* 0x044fe200078efcff */
[----:B------:R-:W-:Y:S01]  /*3b90*/  IMAD R120, R251, R126, R120 ;  /* 0x0000007efb787224 */ /* 0x000fe200078e0278 */
[----:B---3--:R-:W-:Y:S01]  /*3ba0*/  LOP3.LUT R3, R2, 0x112, RZ, 0xfc, !PT ;  /* 0x0000011202037812 */ /* 0x008fe200078efcff */
[----:B------:R-:W-:Y:S01]  /*3bb0*/  IMAD.HI.U32 R126, R7, R123, RZ ;  /* 0x0000007b077e7227 */ /* 0x000fe200078e00ff */
[----:B------:R-:W-:-:S02]  /*3bc0*/  IABS R132, R4 ;  /* 0x0000000400847213 */ /* 0x000fc40000000000 */
[----:B------:R-:W-:Y:S01]  /*3bd0*/  IABS R133, R3 ;  /* 0x0000000300857213 */ /* 0x000fe20000000000 */
[----:B------:R-:W-:Y:S01]  /*3be0*/  IMAD.MOV R126, RZ, RZ, -R126 ;  /* 0x000000ffff7e7224 */ /* 0x000fe200078e0a7e */
[----:B-1----:R-:W-:Y:S01]  /*3bf0*/  LOP3.LUT R0, R2, 0x10c, RZ, 0xfc, !PT ;  /* 0x0000010c02007812 */ /* 0x002fe200078efcff */
[----:B------:R-:W-:-:S03]  /*3c00*/  IMAD.HI.U32 R136, R7, R132, RZ ;  /* 0x0000008407887227 */ /* 0x000fc600078e00ff */
[----:B------:R-:W-:Y:S01]  /*3c10*/  IABS R130, R0 ;  /* 0x0000000000827213 */ /* 0x000fe20000000000 */
[----:B------:R1:W-:Y:S01]  /*3c20*/  STL [R1+0xefc], R0 ;  /* 0x000efc0001007387 */ /* 0x0003e20000100800 */
[----:B------:R-:W-:Y:S02]  /*3c30*/  IMAD R123, R251, R126, R123 ;  /* 0x0000007efb7b7224 */ /* 0x000fe400078e027b */
[----:B------:R-:W-:-:S04]  /*3c40*/  IMAD.HI.U32 R126, R7, R129, RZ ;  /* 0x00000081077e7227 */ /* 0x000fc800078e00ff */
[----:B------:R-:W-:Y:S02]  /*3c50*/  IMAD.MOV R136, RZ, RZ, -R136 ;  /* 0x000000ffff887224 */ /* 0x000fe400078e0a88 */
[----:B------:R-:W-:Y:S01]  /*3c60*/  IMAD.MOV R126, RZ, RZ, -R126 ;  /* 0x000000ffff7e7224 */ /* 0x000fe200078e0a7e */
[----:B-1----:R-:W-:Y:S01]  /*3c70*/  LOP3.LUT R0, R2, 0x10e, RZ, 0xfc, !PT ;  /* 0x0000010e02007812 */ /* 0x002fe200078efcff */
[C---:B------:R-:W-:Y:S02]  /*3c80*/  IMAD R132, R251.reuse, R136, R132 ;  /* 0x00000088fb847224 */ /* 0x040fe400078e0284 */
[----:B------:R-:W-:Y:S01]  /*3c90*/  IMAD R129, R251, R126, R129 ;  /* 0x0000007efb817224 */ /* 0x000fe200078e0281 */
        /* <DEDUP_REMOVED lines=23> */
[----:B------:R-:W-:Y:S02]  /*3e10*/  IMAD.MOV R141, RZ, RZ, -R141 ;  /* 0x000000ffff8d7224 */ /* 0x000fe400078e0a8d */
[C---:B------:R-:W-:Y:S02]  /*3e20*/  IMAD R134, R251.reuse, R126, R134 ;  /* 0x0000007efb867224 */ /* 0x040fe400078e0286 */
[----:B------:R-:W-:Y:S02]  /*3e30*/  IMAD R137, R251, R141, R137 ;  /* 0x0000008dfb897224 */ /* 0x000fe400078e0289 */
        /* <DEDUP_REMOVED lines=34> */
[C---:B------:R-:W-:Y:S01]  /*4060*/  IMAD R133, R251.reuse, R127, R133 ;  /* 0x0000007ffb857224 */ /* 0x040fe200078e0285 */
[----:B------:R-:W-:Y:S01]  /*4070*/  IABS R141, R0 ;  /* 0x00000000008d7213 */ /* 0x000fe20000000000 */
[----:B------:R1:W-:Y:S01]  /*4080*/  STL [R1+0xeb4], R0 ;  /* 0x000eb40001007387 */ /* 0x0003e20000100800 */
[----:B------:R-:W-:Y:S02]  /*4090*/  IMAD R140, R251, R126, R140 ;  /* 0x0000007efb8c7224 */ /* 0x000fe400078e028c */
[C---:B------:R-:W-:Y:S01]  /*40a0*/  IMAD.HI.U32 R127, R7.reuse, R138, RZ ;  /* 0x0000008a077f7227 */ /* 0x040fe200078e00ff */
[----:B------:R2:W-:Y:S03]  /*40b0*/  STL [R1+0xeb0], R4 ;  /* 0x000eb00401007387 */ /* 0x0005e60000100800 */
[----:B------:R-:W-:Y:S01]  /*40c0*/  IMAD.HI.U32 R145, R7, R141, RZ ;  /* 0x0000008d07917227 */ /* 0x000fe200078e00ff */
[----:B------:R3:W-:Y:S01]  /*40d0*/  STL [R1+0xeac], R3 ;  /* 0x000eac0301007387 */ /* 0x0007e20000100800 */
[----:B-1----:R-:W-:-:S02]  /*40e0*/  LOP3.LUT R0, R2, 0x128, RZ, 0xfc, !PT ;  /* 0x0000012802007812 */ /* 0x002fc400078efcff */
[----:B------:R-:W-:Y:S02]  /*40f0*/  IMAD.MOV R145, RZ, RZ, -R145 ;  /* 0x000000ffff917224 */ /* 0x000fe400078e0a91 */
[----:B------:R-:W-:Y:S01]  /*4100*/  IMAD.MOV R127, RZ, RZ, -R127 ;  /* 0x000000ffff7f7224 */ /* 0x000fe200078e0a7f */
        /* <DEDUP_REMOVED lines=20> */
[----:B------:R-:W-:Y:S01]  /*4250*/  IMAD.HI.U32 R127, R7, R143, RZ ;  /* 0x0000008f077f7227 */ /* 0x000fe200078e00ff */
        /* <DEDUP_REMOVED lines=8> */
[----:B------:R-:W-:-:S02]  /*42e0*/  IMAD.MOV R127, RZ, RZ, -R127 ;  /* 0x000000ffff7f7224 */ /* 0x000fc400078e0a7f */
[C---:B------:R-:W-:Y:S01]  /*42f0*/  IMAD R146, R251.reuse, R150, R146 ;  /* 0x00000096fb927224 */ /* 0x040fe200078e0292 */
[----:B------:R-:W-:Y:S01]  /*4300*/  IABS R149, R0 ;  /* 0x0000000000957213 */ /* 0x000fe20000000000 */
[----:B------:R1:W-:Y:S01]  /*4310*/  STL [R1+0xe90], R0 ;  /* 0x000e900001007387 */ /* 0x0003e20000100800 */
[C---:B--2---:R-:W-:Y:S01]  /*4320*/  LOP3.LUT R4, R2.reuse, 0x138, RZ, 0xfc, !PT ;  /* 0x0000013802047812 */ /* 0x044fe200078efcff */
[----:B------:R-:W-:Y:S01]  /*4330*/  IMAD R143, R251, R127, R143 ;  /* 0x0000007ffb8f7224 */ /* 0x000fe200078e028f */
        /* <DEDUP_REMOVED lines=10> */
[----:B------:R-:W-:Y:S02]  /*43e0*/  IMAD R149, R251, R126, R149 ;  /* 0x0000007efb957224 */ /* 0x000fe400078e0295 */
[----:B------:R-:W-:-:S04]  /*43f0*/  IMAD.HI.U32 R126, R7, R150, RZ ;  /* 0x00000096077e7227 */ /* 0x000fc800078e00ff */
[----:B------:R-:W-:Y:S01]  /*4400*/  IMAD R152, R251, R156, R152 ;  /* 0x0000009cfb987224 */ /* 0x000fe200078e0298 */
[C---:B-1----:R-:W-:Y:S01]  /*4410*/  LOP3.LUT R0, R2.reuse, 0x136, RZ, 0xfc, !PT ;  /* 0x0000013602007812 */ /* 0x042fe200078efcff */
        /* <DEDUP_REMOVED lines=483> */
[----:B------:R-:W-:Y:S02]  /*6250*/  IMAD R230, R251, R126, R230 ;  /* 0x0000007efbe67224 */ /* 0x000fe400078e02e6 */
[----:B------:R-:W-:Y:S01]  /*6260*/  IMAD.MOV R127, RZ, RZ, -R127 ;  /* 0x000000ffff7f7224 */ /* 0x000fe200078e0a7f */
[----:B------:R2:W-:Y:S01]  /*6270*/  STL [R1+0xc10], R4 ;  /* 0x000c100401007387 */ /* 0x0005e20000100800 */
[----:B------:R-:W-:-:S03]  /*6280*/  IMAD.HI.U32 R235, R7, R231, RZ ;  /* 0x000000e707eb7227 */ /* 0x000fc600078e00ff */
[----:B------:R3:W-:Y:S01]  /*6290*/  STL [R1+0xc0c], R3 ;  /* 0x000c0c0301007387 */ /* 0x0007e20000100800 */
[----:B------:R-:W-:Y:S01]  /*62a0*/  IMAD.MOV R235, RZ, RZ, -R235 ;  /* 0x000000ffffeb7224 */ /* 0x000fe200078e0aeb */
[C---:B-1----:R-:W-:Y:S01]  /*62b0*/  LOP3.LUT R0, R2.reuse, 0x1dc, RZ, 0xfc, !PT ;  /* 0x000001dc02007812 */ /* 0x042fe200078efcff */
[C---:B------:R-:W-:Y:S02]  /*62c0*/  IMAD R232, R251.reuse, R236, R232 ;  /* 0x000000ecfbe87224 */ /* 0x040fe400078e02e8 */
        /* <DEDUP_REMOVED lines=19> */
[----:B------:R-:W-:-:S03]  /*6400*/  IMAD.HI.U32 R241, R7, R238, RZ ;  /* 0x000000ee07f17227 */ /* 0x000fc600078e00ff */
[----:B------:R-:W-:Y:S01]  /*6410*/  IABS R236, R0 ;  /* 0x0000000000ec7213 */ /* 0x000fe20000000000 */
[----:B------:R1:W-:Y:S01]  /*6420*/  STL [R1+0xc00], R0 ;  /* 0x000c000001007387 */ /* 0x0003e20000100800 */
[----:B------:R-:W-:Y:S02]  /*6430*/  IMAD R235, R251, R126, R235 ;  /* 0x0000007efbeb7224 */ /* 0x000fe400078e02eb */
[----:B------:R-:W-:Y:S01]  /*6440*/  IMAD.HI.U32 R126, R7, R237, RZ ;  /* 0x000000ed077e7227 */ /* 0x000fe200078e00ff */
[----:B------:R2:W-:Y:S03]  /*6450*/  STL [R1+0xbfc], R4 ;  /* 0x000bfc0401007387 */ /* 0x0005e60000100800 */
[----:B------:R-:W-:Y:S01]  /*6460*/  IMAD R233, R251, R127, R233 ;  /* 0x0000007ffbe97224 */ /* 0x000fe200078e02e9 */
[----:B------:R3:W-:Y:S01]  /*6470*/  STL [R1+0xbf8], R3 ;  /* 0x000bf80301007387 */ /* 0x0007e20000100800 */
[----:B------:R-:W-:Y:S01]  /*6480*/  IMAD.MOV R242, RZ, RZ, -R126 ;  /* 0x000000fffff27224 */ /* 0x000fe200078e0a7e */
[----:B-1----:R-:W-:Y:S01]  /*6490*/  LOP3.LUT R0, R2, 0x1e6, RZ, 0xfc, !PT ;  /* 0x000001e602007812 */ /* 0x002fe200078efcff */
[----:B------:R-:W-:-:S03]  /*64a0*/  IMAD.HI.U32 R127, R7, R236, RZ ;  /* 0x000000ec077f7227 */ /* 0x000fc600078e00ff */
[----:B------:R-:W-:Y:S01]  /*64b0*/  IABS R239, R0 ;  /* 0x0000000000ef7213 */ /* 0x000fe20000000000 */
[----:B------:R1:W-:Y:S01]  /*64c0*/  STL [R1+0xbf4], R0 ;  /* 0x000bf40001007387 */ /* 0x0003e20000100800 */
[----:B------:R-:W-:Y:S01]  /*64d0*/  IMAD.MOV R126, RZ, RZ, -R241 ;  /* 0x000000ffff7e7224 */ /* 0x000fe200078e0af1 */
[C---:B--2---:R-:W-:Y:S01]  /*64e0*/  LOP3.LUT R4, R2.reuse, 0x1ec, RZ, 0xfc, !PT ;  /* 0x000001ec02047812 */ /* 0x044fe200078efcff */
[----:B------:R-:W-:Y:S01]  /*64f0*/  IMAD.MOV R127, RZ, RZ, -R127 ;  /* 0x000000ffff7f7224 */ /* 0x000fe200078e0a7f */
[C---:B---3--:R-:W-:Y:S01]  /*6500*/  LOP3.LUT R3, R2.reuse, 0x1ee, RZ, 0xfc, !PT ;  /* 0x000001ee02037812 */ /* 0x048fe200078efcff */
[----:B------:R-:W-:Y:S02]  /*6510*/  IMAD R238, R251, R126, R238 ;  /* 0x0000007efbee7224 */ /* 0x000fe400078e02ee */
[----:B------:R-:W-:Y:S01]  /*6520*/  IMAD.HI.U32 R243, R7, R239, RZ ;  /* 0x000000ef07f37227 */ /* 0x000fe200078e00ff */
[----:B-1----:R-:W-:-:S03]  /*6530*/  LOP3.LUT R0, R2, 0x1e8, RZ, 0xfc, !PT ;  /* 0x000001e802007812 */ /* 0x002fc600078efcff */
[C---:B------:R-:W-:Y:S02]  /*6540*/  IMAD R236, R251.reuse, R127, R236 ;  /* 0x0000007ffbec7224 */ /* 0x040fe400078e02ec */
[----:B------:R-:W-:Y:S01]  /*6550*/  IMAD R237, R251, R242, R237 ;  /* 0x000000f2fbed7224 */ /* 0x000fe200078e02ed */
[----:B------:R-:W-:Y:S01]  /*6560*/  IABS R240, R0 ;  /* 0x0000000000f07213 */ /* 0x000fe20000000000 */
[----:B------:R1:W-:Y:S01]  /*6570*/  STL [R1+0xbf0], R0 ;  /* 0x000bf00001007387 */ /* 0x0003e20000100800 */
[----:B------:R-:W-:Y:S01]  /*6580*/  IMAD.MOV R127, RZ, RZ, -R243 ;  /* 0x000000ffff7f7224 */ /* 0x000fe200078e0af3 */
[----:B------:R-:W-:Y:S02]  /*6590*/  IABS R242, R4 ;  /* 0x0000000400f27213 */ /* 0x000fe40000000000 */
[----:B------:R-:W-:Y:S01]  /*65a0*/  IMAD.HI.U32 R126, R7, R240, RZ ;  /* 0x000000f0077e7227 */ /* 0x000fe200078e00ff */
[----:B------:R-:W-:-:S03]  /*65b0*/  IABS R243, R3 ;  /* 0x0000000300f37213 */ /* 0x000fc60000000000 */
[----:B------:R-:W-:Y:S01]  /*65c0*/  IMAD.MOV R126, RZ, RZ, -R126 ;  /* 0x000000ffff7e7224 */ /* 0x000fe200078e0a7e */
[----:B-1----:R-:W-:Y:S01]  /*65d0*/  LOP3.LUT R0, R2, 0x1ea, RZ, 0xfc, !PT ;  /* 0x000001ea02007812 */ /* 0x002fe200078efcff */
[----:B------:R-:W-:-:S03]  /*65e0*/  IMAD R239, R251, R127, R239 ;  /* 0x0000007ffbef7224 */ /* 0x000fc600078e02ef */
[----:B------:R-:W-:Y:S01]  /*65f0*/  IABS R241, R0 ;  /* 0x0000000000f17213 */ /* 0x000fe20000000000 */
[----:B------:R1:W-:Y:S01]  /*6600*/  STL [R1+0xbec], R0 ;  /* 0x000bec0001007387 */ /* 0x0003e20000100800 */
[----:B------:R-:W-:-:S03]  /*6610*/  IMAD R240, R251, R126, R240 ;  /* 0x0000007efbf07224 */ /* 0x000fc600078e02f0 */
[----:B------:R-:W-:Y:S01]  /*6620*/  IMAD.HI.U32 R245, R7, R241, RZ ;  /* 0x000000f107f57227 */ /* 0x000fe200078e00ff */
[----:B------:R-:W-:Y:S01]  /*6630*/  STL [R1+0xbe8], R4 ;  /* 0x000be80401007387 */ /* 0x000fe20000100800 */
[----:B-1----:R-:W-:-:S03]  /*6640*/  LOP3.LUT R0, R2, 0x1f0, RZ, 0xfc, !PT ;  /* 0x000001f002007812 */ /* 0x002fc600078efcff */
[----:B------:R1:W-:Y:S01]  /*6650*/  STL [R1+0xbe4], R3 ;  /* 0x000be40301007387 */ /* 0x0003e20000100800 */
[----:B------:R-:W-:Y:S01]  /*6660*/  IABS R244, R0 ;  /* 0x0000000000f47213 */ /* 0x000fe20000000000 */
[C---:B------:R-:W-:Y:S02]  /*6670*/  IMAD.HI.U32 R127, R7.reuse, R242, RZ ;  /* 0x000000f2077f7227 */ /* 0x040fe400078e00ff */
[----:B------:R2:W-:Y:S02]  /*6680*/  STL [R1+0xbe0], R0 ;  /* 0x000be00001007387 */ /* 0x0005e40000100800 */
[----:B------:R-:W-:Y:S02]  /*6690*/  IMAD.MOV R126, RZ, RZ, -R245 ;  /* 0x000000ffff7e7224 */ /* 0x000fe400078e0af5 */
[----:B-1----:R-:W-:Y:S02]  /*66a0*/  IMAD R3, R246, 0x40, R247 ;  /* 0x00000040f6037824 */ /* 0x002fe400078e02f7 */
[C---:B------:R-:W-:Y:S01]  /*66b0*/  IMAD.HI.U32 R245, R7.reuse, R243, RZ ;  /* 0x000000f307f57227 */ /* 0x040fe200078e00ff */
[----:B--2---:R-:W2:Y:S03]  /*66c0*/  LDL.LU R0, [R1+0x28] ;  /* 0x0000280001007983 */ /* 0x004ea60000300800 */
[----:B------:R-:W-:Y:S01]  /*66d0*/  IMAD.HI.U32 R247, R7, R244, RZ ;  /* 0x000000f407f77227 */ /* 0x000fe200078e00ff */
[----:B------:R-:W3:Y:S03]  /*66e0*/  LDL.LU R250, [R1+0x24] ;  /* 0x0000240001fa7983 */ /* 0x000ee60000300800 */
[----:B------:R-:W-:-:S02]  /*66f0*/  IMAD.MOV R246, RZ, RZ, -R127 ;  /* 0x000000fffff67224 */ /* 0x000fc400078e0a7f */
[C---:B------:R-:W-:Y:S01]  /*6700*/  IMAD R241, R251.reuse, R126, R241 ;  /* 0x0000007efbf17224 */ /* 0x040fe200078e02f1 */
[----:B------:R-:W4:Y:S01]  /*6710*/  LDL.LU R249, [R1+0x20] ;  /* 0x0000200001f97983 */ /* 0x000f220000300800 */
[----:B------:R-:W-:Y:S01]  /*6720*/  IMAD.MOV R127, RZ, RZ, -R245 ;  /* 0x000000ffff7f7224 */ /* 0x000fe200078e0af5 */
[----:B------:R-:W-:Y:S01]  /*6730*/  IABS R126, R3 ;  /* 0x00000003007e7213 */ /* 0x000fe20000000000 */
[----:B------:R-:W-:Y:S01]  /*6740*/  IMAD.MOV R245, RZ, RZ, -R247 ;  /* 0x000000fffff57224 */ /* 0x000fe200078e0af7 */
[----:B------:R1:W-:Y:S01]  /*6750*/  STL [R1+0xb3c], R3 ;  /* 0x000b3c0301007387 */ /* 0x0003e20000100800 */
[C---:B------:R-:W-:Y:S01]  /*6760*/  IMAD R243, R251.reuse, R127, R243 ;  /* 0x0000007ffbf37224 */ /* 0x040fe200078e02f3 */
[----:B------:R-:W-:Y:S01]  /*6770*/  LOP3.LUT R6, R2, 0x1f4, RZ, 0xfc, !PT ;  /* 0x000001f402067812 */ /* 0x000fe200078efcff */
[----:B------:R-:W-:Y:S02]  /*6780*/  IMAD R244, R251, R245, R244 ;  /* 0x000000f5fbf47224 */ /* 0x000fe400078e02f4 */
[----:B------:R-:W-:-:S04]  /*6790*/  IMAD.HI.U32 R127, R248, R126, RZ ;  /* 0x0000007ef87f7227 */ /* 0x000fc800078e00ff */
[----:B------:R-:W-:Y:S01]  /*67a0*/  IMAD R242, R251, R246, R242 ;  /* 0x000000f6fbf27224 */ /* 0x000fe200078e02f2 */
[----:B-1----:R-:W-:-:S04]  /*67b0*/  LOP3.LUT R3, R2, 0x1f2, RZ, 0xfc, !PT ;  /* 0x000001f202037812 */ /* 0x002fc800078efcff */
[----:B------:R-:W-:Y:S01]  /*67c0*/  IABS R245, R3 ;  /* 0x0000000300f57213 */ /* 0x000fe20000000000 */
[----:B------:R1:W-:Y:S01]  /*67d0*/  STL [R1+0xbdc], R3 ;  /* 0x000bdc0301007387 */ /* 0x0003e20000100800 */
[----:B------:R-:W-:-:S03]  /*67e0*/  IMAD.MOV R127, RZ, RZ, -R127 ;  /* 0x000000ffff7f7224 */ /* 0x000fc600078e0a7f */
[----:B------:R-:W4:Y:S01]  /*67f0*/  LDL.LU R4, [R1+0x18] ;  /* 0x0000180001047983 */ /* 0x000f220000300800 */
[----:B------:R-:W-:Y:S01]  /*6800*/  IMAD.HI.U32 R248, R7, R245, RZ ;  /* 0x000000f507f87227 */ /* 0x000fe200078e00ff */
[----:B------:R-:W-:Y:S02]  /*6810*/  IABS R246, R6 ;  /* 0x0000000600f67213 */ /* 0x000fe40000000000 */
[----:B------:R-:W4:Y:S01]  /*6820*/  LDL.LU R5, [R1+0x14] ;  /* 0x0000140001057983 */ /* 0x000f220000300800 */
[----:B-1----:R-:W-:-:S03]  /*6830*/  LOP3.LUT R3, R2, 0x1f6, RZ, 0xfc, !PT ;  /* 0x000001f602037812 */ /* 0x002fc600078efcff */
[----:B------:R1:W-:Y:S01]  /*6840*/  STL [R1+0xbd8], R6 ;  /* 0x000bd80601007387 */ /* 0x0003e20000100800 */
[----:B------:R-:W-:-:S03]  /*6850*/  IABS R247, R3 ;  /* 0x0000000300f77213 */ /* 0x000fc60000000000 */
[----:B------:R-:W4:Y:S04]  /*6860*/  LDL.LU R8, [R1+0x10] ;  /* 0x0000100001087983 */ /* 0x000f280000300800 */
[----:B-1----:R-:W4:Y:S04]  /*6870*/  LDL.LU R6, [R1+0xc] ;  /* 0x00000c0001067983 */ /* 0x002f280000300800 */
[----:B------:R1:W-:Y:S02]  /*6880*/  STL [R1+0xbd4], R3 ;  /* 0x000bd40301007387 */ /* 0x0003e40000100800 */
[----:B-1----:R-:W-:-:S02]  /*6890*/  IMAD R3, R252, R127, R126 ;  /* 0x0000007ffc037224 */ /* 0x002fc400078e027e */
[----:B------:R-:W-:Y:S02]  /*68a0*/  IMAD.MOV R126, RZ, RZ, -R248 ;  /* 0x000000ffff7e7224 */ /* 0x000fe400078e0af8 */
[----:B------:R-:W4:Y:S01]  /*68b0*/  LDL.LU R248, [R1+0x1c] ;  /* 0x00001c0001f87983 */ /* 0x000f220000300800 */
[----:B------:R-:W-:Y:S01]  /*68c0*/  ISETP.GT.U32.AND P3, PT, R251, R25, PT ;  /* 0x00000019fb00720c */ /* 0x000fe20003f64070 */
[----:B------:R-:W-:Y:S01]  /*68d0*/  IMAD.HI.U32 R127, R7, R246, RZ ;  /* 0x000000f6077f7227 */ /* 0x000fe200078e00ff */
[----:B------:R-:W-:-:S03]  /*68e0*/  ISETP.GT.U32.AND P4, PT, R252, R3, PT ;  /* 0x00000003fc00720c */ /* 0x000fc60003f84070 */
[----:B------:R-:W-:-:S08]  /*68f0*/  IMAD.MOV R127, RZ, RZ, -R127 ;  /* 0x000000ffff7f7224 */ /* 0x000fd000078e0a7f */
[----:B------:R-:W-:Y:S02]  /*6900*/  @!P3 IMAD.IADD R25, R25, 0x1, -R251 ;  /* 0x000000011919b824 */ /* 0x000fe400078e0afb */
[----:B------:R-:W-:Y:S02]  /*6910*/  @!P4 IMAD.IADD R3, R3, 0x1, -R252 ;  /* 0x000000010303c824 */ /* 0x000fe400078e0afc */
[C---:B------:R-:W-:Y:S02]  /*6920*/  IMAD R246, R251.reuse, R127, R246 ;  /* 0x0000007ffbf67224 */ /* 0x040fe400078e02f6 */
[----:B------:R-:W4:Y:S04]  /*6930*/  LDL.LU R127, [R1+0x8] ;  /* 0x00000800017f7983 */ /* 0x000f280000300800 */
[----:B------:R1:W-:Y:S04]  /*6940*/  STL [R1+0x2c], R3 ;  /* 0x00002c0301007387 */ /* 0x0003e80000100800 */
[----:B-1----:R-:W4:Y:S01]  /*6950*/  LDL.LU R3, [R1+0x10c8] ;  /* 0x0010c80001037983 */ /* 0x002f220000300800 */
[----:B--2---:R-:W-:-:S02]  /*6960*/  ISETP.GT.U32.AND P0, PT, R251, R0, PT ;  /* 0x00000000fb00720c */ /* 0x004fc40003f04070 */
[C---:B---3--:R-:W-:Y:S02]  /*6970*/  ISETP.GT.U32.AND P1, PT, R251.reuse, R250, PT ;  /* 0x000000fafb00720c */ /* 0x048fe40003f24070 */
[----:B----4-:R-:W-:-:S09]  /*6980*/  ISETP.GT.U32.AND P5, PT, R251, R249, PT ;  /* 0x000000f9fb00720c */ /* 0x010fd20003fa4070 */
[--C-:B------:R-:W-:Y:S02]  /*6990*/  @!P0 IMAD.IADD R0, R0, 0x1, -R251.reuse ;  /* 0x0000000100008824 */ /* 0x100fe400078e0afb */
[----:B------:R-:W-:-:S03]  /*69a0*/  @!P1 IMAD.IADD R250, R250, 0x1, -R251 ;  /* 0x00000001fafa9824 */ /* 0x000fc600078e0afb */
[----:B------:R-:W-:Y:S01]  /*69b0*/  ISETP.GT.U32.AND P1, PT, R251, R0, PT ;  /* 0x00000000fb00720c */ /* 0x000fe20003f24070 */
[----:B------:R-:W-:Y:S01]  /*69c0*/  @!P5 IMAD.IADD R249, R249, 0x1, -R251 ;  /* 0x00000001f9f9d824 */ /* 0x000fe200078e0afb */
[----:B------:R-:W-:-:S04]  /*69d0*/  ISETP.GT.U32.AND P0, PT, R251, R250, PT ;  /* 0x000000fafb00720c */ /* 0x000fc80003f04070 */
[C---:B------:R-:W-:Y:S02]  /*69e0*/  ISETP.GT.U32.AND P6, PT, R251.reuse, R249, PT ;  /* 0x000000f9fb00720c */ /* 0x040fe40003fc4070 */
[C---:B------:R-:W-:Y:S02]  /*69f0*/  ISETP.GT.U32.AND P5, PT, R251.reuse, R4, PT ;  /* 0x00000004fb00720c */ /* 0x040fe40003fa4070 */
[----:B------:R-:W-:-:S03]  /*6a00*/  ISETP.GT.U32.AND P3, PT, R251, R5, PT ;  /* 0x00000005fb00720c */ /* 0x000fc60003f64070 */
[--C-:B------:R-:W-:Y:S02]  /*6a10*/  @!P1 IMAD.IADD R0, R0, 0x1, -R251.reuse ;  /* 0x0000000100009824 */ /* 0x100fe400078e0afb */
[----:B------:R-:W-:-:S04]  /*6a20*/  @!P0 IMAD.IADD R250, R250, 0x1, -R251 ;  /* 0x00000001fafa8824 */ /* 0x000fc800078e0afb */
[--C-:B------:R-:W-:Y:S01]  /*6a30*/  @!P6 IMAD.IADD R249, R249, 0x1, -R251.reuse ;  /* 0x00000001f9f9e824 */ /* 0x100fe200078e0afb */
[----:B------:R1:W-:Y:S01]  /*6a40*/  STL [R1+0x28], R0 ;  /* 0x0000280001007387 */ /* 0x0003e20000100800 */
[C---:B------:R-:W-:Y:S01]  /*6a50*/  ISETP.GT.U32.AND P2, PT, R251.reuse, R248, PT ;  /* 0x000000f8fb00720c */ /* 0x040fe20003f44070 */
[--C-:B------:R-:W-:Y:S01]  /*6a60*/  @!P5 IMAD.IADD R4, R4, 0x1, -R251.reuse ;  /* 0x000000010404d824 */ /* 0x100fe200078e0afb */
[C---:B------:R-:W-:Y:S01]  /*6a70*/  ISETP.GT.U32.AND P1, PT, R251.reuse, R6, PT ;  /* 0x00000006fb00720c */ /* 0x040fe20003f24070 */
[----:B-1----:R-:W2:Y:S10]  /*6a80*/  LDL.LU R0, [R1+0x10c4] ;  /* 0x0010c40001007983 */ /* 0x002eb40000300800 */
[----:B------:R-:W-:Y:S01]  /*6a90*/  @!P2 IMAD.IADD R248, R248, 0x1, -R251 ;  /* 0x00000001f8f8a824 */ /* 0x000fe200078e0afb */
[----:B------:R-:W-:-:S04]  /*6aa0*/  ISETP.GT.U32.AND P2, PT, R251, R8, PT ;  /* 0x00000008fb00720c */ /* 0x000fc80003f44070 */
[----:B------:R-:W-:Y:S01]  /*6ab0*/  ISETP.GT.U32.AND P4, PT, R251, R248, PT ;  /* 0x000000f8fb00720c */ /* 0x000fe20003f84070 */
[----:B------:R1:W-:Y:S01]  /*6ac0*/  STL [R1+0x24], R250 ;  /* 0x000024fa01007387 */ /* 0x0003e20000100800 */
[--C-:B------:R-:W-:Y:S01]  /*6ad0*/  @!P3 IMAD.IADD R5, R5, 0x1, -R251.reuse ;  /* 0x000000010505b824 */ /* 0x100fe200078e0afb */
[----:B------:R-:W-:Y:S02]  /*6ae0*/  ISETP.GT.U32.AND P6, PT, R251, R4, PT ;  /* 0x00000004fb00720c */ /* 0x000fe40003fc4070 */
[----:B-1----:R-:W3:Y:S04]  /*6af0*/  LDL.LU R250, [R1+0x10c0] ;  /* 0x0010c00001fa7983 */ /* 0x002ee80000300800 */
[----:B------:R-:W-:-:S04]  /*6b00*/  @!P2 IMAD.IADD R8, R8, 0x1, -R251 ;  /* 0x000000010808a824 */ /* 0x000fc800078e0afb */
[--C-:B------:R-:W-:Y:S01]  /*6b10*/  @!P4 IMAD.IADD R248, R248, 0x1, -R251.reuse ;  /* 0x00000001f8f8c824 */ /* 0x100fe200078e0afb */
[----:B------:R1:W-:Y:S01]  /*6b20*/  STL [R1+0x20], R249 ;  /* 0x000020f901007387 */ /* 0x0003e20000100800 */
[C---:B------:R-:W-:Y:S01]  /*6b30*/  ISETP.GT.U32.AND P4, PT, R251.reuse, R5, PT ;  /* 0x00000005fb00720c */ /* 0x040fe20003f84070 */
[--C-:B------:R-:W-:Y:S01]  /*6b40*/  @!P1 IMAD.IADD R6, R6, 0x1, -R251.reuse ;  /* 0x0000000106069824 */ /* 0x100fe200078e0afb */
[----:B------:R-:W-:Y:S01]  /*6b50*/  ISETP.GT.U32.AND P1, PT, R251, R8, PT ;  /* 0x00000008fb00720c */ /* 0x000fe20003f24070 */
[----:B-1----:R-:W4:Y:S01]  /*6b60*/  LDL.LU R249, [R1+0x10bc] ;  /* 0x0010bc0001f97983 */ /* 0x002f220000300800 */
[----:B------:R-:W-:-:S03]  /*6b70*/  @!P6 IMAD.IADD R4, R4, 0x1, -R251 ;  /* 0x000000010404e824 */ /* 0x000fc600078e0afb */
[----:B------:R1:W-:Y:S06]  /*6b80*/  STL [R1+0x1c], R248 ;  /* 0x00001cf801007387 */ /* 0x0003ec0000100800 */
[--C-:B------:R-:W-:Y:S01]  /*6b90*/  @!P4 IMAD.IADD R5, R5, 0x1, -R251.reuse ;  /* 0x000000010505c824 */ /* 0x100fe200078e0afb */
[----:B------:R1:W-:Y:S02]  /*6ba0*/  STL [R1+0x18], R4 ;  /* 0x0000180401007387 */ /* 0x0003e40000100800 */
[----:B-1----:R-:W-:Y:S01]  /*6bb0*/  LOP3.LUT R248, R2, 0x1f8, RZ, 0xfc, !PT ;  /* 0x000001f802f87812 */ /* 0x002fe200078efcff */
[----:B------:R-:W-:Y:S01]  /*6bc0*/  @!P1 IMAD.IADD R8, R8, 0x1, -R251 ;  /* 0x0000000108089824 */ /* 0x000fe200078e0afb */
[----:B------:R-:W4:Y:S04]  /*6bd0*/  LDL.LU R4, [R1+0x10b8] ;  /* 0x0010b80001047983 */ /* 0x000f280000300800 */
[----:B------:R-:W-:Y:S04]  /*6be0*/  STL [R1+0xbd0], R248 ;  /* 0x000bd0f801007387 */ /* 0x000fe80000100800 */
[----:B------:R1:W-:Y:S04]  /*6bf0*/  STL [R1+0x14], R5 ;  /* 0x0000140501007387 */ /* 0x0003e80000100800 */
[----:B-1----:R-:W4:Y:S04]  /*6c00*/  LDL.LU R5, [R1+0x10b4] ;  /* 0x0010b40001057983 */ /* 0x002f280000300800 */
[----:B------:R1:W-:Y:S04]  /*6c10*/  STL [R1+0x10], R8 ;  /* 0x0000100801007387 */ /* 0x0003e80000100800 */
[----:B-1----:R-:W4:Y:S01]  /*6c20*/  LDL.LU R8, [R1+0x10b0] ;  /* 0x0010b00001087983 */ /* 0x002f220000300800 */
[----:B------:R-:W-:-:S13]  /*6c30*/  ISETP.GT.U32.AND P0, PT, R251, R127, PT ;  /* 0x0000007ffb00720c */ /* 0x000fda0003f04070 */
[----:B------:R-:W-:Y:S01]  /*6c40*/  @!P0 IMAD.IADD R127, R127, 0x1, -R251 ;  /* 0x000000017f7f8824 */ /* 0x000fe200078e0afb */
[----:B------:R-:W-:-:S04]  /*6c50*/  ISETP.GT.U32.AND P0, PT, R251, R6, PT ;  /* 0x00000006fb00720c */ /* 0x000fc80003f04070 */
[----:B------:R-:W-:-:S09]  /*6c60*/  ISETP.GT.U32.AND P6, PT, R251, R127, PT ;  /* 0x0000007ffb00720c */ /* 0x000fd20003fc4070 */
[----:B------:R-:W-:-:S04]  /*6c70*/  @!P0 IMAD.IADD R6, R6, 0x1, -R251 ;  /* 0x0000000106068824 */ /* 0x000fc800078e0afb */
[----:B------:R-:W-:Y:S01]  /*6c80*/  @!P6 IMAD.IADD R127, R127, 0x1, -R251 ;  /* 0x000000017f7fe824 */ /* 0x000fe200078e0afb */
[C---:B--2---:R-:W-:Y:S02]  /*6c90*/  ISETP.GT.U32.AND P2, PT, R251.reuse, R0, PT ;  /* 0x00000000fb00720c */ /* 0x044fe40003f44070 */
[C---:B---3--:R-:W-:Y:S02]  /*6ca0*/  ISETP.GT.U32.AND P5, PT, R251.reuse, R250, PT ;  /* 0x000000fafb00720c */ /* 0x048fe40003fa4070 */
[----:B----4-:R-:W-:-:S11]  /*6cb0*/  ISETP.GT.U32.AND P3, PT, R251, R249, PT ;  /* 0x000000f9fb00720c */ /* 0x010fd60003f64070 */
[--C-:B------:R-:W-:Y:S01]  /*6cc0*/  @!P5 IMAD.IADD R250, R250, 0x1, -R251.reuse ;  /* 0x00000001fafad824 */ /* 0x100fe200078e0afb */
[----:B------:R-:W-:Y:S01]  /*6cd0*/  ISETP.GT.U32.AND P5, PT, R251, R3, PT ;  /* 0x00000003fb00720c */ /* 0x000fe20003fa4070 */
[--C-:B------:R-:W-:Y:S02]  /*6ce0*/  @!P2 IMAD.IADD R0, R0, 0x1, -R251.reuse ;  /* 0x000000010000a824 */ /* 0x100fe400078e0afb */
[----:B------:R-:W-:Y:S01]  /*6cf0*/  @!P3 IMAD.IADD R249, R249, 0x1, -R251 ;  /* 0x00000001f9f9b824 */ /* 0x000fe200078e0afb */
[----:B------:R-:W-:-:S04]  /*6d00*/  ISETP.GT.U32.AND P3, PT, R251, R250, PT ;  /* 0x000000fafb00720c */ /* 0x000fc80003f64070 */
[C---:B------:R-:W-:Y:S02]  /*6d10*/  ISETP.GT.U32.AND P4, PT, R251.reuse, R249, PT ;  /* 0x000000f9fb00720c */ /* 0x040fe40003f84070 */
[C---:B------:R-:W-:Y:S02]  /*6d20*/  ISETP.GT.U32.AND P1, PT, R251.reuse, R4, PT ;  /* 0x00000004fb00720c */ /* 0x040fe40003f24070 */
[----:B------:R-:W-:Y:S01]  /*6d30*/  ISETP.GT.U32.AND P2, PT, R251, R0, PT ;  /* 0x00000000fb00720c */ /* 0x000fe20003f44070 */
[----:B------:R-:W-:-:S04]  /*6d40*/  @!P5 IMAD.IADD R3, R3, 0x1, -R251 ;  /* 0x000000010303d824 */ /* 0x000fc800078e0afb */
[--C-:B------:R-:W-:Y:S01]  /*6d50*/  @!P3 IMAD.IADD R250, R250, 0x1, -R251.reuse ;  /* 0x00000001fafab824 */ /* 0x100fe200078e0afb */
[C---:B------:R-:W-:Y:S02]  /*6d60*/  ISETP.GT.U32.AND P0, PT, R251.reuse, R5, PT ;  /* 0x00000005fb00720c */ /* 0x040fe40003f04070 */
[----:B------:R-:W-:Y:S01]  /*6d70*/  ISETP.GT.U32.AND P3, PT, R251, R9, PT ;  /* 0x00000009fb00720c */ /* 0x000fe20003f64070 */
[--C-:B------:R-:W-:Y:S01]  /*6d80*/  @!P4 IMAD.IADD R249, R249, 0x1, -R251.reuse ;  /* 0x00000001f9f9c824 */ /* 0x100fe200078e0afb */
[C---:B------:R-:W-:Y:S01]  /*6d90*/  ISETP.GT.U32.AND P5, PT, R251.reuse, R3, PT ;  /* 0x00000003fb00720c */ /* 0x040fe20003fa4070 */
[----:B------:R-:W-:Y:S01]  /*6da0*/  @!P1 IMAD.IADD R4, R4, 0x1, -R251 ;  /* 0x0000000104049824 */ /* 0x000fe200078e0afb */
[----:B------:R-:W-:-:S07]  /*6db0*/  ISETP.GT.U32.AND P6, PT, R251, R8, PT ;  /* 0x00000008fb00720c */ /* 0x000fce0003fc4070 */
[--C-:B------:R-:W-:Y:S01]  /*6dc0*/  @!P0 IMAD.IADD R5, R5, 0x1, -R251.reuse ;  /* 0x0000000105058824 */ /* 0x100fe200078e0afb */
[C---:B------:R-:W-:Y:S01]  /*6dd0*/  ISETP.GT.U32.AND P4, PT, R251.reuse, R10, PT ;  /* 0x0000000afb00720c */ /* 0x040fe20003f84070 */
[--C-:B------:R-:W-:Y:S01]  /*6de0*/  @!P2 IMAD.IADD R0, R0, 0x1, -R251.reuse ;  /* 0x000000010000a824 */ /* 0x100fe200078e0afb */
[C---:B------:R-:W-:Y:S02]  /*6df0*/  ISETP.GT.U32.AND P2, PT, R251.reuse, R4, PT ;  /* 0x00000004fb00720c */ /* 0x040fe40003f44070 */
[C---:B------:R-:W-:Y:S02]  /*6e00*/  ISETP.GT.U32.AND P0, PT, R251.reuse, R5, PT ;  /* 0x00000005fb00720c */ /* 0x040fe40003f04070 */
[----:B------:R-:W-:Y:S01]  /*6e10*/  ISETP.GT.U32.AND P1, PT, R251, R11, PT ;  /* 0x0000000bfb00720c */ /* 0x000fe20003f24070 */
[--C-:B------:R-:W-:Y:S02]  /*6e20*/  @!P3 IMAD.IADD R9, R9, 0x1, -R251.reuse ;  /* 0x000000010909b824 */ /* 0x100fe400078e0afb */
[----:B------:R-:W-:Y:S01]  /*6e30*/  @!P6 IMAD.IADD R8, R8, 0x1, -R251 ;  /* 0x000000010808e824 */ /* 0x000fe200078e0afb */
[----:B------:R-:W-:-:S02]  /*6e40*/  ISETP.GT.U32.AND P6, PT, R251, R12, PT ;  /* 0x0000000cfb00720c */ /* 0x000fc40003fc4070 */
[----:B------:R-:W-:Y:S01]  /*6e50*/  ISETP.GT.U32.AND P3, PT, R251, R13, PT ;  /* 0x0000000dfb00720c */ /* 0x000fe20003f64070 */
[--C-:B------:R-:W-:Y:S01]  /*6e60*/  @!P5 IMAD.IADD R3, R3, 0x1, -R251.reuse ;  /* 0x000000010303d824 */ /* 0x100fe200078e0afb */
[----:B------:R-:W-:Y:S01]  /*6e70*/  ISETP.GT.U32.AND P5, PT, R251, R8, PT ;  /* 0x00000008fb00720c */ /* 0x000fe20003fa4070 */
[--C-:B------:R-:W-:Y:S02]  /*6e80*/  @!P4 IMAD.IADD R10, R10, 0x1, -R251.reuse ;  /* 0x000000010a0ac824 */ /* 0x100fe400078e0afb */
[--C-:B------:R-:W-:Y:S02]  /*6e90*/  @!P2 IMAD.IADD R4, R4, 0x1, -R251.reuse ;  /* 0x000000010404a824 */ /* 0x100fe400078e0afb */
[--C-:B------:R-:W-:Y:S01]  /*6ea0*/  @!P0 IMAD.IADD R5, R5, 0x1, -R251.reuse ;  /* 0x0000000105058824 */ /* 0x100fe200078e0afb */
[----:B------:R-:W-:Y:S01]  /*6eb0*/  ISETP.GT.U32.AND P2, PT, R251, R10, PT ;  /* 0x0000000afb00720c */ /* 0x000fe20003f44070 */
[--C-:B------:R-:W-:Y:S01]  /*6ec0*/  @!P1 IMAD.IADD R11, R11, 0x1, -R251.reuse ;  /* 0x000000010b0b9824 */ /* 0x100fe200078e0afb */
[C---:B------:R-:W-:Y:S01]  /*6ed0*/  ISETP.GT.U32.AND P0, PT, R251.reuse, R15, PT ;  /* 0x0000000ffb00720c */ /* 0x040fe20003f04070 */
[----:B------:R-:W-:Y:S01]  /*6ee0*/  @!P6 IMAD.IADD R12, R12, 0x1, -R251 ;  /* 0x000000010c0ce824 */ /* 0x000fe200078e0afb */
[----:B------:R-:W-:-:S02]  /*6ef0*/  ISETP.GT.U32.AND P4, PT, R251, R9, PT ;  /* 0x00000009fb00720c */ /* 0x000fc40003f84070 */
[----:B------:R-:W-:Y:S01]  /*6f00*/  ISETP.GT.U32.AND P1, PT, R251, R14, PT ;  /* 0x0000000efb00720c */ /* 0x000fe20003f24070 */
[--C-:B------:R-:W-:Y:S01]  /*6f10*/  @!P3 IMAD.IADD R13, R13, 0x1, -R251.reuse ;  /* 0x000000010d0db824 */ /* 0x100fe200078e0afb */
[C---:B------:R-:W-:Y:S01]  /*6f20*/  ISETP.GT.U32.AND P3, PT, R251.reuse, R12, PT ;  /* 0x0000000cfb00720c */ /* 0x040fe20003f64070 */
[----:B------:R-:W-:Y:S01]  /*6f30*/  @!P5 IMAD.IADD R8, R8, 0x1, -R251 ;  /* 0x000000010808d824 */ /* 0x000fe200078e0afb */
[----:B------:R-:W-:-:S03]  /*6f40*/  ISETP.GT.U32.AND P5, PT, R251, R16, PT ;  /* 0x00000010fb00720c */ /* 0x000fc60003fa4070 */
[--C-:B------:R-:W-:Y:S01]  /*6f50*/  @!P2 IMAD.IADD R10, R10, 0x1, -R251.reuse ;  /* 0x000000010a0aa824 */ /* 0x100fe200078e0afb */
[----:B------:R-:W-:Y:S01]  /*6f60*/  ISETP.GT.U32.AND P2, PT, R251, R17, PT ;  /* 0x00000011fb00720c */ /* 0x000fe20003f44070 */
[--C-:B------:R-:W-:Y:S02]  /*6f70*/  @!P0 IMAD.IADD R15, R15, 0x1, -R251.reuse ;  /* 0x000000010f0f8824 */ /* 0x100fe400078e0afb */
[--C-:B------:R-:W-:Y:S01]  /*6f80*/  @!P4 IMAD.IADD R9, R9, 0x1, -R251.reuse ;  /* 0x000000010909c824 */ /* 0x100fe200078e0afb */
[C---:B------:R-:W-:Y:S01]  /*6f90*/  ISETP.GT.U32.AND P4, PT, R251.reuse, R13, PT ;  /* 0x0000000dfb00720c */ /* 0x040fe20003f84070 */
[--C-:B------:R-:W-:Y:S01]  /*6fa0*/  @!P1 IMAD.IADD R14, R14, 0x1, -R251.reuse ;  /* 0x000000010e0e9824 */ /* 0x100fe200078e0afb */
[C---:B------:R-:W-:Y:S01]  /*6fb0*/  ISETP.GT.U32.AND P1, PT, R251.reuse, R18, PT ;  /* 0x00000012fb00720c */ /* 0x040fe20003f24070 */
[----:B------:R-:W-:Y:S01]  /*6fc0*/  @!P3 IMAD.IADD R12, R12, 0x1, -R251 ;  /* 0x000000010c0cb824 */ /* 0x000fe200078e0afb */
[C---:B------:R-:W-:Y:S02]  /*6fd0*/  ISETP.GT.U32.AND P6, PT, R251.reuse, R11, PT ;  /* 0x0000000bfb00720c */ /* 0x040fe40003fc4070 */
[----:B------:R-:W-:-:S02]  /*6fe0*/  ISETP.GT.U32.AND P0, PT, R251, R15, PT ;  /* 0x0000000ffb00720c */ /* 0x000fc40003f04070 */
[C---:B------:R-:W-:Y:S01]  /*6ff0*/  ISETP.GT.U32.AND P3, PT, R251.reuse, R19, PT ;  /* 0x00000013fb00720c */ /* 0x040fe20003f64070 */
[--C-:B------:R-:W-:Y:S01]  /*7000*/  @!P5 IMAD.IADD R16, R16, 0x1, -R251.reuse ;  /* 0x000000011010d824 */ /* 0x100fe200078e0afb */
[----:B------:R-:W-:Y:S01]  /*7010*/  ISETP.GT.U32.AND P5, PT, R251, R21, PT ;  /* 0x00000015fb00720c */ /* 0x000fe20003fa4070 */
[--C-:B------:R-:W-:Y:S01]  /*7020*/  @!P2 IMAD.IADD R17, R17, 0x1, -R251.reuse ;  /* 0x000000011111a824 */ /* 0x100fe200078e0afb */
[----:B------:R-:W-:Y:S01]  /*7030*/  ISETP.GT.U32.AND P2, PT, R251, R22, PT ;  /* 0x00000016fb00720c */ /* 0x000fe20003f44070 */
[--C-:B------:R-:W-:Y:S01]  /*7040*/  @!P4 IMAD.IADD R13, R13, 0x1, -R251.reuse ;  /* 0x000000010d0dc824 */ /* 0x100fe200078e0afb */
[----:B------:R-:W-:Y:S01]  /*7050*/  ISETP.GT.U32.AND P4, PT, R251, R20, PT ;  /* 0x00000014fb00720c */ /* 0x000fe20003f84070 */
[--C-:B------:R-:W-:Y:S02]  /*7060*/  @!P1 IMAD.IADD R18, R18, 0x1, -R251.reuse ;  /* 0x0000000112129824 */ /* 0x100fe400078e0afb */
[--C-:B------:R-:W-:Y:S01]  /*7070*/  @!P6 IMAD.IADD R11, R11, 0x1, -R251.reuse ;  /* 0x000000010b0be824 */ /* 0x100fe200078e0afb */
[----:B------:R-:W-:Y:S01]  /*7080*/  ISETP.GT.U32.AND P6, PT, R251, R14, PT ;  /* 0x0000000efb00720c */ /* 0x000fe20003fc4070 */
[--C-:B------:R-:W-:Y:S01]  /*7090*/  @!P0 IMAD.IADD R15, R15, 0x1, -R251.reuse ;  /* 0x000000010f0f8824 */ /* 0x100fe200078e0afb */
[----:B------:R-:W-:Y:S01]  /*70a0*/  ISETP.GT.U32.AND P0, PT, R251, R17, PT ;  /* 0x00000011fb00720c */ /* 0x000fe20003f04070 */
[--C-:B------:R-:W-:Y:S01]  /*70b0*/  @!P3 IMAD.IADD R19, R19, 0x1, -R251.reuse ;  /* 0x000000011313b824 */ /* 0x100fe200078e0afb */
[----:B------:R-:W-:Y:S01]  /*70c0*/  ISETP.GT.U32.AND P1, PT, R251, R18, PT ;  /* 0x00000012fb00720c */ /* 0x000fe20003f24070 */
[----:B------:R-:W-:Y:S01]  /*70d0*/  @!P5 IMAD.IADD R21, R21, 0x1, -R251 ;  /* 0x000000011515d824 */ /* 0x000fe200078e0afb */
[----:B------:R-:W-:-:S02]  /*70e0*/  ISETP.GT.U32.AND P3, PT, R251, R23, PT ;  /* 0x00000017fb00720c */ /* 0x000fc40003f64070 */
[C---:B------:R-:W-:Y:S01]  /*70f0*/  ISETP.GT.U32.AND P5, PT, R251.reuse, R19, PT ;  /* 0x00000013fb00720c */ /* 0x040fe20003fa4070 */
[--C-:B------:R-:W-:Y:S01]  /*7100*/  @!P4 IMAD.IADD R20, R20, 0x1, -R251.reuse ;  /* 0x000000011414c824 */ /* 0x100fe200078e0afb */
[C---:B------:R-:W-:Y:S01]  /*7110*/  ISETP.GT.U32.AND P4, PT, R251.reuse, R24, PT ;  /* 0x00000018fb00720c */ /* 0x040fe20003f84070 */
[--C-:B------:R-:W-:Y:S01]  /*7120*/  @!P2 IMAD.IADD R22, R22, 0x1, -R251.reuse ;  /* 0x000000011616a824 */ /* 0x100fe200078e0afb */
[C---:B------:R-:W-:Y:S01]  /*7130*/  ISETP.GT.U32.AND P2, PT, R251.reuse, R26, PT ;  /* 0x0000001afb00720c */ /* 0x040fe20003f44070 */
[--C-:B------:R-:W-:Y:S01]  /*7140*/  @!P6 IMAD.IADD R14, R14, 0x1, -R251.reuse ;  /* 0x000000010e0ee824 */ /* 0x100fe200078e0afb */
[----:B------:R-:W-:Y:S01]  /*7150*/  ISETP.GT.U32.AND P6, PT, R251, R16, PT ;  /* 0x00000010fb00720c */ /* 0x000fe20003fc4070 */
[--C-:B------:R-:W-:Y:S01]  /*7160*/  @!P0 IMAD.IADD R17, R17, 0x1, -R251.reuse ;  /* 0x0000000111118824 */ /* 0x100fe200078e0afb */
[C---:B------:R-:W-:Y:S01]  /*7170*/  ISETP.GT.U32.AND P0, PT, R251.reuse, R27, PT ;  /* 0x0000001bfb00720c */ /* 0x040fe20003f04070 */
[--C-:B------:R-:W-:Y:S01]  /*7180*/  @!P1 IMAD.IADD R18, R18, 0x1, -R251.reuse ;  /* 0x0000000112129824 */ /* 0x100fe200078e0afb */
[----:B------:R-:W-:Y:S01]  /*7190*/  ISETP.GT.U32.AND P1, PT, R251, R28, PT ;  /* 0x0000001cfb00720c */ /* 0x000fe20003f24070 */
[--C-:B------:R-:W-:Y:S01]  /*71a0*/  @!P3 IMAD.IADD R23, R23, 0x1, -R251.reuse ;  /* 0x000000011717b824 */ /* 0x100fe200078e0afb */
[----:B------:R-:W-:Y:S01]  /*71b0*/  ISETP.GT.U32.AND P3, PT, R251, R25, PT ;  /* 0x00000019fb00720c */ /* 0x000fe20003f64070 */
[--C-:B------:R-:W-:Y:S01]  /*71c0*/  @!P5 IMAD.IADD R19, R19, 0x1, -R251.reuse ;  /* 0x000000011313d824 */ /* 0x100fe200078e0afb */
[----:B------:R-:W-:Y:S01]  /*71d0*/  ISETP.GT.U32.AND P5, PT, R251, R22, PT ;  /* 0x00000016fb00720c */ /* 0x000fe20003fa4070 */
[----:B------:R-:W-:-:S02]  /*71e0*/  @!P4 IMAD.IADD R24, R24, 0x1, -R251 ;  /* 0x000000011818c824 */ /* 0x000fc400078e0afb */
[--C-:B------:R-:W-:Y:S01]  /*71f0*/  @!P2 IMAD.IADD R26, R26, 0x1, -R251.reuse ;  /* 0x000000011a1aa824 */ /* 0x100fe200078e0afb */
[C---:B------:R-:W-:Y:S01]  /*7200*/  ISETP.GT.U32.AND P4, PT, R251.reuse, R21, PT ;  /* 0x00000015fb00720c */ /* 0x040fe20003f84070 */
[--C-:B------:R-:W-:Y:S01]  /*7210*/  @!P6 IMAD.IADD R16, R16, 0x1, -R251.reuse ;  /* 0x000000011010e824 */ /* 0x100fe200078e0afb */
[----:B------:R-:W-:Y:S01]  /*7220*/  ISETP.GT.U32.AND P6, PT, R251, R20, PT ;  /* 0x00000014fb00720c */ /* 0x000fe20003fc4070 */
[--C-:B------:R-:W-:Y:S01]  /*7230*/  @!P0 IMAD.IADD R27, R27, 0x1, -R251.reuse ;  /* 0x000000011b1b8824 */ /* 0x100fe200078e0afb */
[C---:B------:R-:W-:Y:S01]  /*7240*/  ISETP.GT.U32.AND P2, PT, R251.reuse, R23, PT ;  /* 0x00000017fb00720c */ /* 0x040fe20003f44070 */
[--C-:B------:R-:W-:Y:S01]  /*7250*/  @!P1 IMAD.IADD R28, R28, 0x1, -R251.reuse ;  /* 0x000000011c1c9824 */ /* 0x100fe200078e0afb */
[C---:B------:R-:W-:Y:S02]  /*7260*/  ISETP.GT.U32.AND P0, PT, R251.reuse, R24, PT ;  /* 0x00000018fb00720c */ /* 0x040fe40003f04070 */
[----:B------:R-:W-:Y:S01]  /*7270*/  ISETP.GT.U32.AND P1, PT, R251, R26, PT ;  /* 0x0000001afb00720c */ /* 0x000fe20003f24070 */
        /* <DEDUP_REMOVED lines=34> */
[----:B------:R-:W-:-:S02]  /*74a0*/  @!P6 IMAD.IADD R35, R35, 0x1, -R251 ;  /* 0x000000012323e824 */ /* 0x000fc400078e0afb */
        /* <DEDUP_REMOVED lines=9> */
[C---:B------:R-:W-:Y:S02]  /*7540*/  ISETP.GT.U32.AND P5, PT, R251.reuse, R37, PT ;  /* 0x00000025fb00720c */ /* 0x040fe40003fa4070 */
        /* <DEDUP_REMOVED lines=204> */
[----:B------:R-:W-:Y:S01]  /*8210*/  @!P4 IMAD.IADD R92, R92, 0x1, -R251 ;  /* 0x000000015c5cc824 */ /* 0x000fe200078e0afb */
[----:B------:R-:W-:-:S03]  /*8220*/  ISETP.GT.U32.AND P4, PT, R251, R86, PT ;  /* 0x00000056fb00720c */ /* 0x000fc60003f84070 */
        /* <DEDUP_REMOVED lines=91> */
[C---:B------:R-:W-:Y:S02]  /*87e0*/  ISETP.GT.U32.AND P5, PT, R251.reuse, R109, PT ;  /* 0x0000006dfb00720c */ /* 0x040fe40003fa4070 */
        /* <DEDUP_REMOVED lines=65> */
[----:B------:R-:W-:Y:S01]  /*8c00*/  ISETP.GT.U32.AND P3, PT, R251, R130, PT ;  /* 0x00000082fb00720c */ /* 0x000fe20003f64070 */
[----:B------:R-:W-:Y:S01]  /*8c10*/  @!P5 IMAD.IADD R123, R123, 0x1, -R251 ;  /* 0x000000017b7bd824 */ /* 0x000fe200078e0afb */
[C---:B------:R-:W-:Y:S01]  /*8c20*/  ISETP.GT.U32.AND P5, PT, R251.reuse, R132, PT ;  /* 0x00000084fb00720c */ /* 0x040fe20003fa4070 */
[----:B------:R-:W-:Y:S02]  /*8c30*/  IMAD R245, R251, R126, R245 ;  /* 0x0000007efbf57224 */ /* 0x000fe400078e02f5 */
[----:B------:R-:W-:Y:S01]  /*8c40*/  IMAD.HI.U32 R126, R7, R247, RZ ;  /* 0x000000f7077e7227 */ /* 0x000fe200078e00ff */
[----:B------:R-:W-:-:S02]  /*8c50*/  IABS R248, R248 ;  /* 0x000000f800f87213 */ /* 0x000fc40000000000 */
[C---:B------:R-:W-:Y:S01]  /*8c60*/  ISETP.GT.U32.AND P6, PT, R251.reuse, R124, PT ;  /* 0x0000007cfb00720c */ /* 0x040fe20003fc4070 */
[--C-:B------:R-:W-:Y:S01]  /*8c70*/  @!P2 IMAD.IADD R120, R120, 0x1, -R251.reuse ;  /* 0x000000017878a824 */ /* 0x100fe200078e0afb */
[C---:B------:R-:W-:Y:S01]  /*8c80*/  ISETP.GT.U32.AND P2, PT, R251.reuse, R129, PT ;  /* 0x00000081fb00720c */ /* 0x040fe20003f44070 */
[----:B------:R-:W-:Y:S01]  /*8c90*/  IMAD.MOV R126, RZ, RZ, -R126 ;  /* 0x000000ffff7e7224 */ /* 0x000fe200078e0a7e */
[----:B------:R-:W-:Y:S01]  /*8ca0*/  STL [R1+0xc], R6 ;  /* 0x00000c0601007387 */ /* 0x000fe20000100800 */
[--C-:B------:R-:W-:Y:S01]  /*8cb0*/  @!P4 IMAD.IADD R122, R122, 0x1, -R251.reuse ;  /* 0x000000017a7ac824 */ /* 0x100fe200078e0afb */
[----:B------:R-:W-:Y:S01]  /*8cc0*/  ISETP.GT.U32.AND P4, PT, R251, R131, PT ;  /* 0x00000083fb00720c */ /* 0x000fe20003f84070 */
[--C-:B------:R-:W-:Y:S01]  /*8cd0*/  @!P0 IMAD.IADD R125, R125, 0x1, -R251.reuse ;  /* 0x000000017d7d8824 */ /* 0x100fe200078e0afb */
[----:B------:R1:W-:Y:S01]  /*8ce0*/  STL [R1+0x8], R127 ;  /* 0x0000087f01007387 */ /* 0x0003e20000100800 */
[----:B------:R-:W-:Y:S01]  /*8cf0*/  @!P1 IMAD.IADD R128, R128, 0x1, -R251 ;  /* 0x0000000180809824 */ /* 0x000fe200078e0afb */
[C---:B------:R-:W-:Y:S01]  /*8d00*/  ISETP.GT.U32.AND P0, PT, R251.reuse, R133, PT ;  /* 0x00000085fb00720c */ /* 0x040fe20003f04070 */
[C---:B------:R-:W-:Y:S01]  /*8d10*/  IMAD R247, R251.reuse, R126, R247 ;  /* 0x0000007efbf77224 */ /* 0x040fe200078e02f7 */
[----:B------:R-:W-:Y:S01]  /*8d20*/  ISETP.GT.U32.AND P1, PT, R251, R135, PT ;  /* 0x00000087fb00720c */ /* 0x000fe20003f24070 */
[----:B------:R-:W-:Y:S01]  /*8d30*/  IMAD.HI.U32 R126, R7, R248, RZ ;  /* 0x000000f8077e7227 */ /* 0x000fe200078e00ff */
[----:B------:R-:W-:Y:S03]  /*8d40*/  STL [R1+0x4], R250 ;  /* 0x000004fa01007387 */ /* 0x000fe60000100800 */
[--C-:B------:R-:W-:Y:S01]  /*8d50*/  @!P3 IMAD.IADD R130, R130, 0x1, -R251.reuse ;  /* 0x000000018282b824 */ /* 0x100fe200078e0afb */
[----:B-1----:R-:W-:Y:S01]  /*8d60*/  LOP3.LUT R127, R2, 0x1fa, RZ, 0xfc, !PT ;  /* 0x000001fa027f7812 */ /* 0x002fe200078efcff */
[----:B------:R-:W1:Y:S01]  /*8d70*/  S2R R6, SR_TID.X ;  /* 0x0000000000067919 */ /* 0x000e620000002100 */
[C---:B------:R-:W-:Y:S01]  /*8d80*/  ISETP.GT.U32.AND P3, PT, R251.reuse, R137, PT ;  /* 0x00000089fb00720c */ /* 0x040fe20003f64070 */
[----:B------:R-:W-:Y:S01]  /*8d90*/  @!P5 IMAD.IADD R132, R132, 0x1, -R251 ;  /* 0x000000018484d824 */ /* 0x000fe200078e0afb */
[----:B------:R-:W-:Y:S01]  /*8da0*/  ISETP.GT.U32.AND P5, PT, R251, R139, PT ;  /* 0x0000008bfb00720c */ /* 0x000fe20003fa4070 */
[----:B------:R2:W-:Y:S01]  /*8db0*/  STL [R1], R249 ;  /* 0x000000f901007387 */ /* 0x0005e20000100800 */
[----:B------:R-:W-:-:S03]  /*8dc0*/  IMAD.MOV R126, RZ, RZ, -R126 ;  /* 0x000000ffff7e7224 */ /* 0x000fc600078e0a7e */
[----:B------:R3:W-:Y:S01]  /*8dd0*/  STL [R1+0x10a4], R0 ;  /* 0x0010a40001007387 */ /* 0x0007e20000100800 */
[----:B------:R-:W-:-:S03]  /*8de0*/  IMAD R248, R251, R126, R248 ;  /* 0x0000007efbf87224 */ /* 0x000fc600078e02f8 */
[----:B------:R-:W-:Y:S01]  /*8df0*/  STL [R1+0xbcc], R127 ;  /* 0x000bcc7f01007387 */ /* 0x000fe20000100800 */
[----:B--2---:R-:W-:Y:S02]  /*8e00*/  IABS R249, R127 ;  /* 0x0000007f00f97213 */ /* 0x004fe40000000000 */
[----:B---3--:R-:W-:Y:S01]  /*8e10*/  LOP3.LUT R0, R2, 0x1fc, RZ, 0xfc, !PT ;  /* 0x000001fc02007812 */ /* 0x008fe200078efcff */
[----:B------:R-:W-:Y:S01]  /*8e20*/  STL [R1+0x10a8], R3 ;  /* 0x0010a80301007387 */ /* 0x000fe20000100800 */
[--C-:B------:R-:W-:Y:S01]  /*8e30*/  @!P6 IMAD.IADD R124, R124, 0x1, -R251.reuse ;  /* 0x000000017c7ce824 */ /* 0x100fe200078e0afb */
[----:B------:R-:W-:Y:S01]  /*8e40*/  ISETP.GT.U32.AND P6, PT, R251, R134, PT ;  /* 0x00000086fb00720c */ /* 0x000fe20003fc4070 */
[----:B------:R-:W-:Y:S01]  /*8e50*/  @!P2 IMAD.IADD R129, R129, 0x1, -R251 ;  /* 0x000000018181a824 */ /* 0x000fe200078e0afb */
[----:B------:R-:W-:Y:S01]  /*8e60*/  STL [R1+0x10ac], R4 ;  /* 0x0010ac0401007387 */ /* 0x000fe20000100800 */
[----:B------:R-:W-:Y:S01]  /*8e70*/  IMAD.HI.U32 R126, R7, R249, RZ ;  /* 0x000000f9077e7227 */ /* 0x000fe200078e00ff */
[----:B------:R-:W-:-:S02]  /*8e80*/  IABS R250, R0 ;  /* 0x0000000000fa7213 */ /* 0x000fc40000000000 */
[----:B------:R2:W-:Y:S01]  /*8e90*/  STL [R1+0xbc8], R0 ;  /* 0x000bc80001007387 */ /* 0x0005e20000100800 */
[----:B------:R-:W-:Y:S01]  /*8ea0*/  ISETP.GT.U32.AND P2, PT, R251, R136, PT ;  /* 0x00000088fb00720c */ /* 0x000fe20003f44070 */
[--C-:B------:R-:W-:Y:S01]  /*8eb0*/  @!P4 IMAD.IADD R131, R131, 0x1, -R251.reuse ;  /* 0x000000018383c824 */ /* 0x100fe200078e0afb */
[----:B------:R-:W-:Y:S01]  /*8ec0*/  ISETP.GT.U32.AND P4, PT, R251, R138, PT ;  /* 0x0000008afb00720c */ /* 0x000fe20003f84070 */
[--C-:B------:R-:W-:Y:S01]  /*8ed0*/  @!P0 IMAD.IADD R133, R133, 0x1, -R251.reuse ;  /* 0x0000000185858824 */ /* 0x100fe200078e0afb */
[----:B------:R-:W-:Y:S01]  /*8ee0*/  ISETP.GT.U32.AND P0, PT, R251, R140, PT ;  /* 0x0000008cfb00720c */ /* 0x000fe20003f04070 */
[--C-:B------:R-:W-:Y:S01]  /*8ef0*/  @!P1 IMAD.IADD R135, R135, 0x1, -R251.reuse ;  /* 0x0000000187879824 */ /* 0x100fe200078e0afb */
[----:B------:R-:W-:Y:S01]  /*8f00*/  ISETP.GT.U32.AND P1, PT, R251, R142, PT ;  /* 0x0000008efb00720c */ /* 0x000fe20003f24070 */
[----:B--2---:R-:W2:Y:S01]  /*8f10*/  S2R R0, SR_TID.X ;  /* 0x0000000000007919 */ /* 0x004ea20000002100 */
[----:B------:R-:W-:Y:S02]  /*8f20*/  IMAD.MOV R126, RZ, RZ, -R126 ;  /* 0x000000ffff7e7224 */ /* 0x000fe400078e0a7e */
[--C-:B------:R-:W-:Y:S01]  /*8f30*/  @!P3 IMAD.IADD R137, R137, 0x1, -R251.reuse ;  /* 0x000000018989b824 */ /* 0x100fe200078e0afb */
[----:B------:R-:W-:Y:S01]  /*8f40*/  ISETP.GT.U32.AND P3, PT, R251, R144, PT ;  /* 0x00000090fb00720c */ /* 0x000fe20003f64070 */
[----:B------:R-:W-:Y:S01]  /*8f50*/  @!P5 IMAD.IADD R139, R139, 0x1, -R251 ;  /* 0x000000018b8bd824 */ /* 0x000fe200078e0afb */
[C---:B------:R-:W-:Y:S01]  /*8f60*/  ISETP.GT.U32.AND P5, PT, R251.reuse, R146, PT ;  /* 0x00000092fb00720c */ /* 0x040fe20003fa4070 */
[----:B------:R-:W-:-:S02]  /*8f70*/  IMAD R249, R251, R126, R249 ;  /* 0x0000007efbf97224 */ /* 0x000fc400078e02f9 */
[----:B------:R-:W3:Y:S01]  /*8f80*/  LDC.64 R126, c[0x0][0x238] ;  /* 0x00008e00ff7e7b82 */ /* 0x000ee20000000a00 */
[--C-:B------:R-:W-:Y:S01]  /*8f90*/  @!P6 IMAD.IADD R134, R134, 0x1, -R251.reuse ;  /* 0x000000018686e824 */ /* 0x100fe200078e0afb */
[C---:B------:R-:W-:Y:S01]  /*8fa0*/  ISETP.GT.U32.AND P6, PT, R251.reuse, R141, PT ;  /* 0x0000008dfb00720c */ /* 0x040fe20003fc4070 */
        /* <DEDUP_REMOVED lines=10> */
[----:B------:R-:W-:Y:S01]  /*9050*/  @!P5 IMAD.IADD R146, R146, 0x1, -R251 ;  /* 0x000000019292d824 */ /* 0x000fe200078e0afb */
[----:B------:R-:W-:Y:S01]  /*9060*/  ISETP.GT.U32.AND P5, PT, R251, R140, PT ;  /* 0x0000008cfb00720c */ /* 0x000fe20003fa4070 */
[----:B------:R-:W-:Y:S01]  /*9070*/  IMAD.HI.U32 R7, R7, R250, RZ ;  /* 0x000000fa07077227 */ /* 0x000fe200078e00ff */
[----:B-1----:R-:W-:-:S03]  /*9080*/  SHF.R.U32.HI R6, RZ, 0x6, R6 ;  /* 0x00000006ff067819 */ /* 0x002fc60000011606 */
[--C-:B------:R-:W-:Y:S02]  /*9090*/  @!P6 IMAD.IADD R141, R141, 0x1, -R251.reuse ;  /* 0x000000018d8de824 */ /* 0x100fe400078e0afb */
[----:B------:R-:W-:Y:S01]  /*90a0*/  @!P2 IMAD.IADD R143, R143, 0x1, -R251 ;  /* 0x000000018f8fa824 */ /* 0x000fe200078e0afb */
[----:B------:R-:W-:Y:S01]  /*90b0*/  ISETP.GT.U32.AND P2, PT, R251, R137, PT ;  /* 0x00000089fb00720c */ /* 0x000fe20003f44070 */
[----:B------:R-:W-:Y:S01]  /*90c0*/  IMAD.MOV R7, RZ, RZ, -R7 ;  /* 0x000000ffff077224 */ /* 0x000fe200078e0a07 */
[----:B------:R-:W-:Y:S01]  /*90d0*/  SGXT.U32 R6, R6, 0x1 ;  /* 0x000000010606781a */ /* 0x000fe20000000000 */
[--C-:B------:R-:W-:Y:S01]  /*90e0*/  @!P4 IMAD.IADD R145, R145, 0x1, -R251.reuse ;  /* 0x000000019191c824 */ /* 0x100fe200078e0afb */
[----:B------:R-:W-:Y:S01]  /*90f0*/  ISETP.GT.U32.AND P4, PT, R251, R139, PT ;  /* 0x0000008bfb00720c */ /* 0x000fe20003f84070 */
[--C-:B------:R-:W-:Y:S01]  /*9100*/  @!P0 IMAD.IADD R147, R147, 0x1, -R251.reuse ;  /* 0x0000000193938824 */ /* 0x100fe200078e0afb */
[C---:B------:R-:W-:Y:S01]  /*9110*/  ISETP.GT.U32.AND P6, PT, R251.reuse, R135, PT ;  /* 0x00000087fb00720c */ /* 0x040fe20003fc4070 */
[----:B------:R-:W-:Y:S01]  /*9120*/  @!P1 IMAD.IADD R136, R136, 0x1, -R251 ;  /* 0x0000000188889824 */ /* 0x000fe200078e0afb */
[C---:B------:R-:W-:Y:S01]  /*9130*/  ISETP.GT.U32.AND P0, PT, R251.reuse, R141, PT ;  /* 0x0000008dfb00720c */ /* 0x040fe20003f04070 */
[C---:B------:R-:W-:Y:S01]  /*9140*/  IMAD R250, R251.reuse, R7, R250 ;  /* 0x00000007fbfa7224 */ /* 0x040fe200078e02fa */
[----:B------:R-:W-:Y:S01]  /*9150*/  ISETP.GT.U32.AND P1, PT, R251, R142, PT ;  /* 0x0000008efb00720c */ /* 0x000fe20003f24070 */
[----:B--2---:R-:W-:-:S02]  /*9160*/  IMAD.SHL.U32 R7, R0, 0x10, RZ ;  /* 0x0000001000077824 */ /* 0x004fc400078e00ff */
[----:B---3--:R-:W-:Y:S02]  /*9170*/  IMAD R0, R6, R126, RZ ;  /* 0x0000007e06007224 */ /* 0x008fe400078e02ff */
[--C-:B------:R-:W-:Y:S01]  /*9180*/  @!P3 IMAD.IADD R138, R138, 0x1, -R251.reuse ;  /* 0x000000018a8ab824 */ /* 0x100fe200078e0afb */
[C---:B------:R-:W-:Y:S01]  /*9190*/  ISETP.GT.U32.AND P3, PT, R251.reuse, R144, PT ;  /* 0x00000090fb00720c */ /* 0x040fe20003f64070 */
[--C-:B------:R-:W-:Y:S01]  /*91a0*/  @!P5 IMAD.IADD R140, R140, 0x1, -R251.reuse ;  /* 0x000000018c8cd824 */ /* 0x100fe200078e0afb */
[----:B------:R-:W-:Y:S01]  /*91b0*/  ISETP.GT.U32.AND P5, PT, R251, R146, PT ;  /* 0x00000092fb00720c */ /* 0x000fe20003fa4070 */
[----:B------:R-:W-:Y:S01]  /*91c0*/  STL [R1+0x1068], R127 ;  /* 0x0010687f01007387 */ /* 0x000fe20000100800 */
[----:B------:R-:W-:-:S03]  /*91d0*/  @!P2 IMAD.IADD R137, R137, 0x1, -R251 ;  /* 0x000000018989a824 */ /* 0x000fc600078e0afb */
[----:B------:R1:W-:Y:S01]  /*91e0*/  STL [R1+0x30], R0 ;  /* 0x0000300001007387 */ /* 0x0003e20000100800 */
[----:B------:R-:W-:Y:S01]  /*91f0*/  ISETP.GT.U32.AND P2, PT, R251, R143, PT ;  /* 0x0000008ffb00720c */ /* 0x000fe20003f44070 */
[--C-:B------:R-:W-:Y:S01]  /*9200*/  @!P4 IMAD.IADD R139, R139, 0x1, -R251.reuse ;  /* 0x000000018b8bc824 */ /* 0x100fe200078e0afb */
[----:B------:R-:W-:Y:S01]  /*9210*/  ISETP.GT.U32.AND P4, PT, R251, R145, PT ;  /* 0x00000091fb00720c */ /* 0x000fe20003f84070 */
[--C-:B------:R-:W-:Y:S02]  /*9220*/  @!P6 IMAD.IADD R135, R135, 0x1, -R251.reuse ;  /* 0x000000018787e824 */ /* 0x100fe400078e0afb */
[----:B-1----:R-:W-:Y:S01]  /*9230*/  IMAD R0, R126, 0x2, R0 ;  /* 0x000000027e007824 */ /* 0x002fe200078e0200 */
[----:B------:R-:W-:Y:S01]  /*9240*/  ISETP.GT.U32.AND P6, PT, R251, R147, PT ;  /* 0x00000093fb00720c */ /* 0x000fe20003fc4070 */
[--C-:B------:R-:W-:Y:S01]  /*9250*/  @!P0 IMAD.IADD R141, R141, 0x1, -R251.reuse ;  /* 0x000000018d8d8824 */ /* 0x100fe200078e0afb */
[C---:B------:R-:W-:Y:S01]  /*9260*/  ISETP.GT.U32.AND P0, PT, R251.reuse, R148, PT ;  /* 0x00000094fb00720c */ /* 0x040fe20003f04070 */
[--C-:B------:R-:W-:Y:S01]  /*9270*/  @!P1 IMAD.IADD R142, R142, 0x1, -R251.reuse ;  /* 0x000000018e8e9824 */ /* 0x100fe200078e0afb */
[----:B------:R1:W-:Y:S01]  /*9280*/  STL [R1+0x74], R0 ;  /* 0x0000740001007387 */ /* 0x0003e20000100800 */
[C---:B------:R-:W-:Y:S01]  /*9290*/  ISETP.GT.U32.AND P1, PT, R251.reuse, R149, PT ;  /* 0x00000095fb00720c */ /* 0x040fe20003f24070 */
[--C-:B------:R-:W-:Y:S01]  /*92a0*/  @!P3 IMAD.IADD R144, R144, 0x1, -R251.reuse ;  /* 0x000000019090b824 */ /* 0x100fe200078e0afb */
[C---:B------:R-:W-:Y:S01]  /*92b0*/  ISETP.GT.U32.AND P3, PT, R251.reuse, R151, PT ;  /* 0x00000097fb00720c */ /* 0x040fe20003f64070 */
[----:B------:R-:W-:Y:S01]  /*92c0*/  @!P5 IMAD.IADD R146, R146, 0x1, -R251 ;  /* 0x000000019292d824 */ /* 0x000fe200078e0afb */
[----:B------:R-:W-:Y:S01]  /*92d0*/  ISETP.GT.U32.AND P5, PT, R251, R153, PT ;  /* 0x00000099fb00720c */ /* 0x000fe20003fa4070 */
[----:B-1----:R-:W-:-:S05]  /*92e0*/  IMAD R0, R126, 0x2, R0 ;  /* 0x000000027e007824 */ /* 0x002fca00078e0200 */
[----:B------:R1:W-:Y:S01]  /*92f0*/  STL [R1+0x70], R0 ;  /* 0x0000700001007387 */ /* 0x0003e20000100800 */
[--C-:B------:R-:W-:Y:S01]  /*9300*/  @!P2 IMAD.IADD R143, R143, 0x1, -R251.reuse ;  /* 0x000000018f8fa824 */ /* 0x100fe200078e0afb */
[----:B------:R-:W-:Y:S01]  /*9310*/  ISETP.GT.U32.AND P2, PT, R251, R150, PT ;  /* 0x00000096fb00720c */ /* 0x000fe20003f44070 */
[--C-:B------:R-:W-:Y:S02]  /*9320*/  @!P4 IMAD.IADD R145, R145, 0x1, -R251.reuse ;  /* 0x000000019191c824 */ /* 0x100fe400078e0afb */
[----:B-1----:R-:W-:Y:S01]  /*9330*/  IMAD R0, R126, 0x2, R0 ;  /* 0x000000027e007824 */ /* 0x002fe200078e0200 */
[----:B------:R-:W-:Y:S01]  /*9340*/  ISETP.GT.U32.AND P4, PT, R251, R152, PT ;  /* 0x00000098fb00720c */ /* 0x000fe20003f84070 */
[----:B------:R-:W-:-:S03]  /*9350*/  @!P6 IMAD.IADD R147, R147, 0x1, -R251 ;  /* 0x000000019393e824 */ /* 0x000fc600078e0afb */
[----:B------:R1:W-:Y:S01]  /*9360*/  STL [R1+0x68], R0 ;  /* 0x0000680001007387 */ /* 0x0003e20000100800 */
[--C-:B------:R-:W-:Y:S01]  /*9370*/  @!P0 IMAD.IADD R148, R148, 0x1, -R251.reuse ;  /* 0x0000000194948824 */ /* 0x100fe200078e0afb */
[----:B------:R-:W-:Y:S01]  /*9380*/  ISETP.GT.U32.AND P6, PT, R251, R154, PT ;  /* 0x0000009afb00720c */ /* 0x000fe20003fc4070 */
[--C-:B------:R-:W-:Y:S01]  /*9390*/  @!P1 IMAD.IADD R149, R149, 0x1, -R251.reuse ;  /* 0x0000000195959824 */ /* 0x100fe200078e0afb */
[C---:B------:R-:W-:Y:S02]  /*93a0*/  ISETP.GT.U32.AND P0, PT, R251.reuse, R155, PT ;  /* 0x0000009bfb00720c */ /* 0x040fe40003f04070 */
[----:B------:R-:W-:Y:S01]  /*93b0*/  ISETP.GT.U32.AND P1, PT, R251, R156, PT ;  /* 0x0000009cfb00720c */ /* 0x000fe20003f24070 */
[----:B-1----:R-:W-:Y:S02]  /*93c0*/  IMAD R0, R126, 0x2, R0 ;  /* 0x000000027e007824 */ /* 0x002fe400078e0200 */
[--C-:B------:R-:W-:Y:S01]  /*93d0*/  @!P3 IMAD.IADD R151, R151, 0x1, -R251.reuse ;  /* 0x000000019797b824 */ /* 0x100fe200078e0afb */
[----:B------:R-:W-:Y:S01]  /*93e0*/  ISETP.GT.U32.AND P3, PT, R251, R158, PT ;  /* 0x0000009efb00720c */ /* 0x000fe20003f64070 */
[--C-:B------:R-:W-:Y:S01]  /*93f0*/  @!P5 IMAD.IADD R153, R153, 0x1, -R251.reuse ;  /* 0x000000019999d824 */ /* 0x100fe200078e0afb */
[----:B------:R1:W-:Y:S01]  /*9400*/  STL [R1+0x78], R0 ;  /* 0x0000780001007387 */ /* 0x0003e20000100800 */
[C---:B------:R-:W-:Y:S01]  /*9410*/  ISETP.GT.U32.AND P5, PT, R251.reuse, R160, PT ;  /* 0x000000a0fb00720c */ /* 0x040fe20003fa4070 */
[----:B------:R-:W-:Y:S01]  /*9420*/  @!P2 IMAD.IADD R150, R150, 0x1, -R251 ;  /* 0x000000019696a824 */ /* 0x000fe200078e0afb */
[----:B------:R-:W-:Y:S01]  /*9430*/  ISETP.GT.U32.AND P2, PT, R251, R157, PT ;  /* 0x0000009dfb00720c */ /* 0x000fe20003f44070 */
[----:B-1----:R-:W-:-:S02]  /*9440*/  IMAD R0, R126, 0x2, R0 ;  /* 0x000000027e007824 */ /* 0x002fc400078e0200 */
[----:B------:R-:W-:-:S03]  /*9450*/  @!P4 IMAD.IADD R152, R152, 0x1, -R251 ;  /* 0x000000019898c824 */ /* 0x000fc600078e0afb */
[----:B------:R1:W-:Y:S01]  /*9460*/  STL [R1+0x38], R0 ;  /* 0x0000380001007387 */ /* 0x0003e20000100800 */
[----:B------:R-:W-:Y:S01]  /*9470*/  ISETP.GT.U32.AND P4, PT, R251, R159, PT ;  /* 0x0000009ffb00720c */ /* 0x000fe20003f84070 */
[--C-:B------:R-:W-:Y:S02]  /*9480*/  @!P6 IMAD.IADD R154, R154, 0x1, -R251.reuse ;  /* 0x000000019a9ae824 */ /* 0x100fe400078e0afb */
[--C-:B------:R-:W-:Y:S01]  /*9490*/  @!P0 IMAD.IADD R155, R155, 0x1, -R251.reuse ;  /* 0x000000019b9b8824 */ /* 0x100fe200078e0afb */
[C---:B------:R-:W-:Y:S01]  /*94a0*/  ISETP.GT.U32.AND P0, PT, R251.reuse, R149, PT ;  /* 0x00000095fb00720c */ /* 0x040fe20003f04070 */
[--C-:B------:R-:W-:Y:S02]  /*94b0*/  @!P1 IMAD.IADD R156, R156, 0x1, -R251.reuse ;  /* 0x000000019c9c9824 */ /* 0x100fe400078e0afb */
[----:B-1----:R-:W-:Y:S01]  /*94c0*/  IMAD R0, R126, 0x2, R0 ;  /* 0x000000027e007824 */ /* 0x002fe200078e0200 */
[C---:B------:R-:W-:Y:S01]  /*94d0*/  ISETP.GT.U32.AND P1, PT, R251.reuse, R150, PT ;  /* 0x00000096fb00720c */ /* 0x040fe20003f24070 */
[----:B------:R-:W-:Y:S01]  /*94e0*/  @!P3 IMAD.IADD R158, R158, 0x1, -R251 ;  /* 0x000000019e9eb824 */ /* 0x000fe200078e0afb */
[----:B------:R-:W-:-:S02]  /*94f0*/  ISETP.GT.U32.AND P3, PT, R251, R152, PT ;  /* 0x00000098fb00720c */ /* 0x000fc40003f64070 */
[----:B------:R1:W-:Y:S01]  /*9500*/  STL [R1+0x3c], R0 ;  /* 0x00003c0001007387 */ /* 0x0003e20000100800 */
[--C-:B------:R-:W-:Y:S01]  /*9510*/  @!P5 IMAD.IADD R160, R160, 0x1, -R251.reuse ;  /* 0x00000001a0a0d824 */ /* 0x100fe200078e0afb */
[----:B------:R-:W-:Y:S01]  /*9520*/  ISETP.GT.U32.AND P5, PT, R251, R154, PT ;  /* 0x0000009afb00720c */ /* 0x000fe20003fa4070 */
[----:B------:R-:W-:Y:S02]  /*9530*/  @!P2 IMAD.IADD R157, R157, 0x1, -R251 ;  /* 0x000000019d9da824 */ /* 0x000fe400078e0afb */
[----:B-1----:R-:W-:Y:S01]  /*9540*/  IMAD R0, R126, 0x2, R0 ;  /* 0x000000027e007824 */ /* 0x002fe200078e0200 */
[----:B------:R-:W-:-:S04]  /*9550*/  ISETP.GT.U32.AND P2, PT, R251, R151, PT ;  /* 0x00000097fb00720c */ /* 0x000fc80003f44070 */
[----:B------:R1:W-:Y:S01]  /*9560*/  STL [R1+0x40], R0 ;  /* 0x0000400001007387 */ /* 0x0003e20000100800 */
[--C-:B------:R-:W-:Y:S01]  /*9570*/  @!P4 IMAD.IADD R159, R159, 0x1, -R251.reuse ;  /* 0x000000019f9fc824 */ /* 0x100fe200078e0afb */
[----:B------:R-:W-:Y:S01]  /*9580*/  ISETP.GT.U32.AND P4, PT, R251, R153, PT ;  /* 0x00000099fb00720c */ /* 0x000fe20003f84070 */
[--C-:B------:R-:W-:Y:S01]  /*9590*/  @!P0 IMAD.IADD R149, R149, 0x1, -R251.reuse ;  /* 0x0000000195958824 */ /* 0x100fe200078e0afb */
[C---:B------:R-:W-:Y:S01]  /*95a0*/  ISETP.GT.U32.AND P0, PT, R251.reuse, R155, PT ;  /* 0x0000009bfb00720c */ /* 0x040fe20003f04070 */
[--C-:B------:R-:W-:Y:S02]  /*95b0*/  @!P1 IMAD.IADD R150, R150, 0x1, -R251.reuse ;  /* 0x0000000196969824 */ /* 0x100fe400078e0afb */
[----:B-1----:R-:W-:Y:S01]  /*95c0*/  IMAD R0, R126, 0x2, R0 ;  /* 0x000000027e007824 */ /* 0x002fe200078e0200 */
[----:B------:R-:W-:Y:S01]  /*95d0*/  ISETP.GT.U32.AND P1, PT, R251, R156, PT ;  /* 0x0000009cfb00720c */ /* 0x000fe20003f24070 */
[----:B------:R-:W-:-:S03]  /*95e0*/  @!P3 IMAD.IADD R152, R152, 0x1, -R251 ;  /* 0x000000019898b824 */ /* 0x000fc600078e0afb */
[----:B------:R1:W-:Y:S01]  /*95f0*/  STL [R1+0x44], R0 ;  /* 0x0000440001007387 */ /* 0x0003e20000100800 */
[C---:B------:R-:W-:Y:S01]  /*9600*/  ISETP.GT.U32.AND P3, PT, R251.reuse, R158, PT ;  /* 0x0000009efb00720c */ /* 0x040fe20003f64070 */
[----:B------:R-:W-:Y:S01]  /*9610*/  @!P5 IMAD.IADD R154, R154, 0x1, -R251 ;  /* 0x000000019a9ad824 */ /* 0x000fe200078e0afb */
[C---:B------:R-:W-:Y:S01]  /*9620*/  ISETP.GT.U32.AND P5, PT, R251.reuse, R161, PT ;  /* 0x000000a1fb00720c */ /* 0x040fe20003fa4070 */
[----:B-1----:R-:W-:Y:S01]  /*9630*/  IMAD R0, R126, 0x2, R0 ;  /* 0x000000027e007824 */ /* 0x002fe200078e0200 */
[----:B------:R-:W-:-:S04]  /*9640*/  ISETP.GT.U32.AND P6, PT, R251, R148, PT ;  /* 0x00000094fb00720c */ /* 0x000fc80003fc4070 */
        /* <DEDUP_REMOVED lines=9> */
[C---:B------:R-:W-:Y:S02]  /*96e0*/  ISETP.GT.U32.AND P0, PT, R251.reuse, R162, PT ;  /* 0x000000a2fb00720c */ /* 0x040fe40003f04070 */
[C---:B------:R-:W-:Y:S01]  /*96f0*/  ISETP.GT.U32.AND P1, PT, R251.reuse, R163, PT ;  /* 0x000000a3fb00720c */ /* 0x040fe20003f24070 */
[--C-:B------:R-:W-:Y:S02]  /*9700*/  @!P3 IMAD.IADD R158, R158, 0x1, -R251.reuse ;  /* 0x000000019e9eb824 */ /* 0x100fe400078e0afb */
[----:B-1----:R-:W-:Y:S01]  /*9710*/  IMAD R0, R126, 0x2, R0 ;  /* 0x000000027e007824 */ /* 0x002fe200078e0200 */
[----:B------:R-:W-:Y:S01]  /*9720*/  ISETP.GT.U32.AND P3, PT, R251, R165, PT ;  /* 0x000000a5fb00720c */ /* 0x000fe20003f64070 */
[----:B------:R-:W-:Y:S01]  /*9730*/  @!P5 IMAD.IADD R161, R161, 0x1, -R251 ;  /* 0x00000001a1a1d824 */ /* 0x000fe200078e0afb */
[----:B------:R-:W-:-:S02]  /*9740*/  ISETP.GT.U32.AND P5, PT, R251, R168, PT ;  /* 0x000000a8fb00720c */ /* 0x000fc40003fa4070 */
[----:B------:R1:W-:Y:S01]  /*9750*/  STL [R1+0x50], R0 ;  /* 0x0000500001007387 */ /* 0x0003e20000100800 */
[--C-:B------:R-:W-:Y:S01]  /*9760*/  @!P6 IMAD.IADD R148, R148, 0x1, -R251.reuse ;  /* 0x000000019494e824 */ /* 0x100fe200078e0afb */
[----:B------:R-:W-:Y:S01]  /*9770*/  ISETP.GT.U32.AND P6, PT, R251, R160, PT ;  /* 0x000000a0fb00720c */ /* 0x000fe20003fc4070 */
[--C-:B------:R-:W-:Y:S01]  /*9780*/  @!P2 IMAD.IADD R157, R157, 0x1, -R251.reuse ;  /* 0x000000019d9da824 */ /* 0x100fe200078e0afb */
[----:B------:R-:W-:Y:S01]  /*9790*/  ISETP.GT.U32.AND P2, PT, R251, R164, PT ;  /* 0x000000a4fb00720c */ /* 0x000fe20003f44070 */
[----:B-1----:R-:W-:Y:S02]  /*97a0*/  IMAD R0, R126, 0x2, R0 ;  /* 0x000000027e007824 */ /* 0x002fe400078e0200 */
[----:B------:R-:W-:-:S03]  /*97b0*/  @!P4 IMAD.IADD R159, R159, 0x1, -R251 ;  /* 0x000000019f9fc824 */ /* 0x000fc600078e0afb */
[----:B------:R1:W-:Y:S01]  /*97c0*/  STL [R1+0x54], R0 ;  /* 0x0000540001007387 */ /* 0x0003e20000100800 */
[C---:B------:R-:W-:Y:S01]  /*97d0*/  ISETP.GT.U32.AND P4, PT, R251.reuse, R166, PT ;  /* 0x000000a6fb00720c */ /* 0x040fe20003f84070 */
[--C-:B------:R-:W-:Y:S01]  /*97e0*/  @!P0 IMAD.IADD R162, R162, 0x1, -R251.reuse ;  /* 0x00000001a2a28824 */ /* 0x100fe200078e0afb */
[----:B------:R-:W-:Y:S01]  /*97f0*/  ISETP.GT.U32.AND P0, PT, R251, R169, PT ;  /* 0x000000a9fb00720c */ /* 0x000fe20003f04070 */
[--C-:B------:R-:W-:Y:S01]  /*9800*/  @!P1 IMAD.IADD R163, R163, 0x1, -R251.reuse ;  /* 0x00000001a3a39824 */ /* 0x100fe200078e0afb */
[----:B------:R-:W-:Y:S01]  /*9810*/  ISETP.GT.U32.AND P1, PT, R251, R170, PT ;  /* 0x000000aafb00720c */ /* 0x000fe20003f24070 */
[----:B-1----:R-:W-:Y:S02]  /*9820*/  IMAD R0, R126, 0x2, R0 ;  /* 0x000000027e007824 */ /* 0x002fe400078e0200 */
[--C-:B------:R-:W-:Y:S01]  /*9830*/  @!P3 IMAD.IADD R165, R165, 0x1, -R251.reuse ;  /* 0x00000001a5a5b824 */ /* 0x100fe200078e0afb */
[C---:B------:R-:W-:Y:S02]  /*9840*/  ISETP.GT.U32.AND P3, PT, R251.reuse, R172, PT ;  /* 0x000000acfb00720c */ /* 0x040fe40003f64070 */
[----:B------:R1:W-:Y:S01]  /*9850*/  STL [R1+0x58], R0 ;  /* 0x0000580001007387 */ /* 0x0003e20000100800 */
[--C-:B------:R-:W-:Y:S01]  /*9860*/  @!P5 IMAD.IADD R168, R168, 0x1, -R251.reuse ;  /* 0x00000001a8a8d824 */ /* 0x100fe200078e0afb */
[----:B------:R-:W-:Y:S01]  /*9870*/  ISETP.GT.U32.AND P5, PT, R251, R162, PT ;  /* 0x000000a2fb00720c */ /* 0x000fe20003fa4070 */
[----:B------:R-:W-:-:S02]  /*9880*/  @!P6 IMAD.IADD R160, R160, 0x1, -R251 ;  /* 0x00000001a0a0e824 */ /* 0x000fc400078e0afb */
[----:B-1----:R-:W-:Y:S01]  /*9890*/  IMAD R0, R126, 0x2, R0 ;  /* 0x000000027e007824 */ /* 0x002fe200078e0200 */
[----:B------:R-:W-:Y:S01]  /*98a0*/  ISETP.GT.U32.AND P6, PT, R251, R167, PT ;  /* 0x000000a7fb00720c */ /* 0x000fe20003fc4070 */
[----:B------:R-:W-:-:S03]  /*98b0*/  @!P2 IMAD.IADD R164, R164, 0x1, -R251 ;  /* 0x00000001a4a4a824 */ /* 0x000fc600078e0afb */
[----:B------:R1:W-:Y:S01]  /*98c0*/  STL [R1+0x5c], R0 ;  /* 0x00005c0001007387 */ /* 0x0003e20000100800 */
[C---:B------:R-:W-:Y:S01]  /*98d0*/  ISETP.GT.U32.AND P2, PT, R251.reuse, R171, PT ;  /* 0x000000abfb00720c */ /* 0x040fe20003f44070 */
[--C-:B------:R-:W-:Y:S01]  /*98e0*/  @!P4 IMAD.IADD R166, R166, 0x1, -R251.reuse ;  /* 0x00000001a6a6c824 */ /* 0x100fe200078e0afb */
[----:B------:R-:W-:Y:S01]  /*98f0*/  ISETP.GT.U32.AND P4, PT, R251, R173, PT ;  /* 0x000000adfb00720c */ /* 0x000fe20003f84070 */
[--C-:B------:R-:W-:Y:S02]  /*9900*/  @!P0 IMAD.IADD R169, R169, 0x1, -R251.reuse ;  /* 0x00000001a9a98824 */ /* 0x100fe400078e0afb */
[----:B-1----:R-:W-:Y:S01]  /*9910*/  IMAD R0, R126, 0x2, R0 ;  /* 0x000000027e007824 */ /* 0x002fe200078e0200 */
[C---:B------:R-:W-:Y:S01]  /*9920*/  ISETP.GT.U32.AND P0, PT, R251.reuse, R163, PT ;  /* 0x000000a3fb00720c */ /* 0x040fe20003f04070 */
[--C-:B------:R-:W-:Y:S01]  /*9930*/  @!P1 IMAD.IADD R170, R170, 0x1, -R251.reuse ;  /* 0x00000001aaaa9824 */ /* 0x100fe200078e0afb */
[C---:B------:R-:W-:Y:S02]  /*9940*/  ISETP.GT.U32.AND P1, PT, R251.reuse, R164, PT ;  /* 0x000000a4fb00720c */ /* 0x040fe40003f24070 */
[----:B------:R1:W-:Y:S01]  /*9950*/  STL [R1+0x64], R0 ;  /* 0x0000640001007387 */ /* 0x0003e20000100800 */
[--C-:B------:R-:W-:Y:S01]  /*9960*/  @!P3 IMAD.IADD R172, R172, 0x1, -R251.reuse ;  /* 0x00000001acacb824 */ /* 0x100fe200078e0afb */
[C---:B------:R-:W-:Y:S01]  /*9970*/  ISETP.GT.U32.AND P3, PT, R251.reuse, R166, PT ;  /* 0x000000a6fb00720c */ /* 0x040fe20003f64070 */
[----:B------:R-:W-:Y:S01]  /*9980*/  @!P5 IMAD.IADD R162, R162, 0x1, -R251 ;  /* 0x00000001a2a2d824 */ /* 0x000fe200078e0afb */
[----:B------:R-:W-:Y:S01]  /*9990*/  ISETP.GT.U32.AND P5, PT, R251, R168, PT ;  /* 0x000000a8fb00720c */ /* 0x000fe20003fa4070 */
[----:B-1----:R-:W-:-:S02]  /*99a0*/  IMAD R0, R126, 0x2, R0 ;  /* 0x000000027e007824 */ /* 0x002fc400078e0200 */
[----:B------:R-:W-:-:S03]  /*99b0*/  @!P6 IMAD.IADD R167, R167, 0x1, -R251 ;  /* 0x00000001a7a7e824 */ /* 0x000fc600078e0afb */
[----:B------:R1:W-:Y:S01]  /*99c0*/  STL [R1+0x6c], R0 ;  /* 0x00006c0001007387 */ /* 0x0003e20000100800 */
[--C-:B------:R-:W-:Y:S01]  /*99d0*/  @!P2 IMAD.IADD R171, R171, 0x1, -R251.reuse ;  /* 0x00000001ababa824 */ /* 0x100fe200078e0afb */
[----:B------:R-:W-:Y:S01]  /*99e0*/  ISETP.GT.U32.AND P2, PT, R251, R165, PT ;  /* 0x000000a5fb00720c */ /* 0x000fe20003f44070 */
[--C-:B------:R-:W-:Y:S02]  /*99f0*/  @!P4 IMAD.IADD R173, R173, 0x1, -R251.reuse ;  /* 0x00000001adadc824 */ /* 0x100fe400078e0afb */
[----:B-1----:R-:W-:Y:S01]  /*9a00*/  IMAD R0, R126, 0x2, R0 ;  /* 0x000000027e007824 */ /* 0x002fe200078e0200 */
[----:B------:R-:W-:Y:S01]  /*9a10*/  ISETP.GT.U32.AND P6, PT, R251, R161, PT ;  /* 0x000000a1fb00720c */ /* 0x000fe20003fc4070 */
[--C-:B------:R-:W-:Y:S01]  /*9a20*/  @!P0 IMAD.IADD R163, R163, 0x1, -R251.reuse ;  /* 0x00000001a3a38824 */ /* 0x100fe200078e0afb */
[C---:B------:R-:W-:Y:S02]  /*9a30*/  ISETP.GT.U32.AND P4, PT, R251.reuse, R167, PT ;  /* 0x000000a7fb00720c */ /* 0x040fe40003f84070 */
[----:B------:R1:W-:Y:S01]  /*9a40*/  STL [R1+0xf0], R0 ;  /* 0x0000f00001007387 */ /* 0x0003e20000100800 */
[----:B------:R-:W-:Y:S01]  /*9a50*/  @!P1 IMAD.IADD R164, R164, 0x1, -R251 ;  /* 0x00000001a4a49824 */ /* 0x000fe200078e0afb */
[----:B------:R-:W-:-:S02]  /*9a60*/  ISETP.GT.U32.AND P0, PT, R251, R169, PT ;  /* 0x000000a9fb00720c */ /* 0x000fc40003f04070 */
[C---:B------:R-:W-:Y:S01]  /*9a70*/  ISETP.GT.U32.AND P1, PT, R251.reuse, R170, PT ;  /* 0x000000aafb00720c */ /* 0x040fe20003f24070 */
[--C-:B------:R-:W-:Y:S02]  /*9a80*/  @!P3 IMAD.IADD R166, R166, 0x1, -R251.reuse ;  /* 0x00000001a6a6b824 */ /* 0x100fe400078e0afb */
[----:B-1----:R-:W-:Y:S01]  /*9a90*/  IMAD R0, R126, 0x2, R0 ;  /* 0x000000027e007824 */ /* 0x002fe200078e0200 */
[C---:B------:R-:W-:Y:S01]  /*9aa0*/  ISETP.GT.U32.AND P3, PT, R251.reuse, R172, PT ;  /* 0x000000acfb00720c */ /* 0x040fe20003f64070 */
[--C-:B------:R-:W-:Y:S01]  /*9ab0*/  @!P5 IMAD.IADD R168, R168, 0x1, -R251.reuse ;  /* 0x00000001a8a8d824 */ /* 0x100fe200078e0afb */
[----:B------:R-:W-:Y:S02]  /*9ac0*/  ISETP.GT.U32.AND P5, PT, R251, R175, PT ;  /* 0x000000affb00720c */ /* 0x000fe40003fa4070 */
[----:B------:R1:W-:Y:S01]  /*9ad0*/  STL [R1+0xf4], R0 ;  /* 0x0000f40001007387 */ /* 0x0003e20000100800 */
[----:B------:R-:W-:Y:S01]  /*9ae0*/  @!P2 IMAD.IADD R165, R165, 0x1, -R251 ;  /* 0x00000001a5a5a824 */ /* 0x000fe200078e0afb */
[----:B------:R-:W-:Y:S01]  /*9af0*/  ISETP.GT.U32.AND P2, PT, R251, R171, PT ;  /* 0x000000abfb00720c */ /* 0x000fe20003f44070 */
[----:B-1----:R-:W-:-:S02]  /*9b00*/  IMAD R0, R126, 0x2, R0 ;  /* 0x000000027e007824 */ /* 0x002fc400078e0200 */
[----:B------:R-:W-:-:S03]  /*9b10*/  @!P6 IMAD.IADD R161, R161, 0x1, -R251 ;  /* 0x00000001a1a1e824 */ /* 0x000fc600078e0afb */
[----:B------:R1:W-:Y:S01]  /*9b20*/  STL [R1+0xf8], R0 ;  /* 0x0000f80001007387 */ /* 0x0003e20000100800 */
[--C-:B------:R-:W-:Y:S01]  /*9b30*/  @!P4 IMAD.IADD R167, R167, 0x1, -R251.reuse ;  /* 0x00000001a7a7c824 */ /* 0x100fe200078e0afb */
[----:B------:R-:W-:Y:S01]  /*9b40*/  ISETP.GT.U32.AND P6, PT, R251, R173, PT ;  /* 0x000000adfb00720c */ /* 0x000fe20003fc4070 */
[--C-:B------:R-:W-:Y:S01]  /*9b50*/  @!P0 IMAD.IADD R169, R169, 0x1, -R251.reuse ;  /* 0x00000001a9a98824 */ /* 0x100fe200078e0afb */
[C---:B------:R-:W-:Y:S01]  /*9b60*/  ISETP.GT.U32.AND P4, PT, R251.reuse, R174, PT ;  /* 0x000000aefb00720c */ /* 0x040fe20003f84070 */
[--C-:B------:R-:W-:Y:S01]  /*9b70*/  @!P1 IMAD.IADD R170, R170, 0x1, -R251.reuse ;  /* 0x00000001aaaa9824 */ /* 0x100fe200078e0afb */
[C---:B------:R-:W-:Y:S01]  /*9b80*/  ISETP.GT.U32.AND P0, PT, R251.reuse, R176, PT ;  /* 0x000000b0fb00720c */ /* 0x040fe20003f04070 */
[----:B-1----:R-:W-:Y:S01]  /*9b90*/  IMAD R0, R126, 0x2, R0 ;  /* 0x000000027e007824 */ /* 0x002fe200078e0200 */
[C---:B------:R-:W-:Y:S01]  /*9ba0*/  ISETP.GT.U32.AND P1, PT, R251.reuse, R177, PT ;  /* 0x000000b1fb00720c */ /* 0x040fe20003f24070 */
[----:B------:R-:W-:Y:S01]  /*9bb0*/  @!P3 IMAD.IADD R172, R172, 0x1, -R251 ;  /* 0x00000001acacb824 */ /* 0x000fe200078e0afb */
[----:B------:R-:W-:-:S02]  /*9bc0*/  ISETP.GT.U32.AND P3, PT, R251, R179, PT ;  /* 0x000000b3fb00720c */ /* 0x000fc40003f64070 */
[----:B------:R1:W-:Y:S01]  /*9bd0*/  STL [R1+0xfc], R0 ;  /* 0x0000fc0001007387 */ /* 0x0003e20000100800 */
[--C-:B------:R-:W-:Y:S01]  /*9be0*/  @!P5 IMAD.IADD R175, R175, 0x1, -R251.reuse ;  /* 0x00000001afafd824 */ /* 0x100fe200078e0afb */
[----:B------:R-:W-:Y:S02]  /*9bf0*/  ISETP.GT.U32.AND P5, PT, R251, R182, PT ;  /* 0x000000b6fb00720c */ /* 0x000fe40003fa4070 */
[----:B------:R-:W2:Y:S01]  /*9c00*/  LDL.LU R127, [R1+0x34] ;  /* 0x00003400017f7983 */ /* 0x000ea20000300800 */
[----:B------:R-:W-:-:S03]  /*9c10*/  @!P2 IMAD.IADD R171, R171, 0x1, -R251 ;  /* 0x00000001ababa824 */ /* 0x000fc600078e0afb */
[----:B------:R-:W3:Y:S01]  /*9c20*/  LDL.LU R3, [R1+0x60] ;  /* 0x0000600001037983 */ /* 0x000ee20000300800 */
        /* <DEDUP_REMOVED lines=16> */
[----:B------:R-:W4:Y:S01]  /*9d30*/  S2R R6, SR_TID.X ;  /* 0x0000000000067919 */ /* 0x000f220000002100 */
        /* <DEDUP_REMOVED lines=12> */
[----:B------:R-:W3:Y:S02]  /*9e00*/  LDL R4, [R1+0x2c] ;  /* 0x00002c0001047983 */ /* 0x000ee40000100800 */
        /* <DEDUP_REMOVED lines=8> */
[----:B------:R-:W-:Y:S01]  /*9e90*/  @!P5 IMAD.IADD R182, R182, 0x1, -R251 ;  /* 0x00000001b6b6d824 */ /* 0x000fe200078e0afb */
[----:B------:R-:W-:-:S02]  /*9ea0*/  ISETP.GT.U32.AND P5, PT, R251, R189, PT ;  /* 0x000000bdfb00720c */ /* 0x000fc40003fa4070 */
        /* <DEDUP_REMOVED lines=43> */
[----:B------:R-:W-:-:S03]  /*a160*/  @!P2 IMAD.IADD R199, R199, 0x1, -R251 ;  /* 0x00000001c7c7a824 */ /* 0x000fc600078e0afb */
        /* <DEDUP_REMOVED lines=137> */
[----:B------:R-:W-:Y:S01]  /*aa00*/  ISETP.GT.U32.AND P4, PT, R251, R237, PT ;  /* 0x000000edfb00720c */ /* 0x000fe20003f84070 */
[--C-:B------:R-:W-:Y:S02]  /*aa10*/  @!P6 IMAD.IADD R232, R232, 0x1, -R251.reuse ;  /* 0x00000001e8e8e824 */ /* 0x100fe400078e0afb */
[--C-:B------:R-:W-:Y:S01]  /*aa20*/  @!P0 IMAD.IADD R233, R233, 0x1, -R251.reuse ;  /* 0x00000001e9e98824 */ /* 0x100fe200078e0afb */
[C---:B------:R-:W-:Y:S01]  /*aa30*/  ISETP.GT.U32.AND P0, PT, R251.reuse, R227, PT ;  /* 0x000000e3fb00720c */ /* 0x040fe20003f04070 */
[--C-:B------:R-:W-:Y:S01]  /*aa40*/  @!P1 IMAD.IADD R234, R234, 0x1, -R251.reuse ;  /* 0x00000001eaea9824 */ /* 0x100fe200078e0afb */
[C---:B------:R-:W-:Y:S01]  /*aa50*/  ISETP.GT.U32.AND P1, PT, R251.reuse, R228, PT ;  /* 0x000000e4fb00720c */ /* 0x040fe20003f24070 */
[--C-:B------:R-:W-:Y:S01]  /*aa60*/  @!P3 IMAD.IADD R236, R236, 0x1, -R251.reuse ;  /* 0x00000001ececb824 */ /* 0x100fe200078e0afb */
[C---:B------:R-:W-:Y:S01]  /*aa70*/  ISETP.GT.U32.AND P3, PT, R251.reuse, R230, PT ;  /* 0x000000e6fb00720c */ /* 0x040fe20003f64070 */
[----:B------:R-:W-:Y:S01]  /*aa80*/  @!P5 IMAD.IADD R238, R238, 0x1, -R251 ;  /* 0x00000001eeeed824 */ /* 0x000fe200078e0afb */
[----:B------:R-:W-:-:S03]  /*aa90*/  ISETP.GT.U32.AND P5, PT, R251, R232, PT ;  /* 0x000000e8fb00720c */ /* 0x000fc60003fa4070 */
[----:B------:R-:W-:Y:S01]  /*aaa0*/  @!P4 IMAD.IADD R237, R237, 0x1, -R251 ;  /* 0x00000001ededc824 */ /* 0x000fe200078e0afb */
[----:B------:R-:W-:-:S03]  /*aab0*/  ISETP.GT.U32.AND P4, PT, R251, R231, PT ;  /* 0x000000e7fb00720c */ /* 0x000fc60003f84070 */
        /* <DEDUP_REMOVED lines=15> */
[----:B------:R-:W-:Y:S01]  /*abb0*/  ISETP.GT.U32.AND P3, PT, R251, R243, PT ;  /* 0x000000f3fb00720c */ /* 0x000fe20003f64070 */
[----:B------:R-:W-:Y:S01]  /*abc0*/  @!P5 IMAD.IADD R239, R239, 0x1, -R251 ;  /* 0x00000001efefd824 */ /* 0x000fe200078e0afb */
[----:B------:R-:W-:-:S03]  /*abd0*/  ISETP.GT.U32.AND P5, PT, R251, R246, PT ;  /* 0x000000f6fb00720c */ /* 0x000fc60003fa4070 */
        /* <DEDUP_REMOVED lines=8> */
[----:B------:R-:W-:Y:S01]  /*ac60*/  ISETP.GT.U32.AND P5, PT, R251, R241, PT ;  /* 0x000000f1fb00720c */ /* 0x000fe20003fa4070 */
[----:B-1----:R-:W-:Y:S02]  /*ac70*/  IMAD R0, R126, 0x2, R0 ;  /* 0x000000027e007824 */ /* 0x002fe400078e0200 */
[----:B------:R-:W-:-:S04]  /*ac80*/  @!P4 IMAD.IADD R245, R245, 0x1, -R251 ;  /* 0x00000001f5f5c824 */ /* 0x000fc800078e0afb */
[--C-:B------:R-:W-:Y:S01]  /*ac90*/  @!P0 IMAD.IADD R247, R247, 0x1, -R251.reuse ;  /* 0x00000001f7f78824 */ /* 0x100fe200078e0afb */
[----:B------:R1:W-:Y:S01]  /*aca0*/  STL [R1+0x100], R0 ;  /* 0x0001000001007387 */ /* 0x0003e20000100800 */
[----:B------:R-:W-:Y:S02]  /*acb0*/  LOP3.LUT R7, R7, 0x70, RZ, 0xc0, !PT ;  /* 0x0000007007077812 */ /* 0x000fe400078ec0ff */
[--C-:B------:R-:W-:Y:S01]  /*acc0*/  @!P3 IMAD.IADD R250, R250, 0x1, -R251.reuse ;  /* 0x00000001fafab824 */ /* 0x100fe200078e0afb */
[----:B------:R-:W-:Y:S01]  /*acd0*/  ISETP.GT.U32.AND P3, PT, R251, R245, PT ;  /* 0x000000f5fb00720c */ /* 0x000fe20003f64070 */
[----:B------:R-:W-:Y:S01]  /*ace0*/  @!P5 IMAD.IADD R241, R241, 0x1, -R251 ;  /* 0x00000001f1f1d824 */ /* 0x000fe200078e0afb */
[----:B------:R-:W-:Y:S01]  /*acf0*/  ISETP.GT.U32.AND P5, PT, R251, R247, PT ;  /* 0x000000f7fb00720c */ /* 0x000fe20003fa4070 */
[----:B-1----:R-:W-:Y:S02]  /*ad00*/  IMAD R0, R126, 0x2, R0 ;  /* 0x000000027e007824 */ /* 0x002fe400078e0200 */
[----:B----4-:R-:W-:-:S02]  /*ad10*/  IMAD.SHL.U32 R6, R6, 0x400, RZ ;  /* 0x0000040006067824 */ /* 0x010fc400078e00ff */
[----:B--2---:R-:W-:Y:S01]  /*ad20*/  IMAD.IADD R7, R7, 0x1, R127 ;  /* 0x0000000107077824 */ /* 0x004fe200078e027f */
[----:B------:R1:W-:Y:S02]  /*ad30*/  STL [R1+0x104], R0 ;  /* 0x0001040001007387 */ /* 0x0003e40000100800 */
[----:B---3--:R-:W-:Y:S02]  /*ad40*/  LOP3.LUT R3, R3, 0x8000, R6, 0xf8, !PT ;  /* 0x0000800003037812 */ /* 0x008fe400078ef806 */
[----:B------:R-:W-:Y:S01]  /*ad50*/  STL [R1+0xfc0], R7 ;  /* 0x000fc00701007387 */ /* 0x000fe20000100800 */
[----:B-1----:R-:W-:Y:S02]  /*ad60*/  IMAD R0, R126, 0x2, R0 ;  /* 0x000000027e007824 */ /* 0x002fe400078e0200 */
[----:B------:R-:W-:-:S03]  /*ad70*/  @!P3 IMAD.IADD R245, R245, 0x1, -R251 ;  /* 0x00000001f5f5b824 */ /* 0x000fc600078e0afb */
[----:B------:R1:W-:Y:S01]  /*ad80*/  STL [R1+0x108], R0 ;  /* 0x0001080001007387 */ /* 0x0003e20000100800 */
[----:B------:R-:W-:-:S03]  /*ad90*/  @!P5 IMAD.IADD R247, R247, 0x1, -R251 ;  /* 0x00000001f7f7d824 */ /* 0x000fc600078e0afb */
[----:B------:R2:W-:Y:S04]  /*ada0*/  STL [R1+0x92c], R3 ;  /* 0x00092c0301007387 */ /* 0x0005e80000100800 */
[----:B------:R-:W3:Y:S01]  /*adb0*/  LDL R6, [R1+0xb44] ;  /* 0x000b440001067983 */ /* 0x000ee20000100800 */
[----:B-1----:R-:W-:-:S03]  /*adc0*/  IMAD R0, R126, 0x2, R0 ;  /* 0x000000027e007824 */ /* 0x002fc600078e0200 */
[----:B------:R-:W4:Y:S04]  /*add0*/  LDL R127, [R1+0xb48] ;  /* 0x000b4800017f7983 */ /* 0x000f280000100800 */
[----:B--2---:R-:W2:Y:S04]  /*ade0*/  LDL R3, [R1+0xb4c] ;  /* 0x000b4c0001037983 */ /* 0x004ea80000100800 */
[----:B------:R-:W-:Y:S04]  /*adf0*/  STL [R1+0x110], R0 ;  /* 0x0001100001007387 */ /* 0x000fe80000100800 */
[----:B------:R-:W-:Y:S04]  /*ae00*/  STL [R1+0x109c], R245 ;  /* 0x00109cf501007387 */ /* 0x000fe80000100800 */
[----:B------:R1:W-:Y:S04]  /*ae10*/  STL [R1+0x1090], R247 ;  /* 0x001090f701007387 */ /* 0x0003e80000100800 */
[----:B-1----:R-:W2:Y:S01]  /*ae20*/  LDL R247, [R1+0xb40] ;  /* 0x000b400001f77983 */ /* 0x002ea20000100800 */
[----:B------:R-:W-:-:S02]  /*ae30*/  ISETP.GT.U32.AND P2, PT, R251, R235, PT ;  /* 0x000000ebfb00720c */ /* 0x000fc40003f44070 */
[----:B------:R-:W-:-:S11]  /*ae40*/  ISETP.GT.U32.AND P6, PT, R251, R226, PT ;  /* 0x000000e2fb00720c */ /* 0x000fd60003fc4070 */
[--C-:B------:R-:W-:Y:S01]  /*ae50*/  @!P2 IMAD.IADD R235, R235, 0x1, -R251.reuse ;  /* 0x00000001ebeba824 */ /* 0x100fe200078e0afb */
[C---:B------:R-:W-:Y:S01]  /*ae60*/  ISETP.GT.U32.AND P2, PT, R251.reuse, R229, PT ;  /* 0x000000e5fb00720c */ /* 0x040fe20003f44070 */
[----:B------:R-:W-:Y:S01]  /*ae70*/  @!P6 IMAD.IADD R226, R226, 0x1, -R251 ;  /* 0x00000001e2e2e824 */ /* 0x000fe200078e0afb */
[----:B------:R-:W-:-:S11]  /*ae80*/  ISETP.GT.U32.AND P6, PT, R251, R237, PT ;  /* 0x000000edfb00720c */ /* 0x000fd60003fc4070 */
[--C-:B------:R-:W-:Y:S01]  /*ae90*/  @!P2 IMAD.IADD R229, R229, 0x1, -R251.reuse ;  /* 0x00000001e5e5a824 */ /* 0x100fe200078e0afb */
[----:B------:R-:W-:Y:S01]  /*aea0*/  ISETP.GT.U32.AND P2, PT, R251, R235, PT ;  /* 0x000000ebfb00720c */ /* 0x000fe20003f44070 */
[----:B------:R-:W-:Y:S01]  /*aeb0*/  @!P6 IMAD.IADD R237, R237, 0x1, -R251 ;  /* 0x00000001edede824 */ /* 0x000fe200078e0afb */
[----:B------:R-:W-:-:S11]  /*aec0*/  ISETP.GT.U32.AND P6, PT, R251, R244, PT ;  /* 0x000000f4fb00720c */ /* 0x000fd60003fc4070 */
[--C-:B------:R-:W-:Y:S01]  /*aed0*/  @!P2 IMAD.IADD R235, R235, 0x1, -R251.reuse ;  /* 0x00000001ebeba824 */ /* 0x100fe200078e0afb */
[C---:B------:R-:W-:Y:S02]  /*aee0*/  ISETP.GT.U32.AND P2, PT, R251.reuse, R242, PT ;  /* 0x000000f2fb00720c */ /* 0x040fe40003f44070 */
[----:B------:R-:W-:Y:S01]  /*aef0*/  ISETP.GT.U32.AND P1, PT, R251, R248, PT ;  /* 0x000000f8fb00720c */ /* 0x000fe20003f24070 */
[----:B------:R-:W-:-:S10]  /*af00*/  @!P6 IMAD.IADD R244, R244, 0x1, -R251 ;  /* 0x00000001f4f4e824 */ /* 0x000fd400078e0afb */
[--C-:B------:R-:W-:Y:S01]  /*af10*/  @!P2 IMAD.IADD R242, R242, 0x1, -R251.reuse ;  /* 0x00000001f2f2a824 */ /* 0x100fe200078e0afb */
[C---:B------:R-:W-:Y:S01]  /*af20*/  ISETP.GT.U32.AND P2, PT, R251.reuse, R249, PT ;  /* 0x000000f9fb00720c */ /* 0x040fe20003f44070 */
[----:B------:R-:W-:Y:S01]  /*af30*/  @!P1 IMAD.IADD R248, R248, 0x1, -R251 ;  /* 0x00000001f8f89824 */ /* 0x000fe200078e0afb */
[C---:B------:R-:W-:Y:S02]  /*af40*/  ISETP.GT.U32.AND P6, PT, R251.reuse, R239, PT ;  /* 0x000000effb00720c */ /* 0x040fe40003fc4070 */
[C---:B------:R-:W-:Y:S02]  /*af50*/  ISETP.GT.U32.AND P0, PT, R251.reuse, R242, PT ;  /* 0x000000f2fb00720c */ /* 0x040fe40003f04070 */
[----:B------:R-:W-:-:S07]  /*af60*/  ISETP.GT.U32.AND P1, PT, R251, R243, PT ;  /* 0x000000f3fb00720c */ /* 0x000fce0003f24070 */
[--C-:B------:R-:W-:Y:S01]  /*af70*/  @!P2 IMAD.IADD R249, R249, 0x1, -R251.reuse ;  /* 0x00000001f9f9a824 */ /* 0x100fe200078e0afb */
[----:B------:R-:W-:Y:S01]  /*af80*/  ISETP.GT.U32.AND P2, PT, R251, R244, PT ;  /* 0x000000f4fb00720c */ /* 0x000fe20003f44070 */
[--C-:B------:R-:W-:Y:S02]  /*af90*/  @!P6 IMAD.IADD R239, R239, 0x1, -R251.reuse ;  /* 0x00000001efefe824 */ /* 0x100fe400078e0afb */
[--C-:B------:R-:W-:Y:S01]  /*afa0*/  @!P0 IMAD.IADD R242, R242, 0x1, -R251.reuse ;  /* 0x00000001f2f28824 */ /* 0x100fe200078e0afb */
[----:B------:R-:W-:Y:S01]  /*afb0*/  ISETP.GT.U32.AND P0, PT, R251, R248, PT ;  /* 0x000000f8fb00720c */ /* 0x000fe20003f04070 */
[----:B------:R-:W-:Y:S01]  /*afc0*/  @!P1 IMAD.IADD R243, R243, 0x1, -R251 ;  /* 0x00000001f3f39824 */ /* 0x000fe200078e0afb */
[C---:B------:R-:W-:Y:S02]  /*afd0*/  ISETP.GT.U32.AND P6, PT, R251.reuse, R249, PT ;  /* 0x000000f9fb00720c */ /* 0x040fe40003fc4070 */
[----:B------:R-:W-:-:S05]  /*afe0*/  ISETP.GT.U32.AND P1, PT, R251, R250, PT ;  /* 0x000000fafb00720c */ /* 0x000fca0003f24070 */
[--C-:B------:R-:W-:Y:S01]  /*aff0*/  @!P2 IMAD.IADD R244, R244, 0x1, -R251.reuse ;  /* 0x00000001f4f4a824 */ /* 0x100fe200078e0afb */
[----:B------:R-:W-:Y:S02]  /*b000*/  ISETP.GT.U32.AND P2, PT, R252, R4, PT ;  /* 0x00000004fc00720c */ /* 0x000fe40003f44070 */
[----:B------:R-:W-:Y:S01]  /*b010*/  ISETP.GT.U32.AND P4, PT, R251, R240, PT ;  /* 0x000000f0fb00720c */ /* 0x000fe20003f84070 */
[--C-:B------:R-:W-:Y:S02]  /*b020*/  @!P0 IMAD.IADD R248, R248, 0x1, -R251.reuse ;  /* 0x00000001f8f88824 */ /* 0x100fe400078e0afb */
[--C-:B------:R-:W-:Y:S02]  /*b030*/  @!P6 IMAD.IADD R249, R249, 0x1, -R251.reuse ;  /* 0x00000001f9f9e824 */ /* 0x100fe400078e0afb */
[----:B------:R-:W-:Y:S01]  /*b040*/  @!P1 IMAD.IADD R250, R250, 0x1, -R251 ;  /* 0x00000001fafa9824 */ /* 0x000fe200078e0afb */
[----:B------:R1:W-:Y:S01]  /*b050*/  STL [R1+0x1094], R248 ;  /* 0x001094f801007387 */ /* 0x0003e20000100800 */
[----:B------:R-:W-:-:S04]  /*b060*/  IMAD R7, R126, 0x2, R0 ;  /* 0x000000027e077824 */ /* 0x000fc800078e0200 */
[----:B------:R-:W-:Y:S01]  /*b070*/  @!P2 IMAD.IADD R4, R4, 0x1, -R252 ;  /* 0x000000010404a824 */ /* 0x000fe200078e0afc */
[----:B-1----:R-:W2:Y:S01]  /*b080*/  LDL R248, [R1+0xb50] ;  /* 0x000b500001f87983 */ /* 0x002ea20000100800 */
[----:B------:R-:W-:-:S03]  /*b090*/  @!P4 IMAD.IADD R240, R240, 0x1, -R251 ;  /* 0x00000001f0f0c824 */ /* 0x000fc600078e0afb */
[----:B------:R-:W-:Y:S01]  /*b0a0*/  STL [R1+0x1098], R249 ;  /* 0x001098f901007387 */ /* 0x000fe20000100800 */
[----:B------:R-:W-:-:S03]  /*b0b0*/  ISETP.GT.U32.AND P4, PT, R251, R246, PT ;  /* 0x000000f6fb00720c */ /* 0x000fc60003f84070 */
[----:B------:R-:W-:Y:S04]  /*b0c0*/  STL [R1+0x10a0], R250 ;  /* 0x0010a0fa01007387 */ /* 0x000fe80000100800 */
[----:B------:R1:W-:Y:S01]  /*b0d0*/  @!P2 STL [R1+0x2c], R4 ;  /* 0x00002c040100a387 */ /* 0x0003e20000100800 */
[----:B------:R-:W-:-:S03]  /*b0e0*/  ISETP.GE.AND P2, PT, R2, RZ, PT ;  /* 0x000000ff0200720c */ /* 0x000fc60003f46270 */
[----:B-1----:R-:W2:Y:S04]  /*b0f0*/  LDL.LU R4, [R1+0x10ac] ;  /* 0x0010ac0001047983 */ /* 0x002ea80000300800 */
[----:B------:R-:W2:Y:S04]  /*b100*/  LDL R252, [R1+0xb54] ;  /* 0x000b540001fc7983 */ /* 0x000ea80000100800 */
[----:B------:R-:W2:Y:S04]  /*b110*/  LDL R0, [R1+0xb58] ;  /* 0x000b580001007983 */ /* 0x000ea80000100800 */
[----:B------:R1:W-:Y:S04]  /*b120*/  STL [R1+0x10c], R7 ;  /* 0x00010c0701007387 */ /* 0x0003e80000100800 */
[----:B------:R-:W2:Y:S01]  /*b130*/  LDL R245, [R1+0xb5c] ;  /* 0x000b5c0001f57983 */ /* 0x000ea20000100800 */
[----:B-1----:R-:W-:-:S03]  /*b140*/  IMAD R7, R126, 0x2, R7 ;  /* 0x000000027e077824 */ /* 0x002fc600078e0207 */
[----:B------:R1:W-:Y:S01]  /*b150*/  STL [R1+0xfc4], R2 ;  /* 0x000fc40201007387 */ /* 0x0003e20000100800 */
[----:B------:R-:W-:-:S03]  /*b160*/  @!P4 IMAD.IADD R246, R246, 0x1, -R251 ;  /* 0x00000001f6f6c824 */ /* 0x000fc600078e0afb */
[----:B-1----:R-:W2:Y:S04]  /*b170*/  LDL R2, [R1+0xb60] ;  /* 0x000b600001027983 */ /* 0x002ea80000100800 */
[----:B------:R1:W-:Y:S02]  /*b180*/  STL [R1+0x114], R7 ;  /* 0x0001140701007387 */ /* 0x0003e40000100800 */
[----:B-1----:R-:W-:Y:S01]  /*b190*/  IMAD R7, R126, 0x2, R7 ;  /* 0x000000027e077824 */ /* 0x002fe200078e0207 */
[----:B---3--:R-:W-:Y:S02]  /*b1a0*/  ISETP.GE.AND P4, PT, R6, RZ, PT ;  /* 0x000000ff0600720c */ /* 0x008fe40003f86270 */
[----:B----4-:R-:W-:Y:S02]  /*b1b0*/  ISETP.GE.AND P3, PT, R127, RZ, PT ;  /* 0x000000ff7f00720c */ /* 0x010fe40003f66270 */
[----:B--2---:R-:W-:-:S02]  /*b1c0*/  ISETP.GE.AND P5, PT, R247, RZ, PT ;  /* 0x000000fff700720c */ /* 0x004fc40003fa6270 */
[----:B------:R-:W2:Y:S04]  /*b1d0*/  LDL R247, [R1+0xb64] ;  /* 0x000b640001f77983 */ /* 0x000ea80000100800 */
[----:B------:R1:W-:Y:S04]  /*b1e0*/  STL [R1+0x118], R7 ;  /* 0x0001180701007387 */ /* 0x0003e80000100800 */
[----:B------:R-:W3:Y:S04]  /*b1f0*/  LDL R127, [R1+0xb68] ;  /* 0x000b6800017f7983 */ /* 0x000ee80000100800 */
[----:B------:R-:W4:Y:S01]  /*b200*/  LDL.LU R6, [R1+0x28] ;  /* 0x0000280001067983 */ /* 0x000f220000300800 */
[----:B------:R-:W-:Y:S01]  /*b210*/  IMAD R250, R126, 0x2, R7 ;  /* 0x000000027efa7824 */ /* 0x000fe200078e0207 */
[----:B------:R-:W-:-:S02]  /*b220*/  ISETP.GE.AND P1, PT, R3, RZ, PT ;  /* 0x000000ff0300720c */ /* 0x000fc40003f26270 */
[----:B-1----:R-:W3:Y:S04]  /*b230*/  LDL R7, [R1+0xb6c] ;  /* 0x000b6c0001077983 */ /* 0x002ee80000100800 */
[----:B------:R-:W2:Y:S01]  /*b240*/  LDL.LU R3, [R1+0x24] ;  /* 0x0000240001037983 */ /* 0x000ea20000300800 */
[----:B----4-:R-:W-:Y:S01]  /*b250*/  @!P2 IMAD.MOV R6, RZ, RZ, -R6 ;  /* 0x000000ffff06a224 */ /* 0x010fe200078e0a06 */
[----:B------:R-:W-:-:S04]  /*b260*/  ISETP.GE.AND P2, PT, R248, RZ, PT ;  /* 0x000000fff800720c */ /* 0x000fc80003f46270 */
[----:B------:R1:W-:Y:S04]  /*b270*/  STL [R1+0x34], R6 ;  /* 0x0000340601007387 */ /* 0x0003e80000100800 */
[----:B-1----:R-:W4:Y:S04]  /*b280*/  LDL R6, [R1+0xb70] ;  /* 0x000b700001067983 */ /* 0x002f280000100800 */
[----:B------:R-:W-:Y:S04]  /*b290*/  STL [R1+0x11c], R250 ;  /* 0x00011cfa01007387 */ /* 0x000fe80000100800 */
[----:B------:R-:W3:Y:S01]  /*b2a0*/  LDL.LU R248, [R1+0x20] ;  /* 0x0000200001f87983 */ /* 0x000ee20000300800 */
[----:B--2---:R-:W-:Y:S01]  /*b2b0*/  @!P5 IMAD.MOV R3, RZ, RZ, -R3 ;  /* 0x000000ffff03d224 */ /* 0x004fe200078e0a03 */
[----:B------:R-:W-:-:S02]  /*b2c0*/  ISETP.GE.AND P5, PT, R252, RZ, PT ;  /* 0x000000fffc00720c */ /* 0x000fc40003fa6270 */
[----:B------:R-:W2:Y:S04]  /*b2d0*/  LDL R249, [R1+0xb74] ;  /* 0x000b740001f97983 */ /* 0x000ea80000100800 */
[----:B------:R1:W-:Y:S04]  /*b2e0*/  STL [R1+0x28], R3 ;  /* 0x0000280301007387 */ /* 0x0003e80000100800 */
[----:B-1----:R-:W2:Y:S04]  /*b2f0*/  LDL.LU R3, [R1+0x10a8] ;  /* 0x0010a80001037983 */ /* 0x002ea80000300800 */
[----:B------:R-:W4:Y:S01]  /*b300*/  LDL.LU R252, [R1+0x1c] ;  /* 0x00001c0001fc7983 */ /* 0x000f220000300800 */
[----:B---3--:R-:W-:Y:S01]  /*b310*/  @!P4 IMAD.MOV R248, RZ, RZ, -R248 ;  /* 0x000000fffff8c224 */ /* 0x008fe200078e0af8 */
[----:B------:R-:W-:-:S04]  /*b320*/  ISETP.GE.AND P4, PT, R0, RZ, PT ;  /* 0x000000ff0000720c */ /* 0x000fc80003f86270 */
[----:B------:R1:W-:Y:S04]  /*b330*/  STL [R1+0x24], R248 ;  /* 0x000024f801007387 */ /* 0x0003e80000100800 */
[----:B-1----:R-:W3:Y:S04]  /*b340*/  LDL R248, [R1+0xb78] ;  /* 0x000b780001f87983 */ /* 0x002ee80000100800 */
[----:B------:R-:W2:Y:S01]  /*b350*/  LDL.LU R0, [R1+0x18] ;  /* 0x0000180001007983 */ /* 0x000ea20000300800 */
[----:B----4-:R-:W-:Y:S01]  /*b360*/  @!P3 IMAD.MOV R252, RZ, RZ, -R252 ;  /* 0x000000fffffcb224 */ /* 0x010fe200078e0afc */
[----:B------:R-:W-:-:S04]  /*b370*/  ISETP.GE.AND P3, PT, R245, RZ, PT ;  /* 0x000000fff500720c */ /* 0x000fc80003f66270 */
[----:B------:R1:W-:Y:S04]  /*b380*/  STL [R1+0x20], R252 ;  /* 0x000020fc01007387 */ /* 0x0003e80000100800 */
[----:B-1----:R-:W4:Y:S04]  /*b390*/  LDL.LU R252, [R1+0x14] ;  /* 0x0000140001fc7983 */ /* 0x002f280000300800 */
[----:B------:R-:W3:Y:S01]  /*b3a0*/  LDL R245, [R1+0xb80] ;  /* 0x000b800001f57983 */ /* 0x000ee20000100800 */
[----:B--2---:R-:W-:Y:S01]  /*b3b0*/  @!P1 IMAD.MOV R0, RZ, RZ, -R0 ;  /* 0x000000ffff009224 */ /* 0x004fe200078e0a00 */
[----:B------:R-:W-:-:S04]  /*b3c0*/  ISETP.GE.AND P1, PT, R2, RZ, PT ;  /* 0x000000ff0200720c */ /* 0x000fc80003f26270 */
[----:B------:R1:W-:Y:S04]  /*b3d0*/  STL [R1+0x1c], R0 ;  /* 0x00001c0001007387 */ /* 0x0003e80000100800 */
[----:B-1----:R-:W2:Y:S04]  /*b3e0*/  LDL.LU R0, [R1+0x10a4] ;  /* 0x0010a40001007983 */ /* 0x002ea80000300800 */
[----:B------:R-:W3:Y:S01]  /*b3f0*/  LDL.LU R2, [R1+0x10] ;  /* 0x0000100001027983 */ /* 0x000ee20000300800 */
[----:B----4-:R-:W-:Y:S01]  /*b400*/  @!P2 IMAD.MOV R252, RZ, RZ, -R252 ;  /* 0x000000fffffca224 */ /* 0x010fe200078e0afc */
[----:B------:R-:W-:-:S02]  /*b410*/  ISETP.GE.AND P2, PT, R247, RZ, PT ;  /* 0x000000fff700720c */ /* 0x000fc40003f46270 */
[----:B------:R-:W4:Y:S04]  /*b420*/  LDL R247, [R1+0xb7c] ;  /* 0x000b7c0001f77983 */ /* 0x000f280000100800 */
[----:B------:R1:W-:Y:S04]  /*b430*/  STL [R1+0x18], R252 ;  /* 0x000018fc01007387 */ /* 0x0003e80000100800 */
[----:B-1----:R-:W2:Y:S01]  /*b440*/  LDL.LU R252, [R1+0xc] ;  /* 0x00000c0001fc7983 */ /* 0x002ea20000300800 */
[----:B---3--:R-:W-:-:S05]  /*b450*/  @!P5 IMAD.MOV R2, RZ, RZ, -R2 ;  /* 0x000000ffff02d224 */ /* 0x008fca00078e0a02 */
[----:B------:R1:W-:Y:S04]  /*b460*/  STL [R1+0x14], R2 ;  /* 0x0000140201007387 */ /* 0x0003e80000100800 */
[----:B-1----:R-:W3:Y:S01]  /*b470*/  LDL.LU R2, [R1+0x8] ;  /* 0x0000080001027983 */ /* 0x002ee20000300800 */
[----:B------:R-:W-:Y:S01]  /*b480*/  ISETP.GE.AND P5, PT, R127, RZ, PT ;  /* 0x000000ff7f00720c */ /* 0x000fe20003fa6270 */
[----:B--2---:R-:W-:Y:S02]  /*b490*/  @!P4 IMAD.MOV R252, RZ, RZ, -R252 ;  /* 0x000000fffffcc224 */ /* 0x004fe400078e0afc */
[----:B------:R-:W2:Y:S01]  /*b4a0*/  LDL R127, [R1+0xb8c] ;  /* 0x000b8c00017f7983 */ /* 0x000ea20000100800 */
[----:B------:R-:W-:-:S03]  /*b4b0*/  ISETP.GE.AND P4, PT, R7, RZ, PT ;  /* 0x000000ff0700720c */ /* 0x000fc60003f86270 */
[----:B------:R-:W4:Y:S04]  /*b4c0*/  LDL.LU R7, [R1+0x4] ;  /* 0x0000040001077983 */ /* 0x000f280000300800 */
[----:B------:R-:W-:Y:S01]  /*b4d0*/  STL [R1+0x10], R252 ;  /* 0x000010fc01007387 */ /* 0x000fe20000100800 */
[----:B---3--:R-:W-:Y:S01]  /*b4e0*/  @!P3 IMAD.MOV R2, RZ, RZ, -R2 ;  /* 0x000000ffff02b224 */ /* 0x008fe200078e0a02 */
[----:B------:R-:W-:Y:S02]  /*b4f0*/  ISETP.GE.AND P3, PT, R6, RZ, PT ;  /* 0x000000ff0600720c */ /* 0x000fe40003f66270 */
[----:B------:R-:W3:Y:S04]  /*b500*/  LDL.LU R6, [R1] ;  /* 0x0000000001067983 */ /* 0x000ee80000300800 */
[----:B------:R1:W-:Y:S01]  /*b510*/  STL [R1+0xc], R2 ;  /* 0x00000c0201007387 */ /* 0x0003e20000100800 */
[----:B----4-:R-:W-:Y:S01]  /*b520*/  @!P1 IMAD.MOV R7, RZ, RZ, -R7 ;  /* 0x000000ffff079224 */ /* 0x010fe200078e0a07 */
[----:B------:R-:W-:-:S04]  /*b530*/  ISETP.GE.AND P1, PT, R249, RZ, PT ;  /* 0x000000fff900720c */ /* 0x000fc80003f26270 */
[----:B------:R4:W-:Y:S01]  /*b540*/  STL [R1+0x106c], R7 ;  /* 0x00106c0701007387 */ /* 0x0009e20000100800 */
[----:B-1----:R-:W-:-:S03]  /*b550*/  IMAD.MOV.U32 R2, RZ, RZ, R0 ;  /* 0x000000ffff027224 */ /* 0x002fc600078e0000 */
[----:B------:R-:W2:Y:S01]  /*b560*/  LDL R0, [R1+0xb88] ;  /* 0x000b880001007983 */ /* 0x000ea20000100800 */
[----:B------:R-:W-:-:S03]  /*b570*/  @!P5 IMAD.MOV R2, RZ, RZ, -R2 ;  /* 0x000000ffff02d224 */ /* 0x000fc600078e0a02 */
[----:B----4-:R-:W4:Y:S01]  /*b580*/  LDL R7, [R1+0xb98] ;  /* 0x000b980001077983 */ /* 0x010f220000100800 */
[----:B------:R-:W-:Y:S01]  /*b590*/  ISETP.GE.AND P5, PT, R245, RZ, PT ;  /* 0x000000fff500720c */ /* 0x000fe20003fa6270 */
[----:B---3--:R-:W-:-:S05]  /*b5a0*/  @!P2 IMAD.MOV R6, RZ, RZ, -R6 ;  /* 0x000000ffff06a224 */ /* 0x008fca00078e0a06 */
[----:B------:R1:W-:Y:S04]  /*b5b0*/  STL [R1+0x1070], R6 ;  /* 0x0010700601007387 */ /* 0x0003e80000100800 */
[----:B------:R-:W3:Y:S04]  /*b5c0*/  LDL R249, [R1+0xb94] ;  /* 0x000b940001f97983 */ /* 0x000ee80000100800 */
[----:B------:R3:W-:Y:S04]  /*b5d0*/  STL [R1+0x1074], R2 ;  /* 0x0010740201007387 */ /* 0x0007e80000100800 */
[----:B------:R-:W3:Y:S01]  /*b5e0*/  LDL R245, [R1+0xba4] ;  /* 0x000ba40001f57983 */ /* 0x000ee20000100800 */
[----:B------:R-:W-:Y:S01]  /*b5f0*/  IMAD.MOV.U32 R252, RZ, RZ, R3 ;  /* 0x000000fffffc7224 */ /* 0x000fe200078e0003 */
[----:B------:R-:W-:Y:S01]  /*b600*/  ISETP.GE.AND P2, PT, R248, RZ, PT ;  /* 0x000000fff800720c */ /* 0x000fe20003f46270 */
[----:B------:R-:W-:Y:S01]  /*b610*/  @!P3 IMAD.MOV R4, RZ, RZ, -R4 ;  /* 0x000000ffff04b224 */ /* 0x000fe200078e0a04 */
[----:B------:R-:W3:Y:S01]  /*b620*/  LDL R248, [R1+0xba0] ;  /* 0x000ba00001f87983 */ /* 0x000ee20000100800 */
[----:B------:R-:W-:Y:S01]  /*b630*/  @!P4 IMAD.MOV R252, RZ, RZ, -R252 ;  /* 0x000000fffffcc224 */ /* 0x000fe200078e0afc */
[----:B------:R-:W-:-:S02]  /*b640*/  ISETP.GE.AND P4, PT, R247, RZ, PT ;  /* 0x000000fff700720c */ /* 0x000fc40003f86270 */
[----:B--2---:R-:W-:Y:S02]  /*b650*/  ISETP.GE.AND P3, PT, R127, RZ, PT ;  /* 0x000000ff7f00720c */ /* 0x004fe40003f66270 */
[----:B------:R-:W-:Y:S04]  /*b660*/  STL [R1+0x1078], R252 ;  /* 0x001078fc01007387 */ /* 0x000fe80000100800 */
[----:B------:R-:W2:Y:S01]  /*b670*/  LDL R247, [R1+0xbb0] ;  /* 0x000bb00001f77983 */ /* 0x000ea20000100800 */
[----:B------:R-:W-:-:S03]  /*b680*/  @!P1 IMAD.MOV R5, RZ, RZ, -R5 ;  /* 0x000000ffff059224 */ /* 0x000fc600078e0a05 */
[----:B------:R-:W-:Y:S04]  /*b690*/  STL [R1+0x107c], R4 ;  /* 0x00107c0401007387 */ /* 0x000fe80000100800 */
[----:B------:R-:W2:Y:S01]  /*b6a0*/  LDL R127, [R1+0xbac] ;  /* 0x000bac00017f7983 */ /* 0x000ea20000100800 */
[----:B------:R-:W-:Y:S01]  /*b6b0*/  @!P2 IMAD.MOV R8, RZ, RZ, -R8 ;  /* 0x000000ffff08a224 */ /* 0x000fe200078e0a08 */
[----:B------:R-:W-:Y:S01]  /*b6c0*/  ISETP.GE.AND P1, PT, R0, RZ, PT ;  /* 0x000000ff0000720c */ /* 0x000fe20003f26270 */
[----:B------:R-:W-:Y:S01]  /*b6d0*/  @!P5 IMAD.MOV R9, RZ, RZ, -R9 ;  /* 0x000000ffff09d224 */ /* 0x000fe200078e0a09 */
[----:B------:R-:W-:Y:S01]  /*b6e0*/  STL [R1+0x1080], R5 ;  /* 0x0010800501007387 */ /* 0x000fe20000100800 */
[----:B------:R-:W-:Y:S01]  /*b6f0*/  @!P4 IMAD.MOV R10, RZ, RZ, -R10 ;  /* 0x000000ffff0ac224 */ /* 0x000fe200078e0a0a */
[----:B----4-:R-:W-:-:S02]  /*b700*/  ISETP.GE.AND P2, PT, R7, RZ, PT ;  /* 0x000000ff0700720c */ /* 0x010fc40003f46270 */
[----:B-1----:R-:W4:Y:S04]  /*b710*/  LDL R6, [R1+0xbbc] ;  /* 0x000bbc0001067983 */ /* 0x002f280000100800 */
[----:B------:R-:W4:Y:S04]  /*b720*/  LDL R0, [R1+0xbb8] ;  /* 0x000bb80001007983 */ /* 0x000f280000100800 */
[----:B------:R-:W-:Y:S04]  /*b730*/  STL [R1+0x1084], R8 ;  /* 0x0010840801007387 */ /* 0x000fe80000100800 */
[----:B------:R-:W4:Y:S04]  /*b740*/  LDL R7, [R1+0xbb4] ;  /* 0x000bb40001077983 */ /* 0x000f280000100800 */
[----:B------:R-:W-:Y:S01]  /*b750*/  STL [R1+0x1088], R9 ;  /* 0x0010880901007387 */ /* 0x000fe20000100800 */
[----:B---3--:R-:W-:-:S03]  /*b760*/  ISETP.GE.AND P5, PT, R249, RZ, PT ;  /* 0x000000fff900720c */ /* 0x008fc60003fa6270 */
[----:B------:R-:W3:Y:S04]  /*b770*/  LDL R249, [R1+0xba8] ;  /* 0x000ba80001f97983 */ /* 0x000ee80000100800 */
[----:B------:R1:W-:Y:S01]  /*b780*/  STL [R1+0x108c], R10 ;  /* 0x00108c0a01007387 */ /* 0x0003e20000100800 */
[----:B------:R-:W-:-:S03]  /*b790*/  ISETP.GE.AND P4, PT, R245, RZ, PT ;  /* 0x000000fff500720c */ /* 0x000fc60003f86270 */
[----:B------:R-:W3:Y:S01]  /*b7a0*/  LDL R245, [R1+0xb9c] ;  /* 0x000b9c0001f57983 */ /* 0x000ee20000100800 */
[----:B------:R-:W-:Y:S02]  /*b7b0*/  @!P1 IMAD.MOV R12, RZ, RZ, -R12 ;  /* 0x000000ffff0c9224 */ /* 0x000fe400078e0a0c */
[----:B------:R-:W-:Y:S01]  /*b7c0*/  @!P3 IMAD.MOV R11, RZ, RZ, -R11 ;  /* 0x000000ffff0bb224 */ /* 0x000fe200078e0a0b */
[----:B------:R-:W-:Y:S01]  /*b7d0*/  ISETP.GE.AND P3, PT, R248, RZ, PT ;  /* 0x000000fff800720c */ /* 0x000fe20003f66270 */
[----:B------:R-:W-:Y:S01]  /*b7e0*/  @!P2 IMAD.MOV R13, RZ, RZ, -R13 ;  /* 0x000000ffff0da224 */ /* 0x000fe200078e0a0d */
[----:B------:R-:W3:Y:S01]  /*b7f0*/  LDL R248, [R1+0xb90] ;  /* 0x000b900001f87983 */ /* 0x000ee20000100800 */
[----:B------:R-:W-:-:S03]  /*b800*/  @!P5 IMAD.MOV R14, RZ, RZ, -R14 ;  /* 0x000000ffff0ed224 */ /* 0x000fc600078e0a0e */
[----:B------:R-:W3:Y:S01]  /*b810*/  LDL R2, [R1+0xbfc] ;  /* 0x000bfc0001027983 */ /* 0x000ee20000100800 */
[----:B--2---:R-:W-:-:S03]  /*b820*/  ISETP.GE.AND P1, PT, R247, RZ, PT ;  /* 0x000000fff700720c */ /* 0x004fc60003f26270 */
[----:B------:R-:W2:Y:S04]  /*b830*/  LDL R247, [R1+0xf38] ;  /* 0x000f380001f77983 */ /* 0x000ea80000100800 */
[----:B------:R-:W2:Y:S01]  /*b840*/  LDL R3, [R1+0xbf8] ;  /* 0x000bf80001037983 */ /* 0x000ea20000100800 */
[----:B------:R-:W-:-:S03]  /*b850*/  ISETP.GE.AND P2, PT, R127, RZ, PT ;  /* 0x000000ff7f00720c */ /* 0x000fc60003f46270 */
[----:B------:R-:W2:Y:S01]  /*b860*/  LDL R127, [R1+0xb84] ;  /* 0x000b8400017f7983 */ /* 0x000ea20000100800 */
[----:B------:R-:W-:Y:S01]  /*b870*/  @!P4 IMAD.MOV R15, RZ, RZ, -R15 ;  /* 0x000000ffff0fc224 */ /* 0x000fe200078e0a0f */
[----:B----4-:R-:W-:-:S08]  /*b880*/  ISETP.GE.AND P4, PT, R0, RZ, PT ;  /* 0x000000ff0000720c */ /* 0x010fd00003f86270 */
[----:B------:R-:W-:Y:S01]  /*b890*/  @!P2 IMAD.MOV R18, RZ, RZ, -R18 ;  /* 0x000000ffff12a224 */ /* 0x000fe200078e0a12 */
[----:B------:R-:W4:Y:S01]  /*b8a0*/  LDL R0, [R1+0xbc0] ;  /* 0x000bc00001007983 */ /* 0x000f220000100800 */
[----:B---3--:R-:W-:-:S03]  /*b8b0*/  ISETP.GE.AND P2, PT, R245, RZ, PT ;  /* 0x000000fff500720c */ /* 0x008fc60003f46270 */
[----:B------:R-:W3:Y:S01]  /*b8c0*/  LDL R245, [R1+0xc48] ;  /* 0x000c480001f57983 */ /* 0x000ee20000100800 */
[----:B------:R-:W-:Y:S01]  /*b8d0*/  @!P3 IMAD.MOV R16, RZ, RZ, -R16 ;  /* 0x000000ffff10b224 */ /* 0x000fe200078e0a10 */
[----:B------:R-:W-:Y:S01]  /*b8e0*/  ISETP.GE.AND P5, PT, R6, RZ, PT ;  /* 0x000000ff0600720c */ /* 0x000fe20003fa6270 */
[----:B------:R-:W-:Y:S01]  /*b8f0*/  @!P1 IMAD.MOV R17, RZ, RZ, -R17 ;  /* 0x000000ffff119224 */ /* 0x000fe200078e0a11 */
[----:B------:R-:W-:Y:S01]  /*b900*/  ISETP.GE.AND P3, PT, R7, RZ, PT ;  /* 0x000000ff0700720c */ /* 0x000fe20003f66270 */
[----:B------:R-:W3:Y:S01]  /*b910*/  LDL R6, [R1+0xbc4] ;  /* 0x000bc40001067983 */ /* 0x000ee20000100800 */
[----:B------:R-:W-:-:S03]  /*b920*/  ISETP.GE.AND P1, PT, R249, RZ, PT ;  /* 0x000000fff900720c */ /* 0x000fc60003f26270 */
[----:B------:R-:W3:Y:S04]  /*b930*/  LDL R7, [R1+0xc38] ;  /* 0x000c380001077983 */ /* 0x000ee80000100800 */
[----:B------:R-:W3:Y:S01]  /*b940*/  LDL R249, [R1+0xc40] ;  /* 0x000c400001f97983 */ /* 0x000ee20000100800 */
[----:B------:R-:W-:Y:S01]  /*b950*/  @!P4 IMAD.MOV R20, RZ, RZ, -R20 ;  /* 0x000000ffff14c224 */ /* 0x000fe200078e0a14 */
[----:B--2---:R-:W-:Y:S01]  /*b960*/  ISETP.GE.AND P4, PT, R247, RZ, PT ;  /* 0x000000fff700720c */ /* 0x004fe20003f86270 */
[----:B------:R-:W-:Y:S01]  /*b970*/  @!P5 IMAD.MOV R19, RZ, RZ, -R19 ;  /* 0x000000ffff13d224 */ /* 0x000fe200078e0a13 */
[----:B------:R-:W2:Y:S01]  /*b980*/  LDL R247, [R1+0xc54] ;  /* 0x000c540001f77983 */ /* 0x000ea20000100800 */
[----:B------:R-:W-:Y:S01]  /*b990*/  @!P3 IMAD.MOV R21, RZ, RZ, -R21 ;  /* 0x000000ffff15b224 */ /* 0x000fe200078e0a15 */
[----:B------:R-:W-:-:S02]  /*b9a0*/  ISETP.GE.AND P5, PT, R248, RZ, PT ;  /* 0x000000fff800720c */ /* 0x000fc40003fa6270 */
[----:B------:R-:W-:Y:S01]  /*b9b0*/  ISETP.GE.AND P3, PT, R127, RZ, PT ;  /* 0x000000ff7f00720c */ /* 0x000fe20003f66270 */
[----:B------:R-:W2:Y:S04]  /*b9c0*/  LDL R248, [R1+0xc4c] ;  /* 0x000c4c0001f87983 */ /* 0x000ea80000100800 */
[----:B------:R-:W2:Y:S01]  /*b9d0*/  LDL R127, [R1+0xc5c] ;  /* 0x000c5c00017f7983 */ /* 0x000ea20000100800 */
[----:B------:R-:W-:Y:S01]  /*b9e0*/  @!P2 IMAD.MOV R23, RZ, RZ, -R23 ;  /* 0x000000ffff17a224 */ /* 0x000fe200078e0a17 */
[----:B----4-:R-:W-:Y:S02]  /*b9f0*/  ISETP.GE.AND P2, PT, R0, RZ, PT ;  /* 0x000000ff0000720c */ /* 0x010fe40003f46270 */
[----:B------:R-:W4:Y:S04]  /*ba00*/  LDL R0, [R1+0xc6c] ;  /* 0x000c6c0001007983 */ /* 0x000f280000100800 */
[----:B------:R-:W-:Y:S01]  /*ba10*/  @!P3 IMAD.MOV R26, RZ, RZ, -R26 ;  /* 0x000000ffff1ab224 */ /* 0x000fe200078e0a1a */
[----:B---3--:R-:W-:-:S02]  /*ba20*/  ISETP.GE.AND P3, PT, R245, RZ, PT ;  /* 0x000000fff500720c */ /* 0x008fc40003f66270 */
[----:B------:R-:W3:Y:S01]  /*ba30*/  LDL R245, [R1+0xc80] ;  /* 0x000c800001f57983 */ /* 0x000ee20000100800 */
[----:B------:R-:W-:Y:S02]  /*ba40*/  @!P1 IMAD.MOV R22, RZ, RZ, -R22 ;  /* 0x000000ffff169224 */ /* 0x000fe400078e0a16 */
[----:B------:R-:W-:Y:S01]  /*ba50*/  @!P5 IMAD.MOV R24, RZ, RZ, -R24 ;  /* 0x000000ffff18d224 */ /* 0x000fe200078e0a18 */
[----:B------:R-:W-:Y:S01]  /*ba60*/  ISETP.GE.AND P1, PT, R6, RZ, PT ;  /* 0x000000ff0600720c */ /* 0x000fe20003f26270 */
[----:B------:R-:W-:Y:S01]  /*ba70*/  @!P4 IMAD.MOV R25, RZ, RZ, -R25 ;  /* 0x000000ffff19c224 */ /* 0x000fe200078e0a19 */
[----:B------:R-:W3:Y:S01]  /*ba80*/  LDL R6, [R1+0xc64] ;  /* 0x000c640001067983 */ /* 0x000ee20000100800 */
[----:B------:R-:W-:-:S03]  /*ba90*/  ISETP.GE.AND P5, PT, R7, RZ, PT ;  /* 0x000000ff0700720c */ /* 0x000fc60003fa6270 */
[----:B------:R-:W3:Y:S01]  /*baa0*/  LDL R7, [R1+0xc70] ;  /* 0x000c700001077983 */ /* 0x000ee20000100800 */
[----:B------:R-:W-:-:S03]  /*bab0*/  ISETP.GE.AND P4, PT, R249, RZ, PT ;  /* 0x000000fff900720c */ /* 0x000fc60003f86270 */
[----:B------:R-:W3:Y:S01]  /*bac0*/  LDL R249, [R1+0xc7c] ;  /* 0x000c7c0001f97983 */ /* 0x000ee20000100800 */
[----:B------:R-:W-:Y:S01]  /*bad0*/  @!P2 IMAD.MOV R28, RZ, RZ, -R28 ;  /* 0x000000ffff1ca224 */ /* 0x000fe200078e0a1c */
[----:B--2---:R-:W-:Y:S01]  /*bae0*/  ISETP.GE.AND P2, PT, R247, RZ, PT ;  /* 0x000000fff700720c */ /* 0x004fe20003f46270 */
[----:B------:R-:W-:Y:S01]  /*baf0*/  @!P1 IMAD.MOV R27, RZ, RZ, -R27 ;  /* 0x000000ffff1b9224 */ /* 0x000fe200078e0a1b */
[----:B------:R-:W2:Y:S02]  /*bb00*/  LDL R247, [R1+0xc8c] ;  /* 0x000c8c0001f77983 */ /* 0x000ea40000100800 */
[----:B------:R-:W-:Y:S01]  /*bb10*/  @!P5 IMAD.MOV R29, RZ, RZ, -R29 ;  /* 0x000000ffff1dd224 */ /* 0x000fe200078e0a1d */
[----:B------:R-:W-:Y:S02]  /*bb20*/  ISETP.GE.AND P1, PT, R248, RZ, PT ;  /* 0x000000fff800720c */ /* 0x000fe40003f26270 */
[----:B------:R-:W2:Y:S01]  /*bb30*/  LDL R248, [R1+0xc84] ;  /* 0x000c840001f87983 */ /* 0x000ea20000100800 */
[----:B------:R-:W-:-:S03]  /*bb40*/  ISETP.GE.AND P5, PT, R127, RZ, PT ;  /* 0x000000ff7f00720c */ /* 0x000fc60003fa6270 */
[----:B------:R-:W2:Y:S01]  /*bb50*/  LDL R127, [R1+0xc94] ;  /* 0x000c9400017f7983 */ /* 0x000ea20000100800 */
[----:B------:R-:W-:Y:S01]  /*bb60*/  @!P3 IMAD.MOV R31, RZ, RZ, -R31 ;  /* 0x000000ffff1fb224 */ /* 0x000fe200078e0a1f */
[----:B----4-:R-:W-:Y:S02]  /*bb70*/  ISETP.GE.AND P3, PT, R0, RZ, PT ;  /* 0x000000ff0000720c */ /* 0x010fe40003f66270 */
[----:B------:R-:W4:Y:S06]  /*bb80*/  LDL R0, [R1+0xca4] ;  /* 0x000ca40001007983 */ /* 0x000f2c0000100800 */
        /* <DEDUP_REMOVED lines=560> */
[----:B------:R-:W-:Y:S01]  /*de90*/  ISETP.GE.AND P3, PT, R7, RZ, PT ;  /* 0x000000ff0700720c */ /* 0x000fe20003f66270 */
[----:B------:R-:W-:Y:S02]  /*dea0*/  @!P4 IMAD.MOV R222, RZ, RZ, -R222 ;  /* 0x000000ffffdec224 */ /* 0x000fe400078e0ade */
[----:B------:R-:W3:Y:S01]  /*deb0*/  LDL R7, [R1+0xc14] ;  /* 0x000c140001077983 */ /* 0x000ee20000100800 */
[----:B------:R-:W-:-:S03]  /*dec0*/  ISETP.GE.AND P1, PT, R249, RZ, PT ;  /* 0x000000fff900720c */ /* 0x000fc60003f26270 */
[----:B------:R-:W3:Y:S01]  /*ded0*/  LDL R249, [R1+0xc10] ;  /* 0x000c100001f97983 */ /* 0x000ee20000100800 */
[----:B--2---:R-:W-:Y:S02]  /*dee0*/  ISETP.GE.AND P4, PT, R247, RZ, PT ;  /* 0x000000fff700720c */ /* 0x004fe40003f86270 */
[----:B------:R-:W-:Y:S01]  /*def0*/  @!P5 IMAD.MOV R221, RZ, RZ, -R221 ;  /* 0x000000ffffddd224 */ /* 0x000fe200078e0add */
[----:B------:R-:W2:Y:S02]  /*df00*/  LDL R247, [R1+0xc04] ;  /* 0x000c040001f77983 */ /* 0x000ea40000100800 */
[----:B------:R-:W-:Y:S01]  /*df10*/  @!P3 IMAD.MOV R223, RZ, RZ, -R223 ;  /* 0x000000ffffdfb224 */ /* 0x000fe200078e0adf */
[----:B------:R-:W-:Y:S02]  /*df20*/  ISETP.GE.AND P5, PT, R248, RZ, PT ;  /* 0x000000fff800720c */ /* 0x000fe40003fa6270 */
[----:B------:R-:W2:Y:S01]  /*df30*/  LDL R248, [R1+0xc08] ;  /* 0x000c080001f87983 */ /* 0x000ea20000100800 */
[----:B------:R-:W-:Y:S01]  /*df40*/  ISETP.GE.AND P3, PT, R127, RZ, PT ;  /* 0x000000ff7f00720c */ /* 0x000fe20003f66270 */
[----:B------:R-:W-:-:S02]  /*df50*/  @!P2 IMAD.MOV R225, RZ, RZ, -R225 ;  /* 0x000000ffffe1a224 */ /* 0x000fc400078e0ae1 */
[----:B------:R-:W2:Y:S01]  /*df60*/  LDL R127, [R1+0xc00] ;  /* 0x000c0000017f7983 */ /* 0x000ea20000100800 */
[----:B----4-:R-:W-:-:S03]  /*df70*/  ISETP.GE.AND P2, PT, R0, RZ, PT ;  /* 0x000000ff0000720c */ /* 0x010fc60003f46270 */
[----:B------:R-:W4:Y:S06]  /*df80*/  LDL R0, [R1+0xbf0] ;  /* 0x000bf00001007983 */ /* 0x000f2c0000100800 */
[----:B------:R-:W-:Y:S01]  /*df90*/  @!P3 IMAD.MOV R228, RZ, RZ, -R228 ;  /* 0x000000ffffe4b224 */ /* 0x000fe200078e0ae4 */
[----:B---3--:R-:W-:Y:S02]  /*dfa0*/  ISETP.GE.AND P3, PT, R245, RZ, PT ;  /* 0x000000fff500720c */ /* 0x008fe40003f66270 */
[----:B------:R-:W3:Y:S01]  /*dfb0*/  LDL R245, [R1+0xbe8] ;  /* 0x000be80001f57983 */ /* 0x000ee20000100800 */
[----:B------:R-:W-:-:S02]  /*dfc0*/  @!P1 IMAD.MOV R224, RZ, RZ, -R224 ;  /* 0x000000ffffe09224 */ /* 0x000fc400078e0ae0 */
[----:B------:R-:W-:Y:S01]  /*dfd0*/  @!P4 IMAD.MOV R227, RZ, RZ, -R227 ;  /* 0x000000ffffe3c224 */ /* 0x000fe200078e0ae3 */
[----:B------:R-:W-:Y:S02]  /*dfe0*/  ISETP.GE.AND P1, PT, R6, RZ, PT ;  /* 0x000000ff0600720c */ /* 0x000fe40003f26270 */
[----:B------:R-:W3:Y:S01]  /*dff0*/  LDL R6, [R1+0xbf4] ;  /* 0x000bf40001067983 */ /* 0x000ee20000100800 */
[----:B------:R-:W-:Y:S01]  /*e000*/  ISETP.GE.AND P4, PT, R249, RZ, PT ;  /* 0x000000fff900720c */ /* 0x000fe20003f86270 */
[----:B------:R-:W-:Y:S02]  /*e010*/  @!P2 IMAD.MOV R230, RZ, RZ, -R230 ;  /* 0x000000ffffe6a224 */ /* 0x000fe400078e0ae6 */
[----:B------:R-:W3:Y:S01]  /*e020*/  LDL R249, [R1+0xbec] ;  /* 0x000bec0001f97983 */ /* 0x000ee20000100800 */
[----:B--2---:R-:W-:-:S06]  /*e030*/  ISETP.GE.AND P2, PT, R247, RZ, PT ;  /* 0x000000fff700720c */ /* 0x004fcc0003f46270 */
[----:B------:R-:W-:Y:S01]  /*e040*/  @!P1 IMAD.MOV R229, RZ, RZ, -R229 ;  /* 0x000000ffffe59224 */ /* 0x000fe200078e0ae5 */
[----:B------:R-:W2:Y:S01]  /*e050*/  LDL R247, [R1+0xbe0] ;  /* 0x000be00001f77983 */ /* 0x000ea20000100800 */
[----:B------:R-:W-:-:S03]  /*e060*/  ISETP.GE.AND P1, PT, R248, RZ, PT ;  /* 0x000000fff800720c */ /* 0x000fc60003f26270 */
[----:B------:R-:W2:Y:S01]  /*e070*/  LDL R248, [R1+0xbe4] ;  /* 0x000be40001f87983 */ /* 0x000ea20000100800 */
[----:B------:R-:W-:Y:S01]  /*e080*/  @!P4 IMAD.MOV R232, RZ, RZ, -R232 ;  /* 0x000000ffffe8c224 */ /* 0x000fe200078e0ae8 */
[----:B------:R-:W-:Y:S01]  /*e090*/  ISETP.GE.AND P4, PT, R2, RZ, PT ;  /* 0x000000ff0200720c */ /* 0x000fe20003f86270 */
[----:B------:R-:W-:Y:S01]  /*e0a0*/  @!P5 IMAD.MOV R226, RZ, RZ, -R226 ;  /* 0x000000ffffe2d224 */ /* 0x000fe200078e0ae2 */
[----:B------:R-:W-:Y:S01]  /*e0b0*/  ISETP.GE.AND P5, PT, R7, RZ, PT ;  /* 0x000000ff0700720c */ /* 0x000fe20003fa6270 */
[----:B------:R-:W-:Y:S01]  /*e0c0*/  @!P2 IMAD.MOV R235, RZ, RZ, -R235 ;  /* 0x000000ffffeba224 */ /* 0x000fe200078e0aeb */
[----:B------:R-:W2:Y:S01]  /*e0d0*/  LDL R7, [R1+0xbdc] ;  /* 0x000bdc0001077983 */ /* 0x000ea20000100800 */
[----:B----4-:R-:W-:-:S03]  /*e0e0*/  ISETP.GE.AND P2, PT, R0, RZ, PT ;  /* 0x000000ff0000720c */ /* 0x010fc60003f46270 */
[----:B------:R-:W4:Y:S05]  /*e0f0*/  LDL R0, [R1+0xbd8] ;  /* 0x000bd80001007983 */ /* 0x000f2a0000100800 */
[----:B------:R-:W-:Y:S01]  /*e100*/  @!P4 IMAD.MOV R237, RZ, RZ, -R237 ;  /* 0x000000ffffedc224 */ /* 0x000fe200078e0aed */
[----:B---3--:R-:W-:Y:S02]  /*e110*/  ISETP.GE.AND P4, PT, R245, RZ, PT ;  /* 0x000000fff500720c */ /* 0x008fe40003f86270 */
[----:B------:R-:W3:Y:S01]  /*e120*/  LDL R245, [R1+0xbd4] ;  /* 0x000bd40001f57983 */ /* 0x000ee20000100800 */
[----:B------:R-:W-:Y:S01]  /*e130*/  @!P5 IMAD.MOV R231, RZ, RZ, -R231 ;  /* 0x000000ffffe7d224 */ /* 0x000fe200078e0ae7 */
[----:B------:R-:W-:Y:S01]  /*e140*/  ISETP.GE.AND P5, PT, R127, RZ, PT ;  /* 0x000000ff7f00720c */ /* 0x000fe20003fa6270 */
[----:B------:R-:W-:Y:S01]  /*e150*/  @!P3 IMAD.MOV R233, RZ, RZ, -R233 ;  /* 0x000000ffffe9b224 */ /* 0x000fe200078e0ae9 */
[----:B------:R-:W-:Y:S01]  /*e160*/  ISETP.GE.AND P3, PT, R3, RZ, PT ;  /* 0x000000ff0300720c */ /* 0x000fe20003f66270 */
[----:B------:R-:W-:Y:S01]  /*e170*/  @!P1 IMAD.MOV R234, RZ, RZ, -R234 ;  /* 0x000000ffffea9224 */ /* 0x000fe200078e0aea */
[----:B------:R-:W-:Y:S01]  /*e180*/  ISETP.GE.AND P1, PT, R6, RZ, PT ;  /* 0x000000ff0600720c */ /* 0x000fe20003f26270 */
[----:B------:R-:W3:Y:S04]  /*e190*/  LDL R127, [R1+0xb38] ;  /* 0x000b3800017f7983 */ /* 0x000ee80000100800 */
[----:B------:R-:W3:Y:S04]  /*e1a0*/  LDL R3, [R1+0xb3c] ;  /* 0x000b3c0001037983 */ /* 0x000ee80000100800 */
[----:B------:R-:W-:Y:S01]  /*e1b0*/  @!P5 IMAD.MOV R236, RZ, RZ, -R236 ;  /* 0x000000ffffecd224 */ /* 0x000fe200078e0aec */
[----:B------:R-:W-:Y:S01]  /*e1c0*/  ISETP.GE.AND P5, PT, R249, RZ, PT ;  /* 0x000000fff900720c */ /* 0x000fe20003fa6270 */
[----:B------:R-:W-:Y:S01]  /*e1d0*/  @!P3 IMAD.MOV R238, RZ, RZ, -R238 ;  /* 0x000000ffffeeb224 */ /* 0x000fe200078e0aee */
[----:B------:R-:W3:Y:S01]  /*e1e0*/  LDL R249, [R1+0xbd0] ;  /* 0x000bd00001f97983 */ /* 0x000ee20000100800 */
[----:B------:R-:W-:Y:S01]  /*e1f0*/  @!P1 IMAD.MOV R239, RZ, RZ, -R239 ;  /* 0x000000ffffef9224 */ /* 0x000fe200078e0aef */
[----:B--2---:R-:W-:-:S02]  /*e200*/  ISETP.GE.AND P3, PT, R248, RZ, PT ;  /* 0x000000fff800720c */ /* 0x004fc40003f66270 */
[----:B------:R-:W-:Y:S01]  /*e210*/  ISETP.GE.AND P1, PT, R247, RZ, PT ;  /* 0x000000fff700720c */ /* 0x000fe20003f26270 */
[----:B------:R-:W2:Y:S04]  /*e220*/  LDL R248, [R1+0xbcc] ;  /* 0x000bcc0001f87983 */ /* 0x000ea80000100800 */
[----:B------:R-:W2:Y:S04]  /*e230*/  LDL R247, [R1+0xbc8] ;  /* 0x000bc80001f77983 */ /* 0x000ea80000100800 */
[----:B-1----:R-:W2:Y:S04]  /*e240*/  LDL.LU R10, [R1+0x34] ;  /* 0x00003400010a7983 */ /* 0x002ea80000300800 */
[----:B------:R-:W2:Y:S04]  /*e250*/  LDL.LU R9, [R1+0x28] ;  /* 0x0000280001097983 */ /* 0x000ea80000300800 */
[----:B------:R-:W2:Y:S01]  /*e260*/  LDL.LU R8, [R1+0x24] ;  /* 0x0000240001087983 */ /* 0x000ea20000300800 */
[----:B------:R-:W-:-:S03]  /*e270*/  @!P2 IMAD.MOV R240, RZ, RZ, -R240 ;  /* 0x000000fffff0a224 */ /* 0x000fc600078e0af0 */
[----:B------:R-:W2:Y:S01]  /*e280*/  LDL.LU R5, [R1+0x20] ;  /* 0x0000200001057983 */ /* 0x000ea20000300800 */
[----:B------:R-:W-:-:S03]  /*e290*/  @!P5 IMAD.MOV R241, RZ, RZ, -R241 ;  /* 0x000000fffff1d224 */ /* 0x000fc600078e0af1 */
[----:B------:R-:W2:Y:S01]  /*e2a0*/  LDL.LU R4, [R1+0x1c] ;  /* 0x00001c0001047983 */ /* 0x000ea20000300800 */
[----:B------:R-:W-:-:S03]  /*e2b0*/  ISETP.GE.AND P2, PT, R7, RZ, PT ;  /* 0x000000ff0700720c */ /* 0x000fc60003f46270 */
[----:B------:R-:W2:Y:S01]  /*e2c0*/  LDL.LU R252, [R1+0x18] ;  /* 0x0000180001fc7983 */ /* 0x000ea20000300800 */
[----:B----4-:R-:W-:Y:S01]  /*e2d0*/  ISETP.GE.AND P5, PT, R0, RZ, PT ;  /* 0x000000ff0000720c */ /* 0x010fe20003fa6270 */
[----:B------:R-:W-:Y:S02]  /*e2e0*/  IMAD R0, R126, 0x2, R250 ;  /* 0x000000027e007824 */ /* 0x000fe400078e02fa */
[----:B------:R-:W4:Y:S01]  /*e2f0*/  LDL.LU R2, [R1+0x14] ;  /* 0x0000140001027983 */ /* 0x000f220000300800 */
[----:B------:R-:W-:-:S03]  /*e300*/  @!P3 IMAD.MOV R243, RZ, RZ, -R243 ;  /* 0x000000fffff3b224 */ /* 0x000fc600078e0af3 */
[----:B------:R-:W4:Y:S04]  /*e310*/  LDL.LU R6, [R1+0x10] ;  /* 0x0000100001067983 */ /* 0x000f280000300800 */
[----:B------:R-:W4:Y:S04]  /*e320*/  LDL.LU R7, [R1+0xc] ;  /* 0x00000c0001077983 */ /* 0x000f280000300800 */
[----:B------:R-:W4:Y:S01]  /*e330*/  LDL.LU R250, [R1+0x10a0] ;  /* 0x0010a00001fa7983 */ /* 0x000f220000300800 */
[----:B---3--:R-:W-:-:S03]  /*e340*/  ISETP.GE.AND P3, PT, R245, RZ, PT ;  /* 0x000000fff500720c */ /* 0x008fc60003f66270 */
[----:B------:R-:W3:Y:S01]  /*e350*/  LDL.LU R245, [R1+0x109c] ;  /* 0x00109c0001f57983 */ /* 0x000ee20000300800 */
[----:B------:R-:W-:Y:S02]  /*e360*/  ISETP.NE.AND P0, PT, RZ, UR5, PT ;  /* 0x00000005ff007c0c */ /* 0x000fe4000bf05270 */
[----:B------:R-:W-:Y:S01]  /*e370*/  LOP3.LUT R251, RZ, UR5, RZ, 0x33, !PT ;  /* 0x00000005fffb7c12 */ /* 0x000fe2000f8e33ff */
[----:B------:R-:W-:Y:S02]  /*e380*/  @!P1 IMAD.MOV R244, RZ, RZ, -R244 ;  /* 0x000000fffff49224 */ /* 0x000fe400078e0af4 */
[----:B------:R-:W-:Y:S01]  /*e390*/  @!P5 IMAD.MOV R246, RZ, RZ, -R246 ;  /* 0x000000fffff6d224 */ /* 0x000fe200078e0af6 */
[----:B------:R-:W-:Y:S02]  /*e3a0*/  ISETP.GE.AND P5, PT, R3, RZ, PT ;  /* 0x000000ff0300720c */ /* 0x000fe40003fa6270 */
[----:B------:R-:W-:Y:S02]  /*e3b0*/  ISETP.GE.AND P1, PT, R249, RZ, PT ;  /* 0x000000fff900720c */ /* 0x000fe40003f26270 */
[----:B------:R-:W3:Y:S01]  /*e3c0*/  LDL.LU R249, [R1+0x1098] ;  /* 0x0010980001f97983 */ /* 0x000ee20000300800 */
[----:B--2---:R-:W-:-:S02]  /*e3d0*/  ISETP.GE.AND P6, PT, R247, RZ, PT ;  /* 0x000000fff700720c */ /* 0x004fc40003fc6270 */
[C---:B------:R-:W-:Y:S02]  /*e3e0*/  SEL R10, R251.reuse, R10, !P0 ;  /* 0x0000000afb0a7207 */ /* 0x040fe40004000000 */
[C---:B------:R-:W-:Y:S02]  /*e3f0*/  SEL R9, R251.reuse, R9, !P0 ;  /* 0x00000009fb097207 */ /* 0x040fe40004000000 */
[C---:B------:R-:W-:Y:S02]  /*e400*/  SEL R8, R251.reuse, R8, !P0 ;  /* 0x00000008fb087207 */ /* 0x040fe40004000000 */
[C---:B------:R-:W-:Y:S02]  /*e410*/  SEL R5, R251.reuse, R5, !P0 ;  /* 0x00000005fb057207 */ /* 0x040fe40004000000 */
[C---:B------:R-:W-:Y:S02]  /*e420*/  SEL R4, R251.reuse, R4, !P0 ;  /* 0x00000004fb047207 */ /* 0x040fe40004000000 */
[----:B------:R-:W-:-:S02]  /*e430*/  SEL R252, R251, R252, !P0 ;  /* 0x000000fcfbfc7207 */ /* 0x000fc40004000000 */
[C---:B----4-:R-:W-:Y:S02]  /*e440*/  SEL R2, R251.reuse, R2, !P0 ;  /* 0x00000002fb027207 */ /* 0x050fe40004000000 */
[C---:B------:R-:W-:Y:S02]  /*e450*/  SEL R6, R251.reuse, R6, !P0 ;  /* 0x00000006fb067207 */ /* 0x040fe40004000000 */
[----:B------:R-:W-:Y:S01]  /*e460*/  SEL R7, R251, R7, !P0 ;  /* 0x00000007fb077207 */ /* 0x000fe20004000000 */
[----:B---3--:R-:W-:Y:S01]  /*e470*/  @!P2 IMAD.MOV R245, RZ, RZ, -R245 ;  /* 0x000000fffff5a224 */ /* 0x008fe200078e0af5 */
[----:B------:R-:W-:Y:S02]  /*e480*/  ISETP.GE.AND P2, PT, R248, RZ, PT ;  /* 0x000000fff800720c */ /* 0x000fe40003f46270 */
[----:B------:R-:W2:Y:S04]  /*e490*/  LDL.LU R248, [R1+0x1094] ;  /* 0x0010940001f87983 */ /* 0x000ea80000300800 */
[----:B------:R-:W3:Y:S04]  /*e4a0*/  LDL.LU R247, [R1+0x1090] ;  /* 0x0010900001f77983 */ /* 0x000ee80000300800 */
[----:B------:R-:W4:Y:S04]  /*e4b0*/  LDL.LU R3, [R1+0x2c] ;  /* 0x00002c0001037983 */ /* 0x000f280000300800 */
[----:B------:R1:W-:Y:S04]  /*e4c0*/  STL [R1+0x254], R10 ;  /* 0x0002540a01007387 */ /* 0x0003e80000100800 */
[----:B-1----:R-:W2:Y:S04]  /*e4d0*/  LDL.LU R10, [R1+0x108c] ;  /* 0x00108c00010a7983 */ /* 0x002ea80000300800 */
[----:B------:R1:W-:Y:S04]  /*e4e0*/  STL [R1+0x250], R9 ;  /* 0x0002500901007387 */ /* 0x0003e80000100800 */
[----:B-1----:R-:W3:Y:S04]  /*e4f0*/  LDL.LU R9, [R1+0x1088] ;  /* 0x0010880001097983 */ /* 0x002ee80000300800 */
[----:B------:R1:W-:Y:S04]  /*e500*/  STL [R1+0x24c], R8 ;  /* 0x00024c0801007387 */ /* 0x0003e80000100800 */
[----:B-1----:R-:W4:Y:S04]  /*e510*/  LDL.LU R8, [R1+0x1084] ;  /* 0x0010840001087983 */ /* 0x002f280000300800 */
[----:B------:R1:W-:Y:S04]  /*e520*/  STL [R1+0x248], R5 ;  /* 0x0002480501007387 */ /* 0x0003e80000100800 */
[----:B-1----:R-:W2:Y:S04]  /*e530*/  LDL.LU R5, [R1+0x1080] ;  /* 0x0010800001057983 */ /* 0x002ea80000300800 */
[----:B------:R1:W-:Y:S04]  /*e540*/  STL [R1+0x244], R4 ;  /* 0x0002440401007387 */ /* 0x0003e80000100800 */
[----:B-1----:R-:W3:Y:S04]  /*e550*/  LDL.LU R4, [R1+0x107c] ;  /* 0x00107c0001047983 */ /* 0x002ee80000300800 */
[----:B------:R1:W-:Y:S04]  /*e560*/  STL [R1+0x240], R252 ;  /* 0x000240fc01007387 */ /* 0x0003e80000100800 */
[----:B-1----:R-:W4:Y:S04]  /*e570*/  LDL.LU R252, [R1+0x1078] ;  /* 0x0010780001fc7983 */ /* 0x002f280000300800 */
[----:B------:R1:W-:Y:S04]  /*e580*/  STL [R1+0x23c], R2 ;  /* 0x00023c0201007387 */ /* 0x0003e80000100800 */
[----:B-1----:R-:W3:Y:S04]  /*e590*/  LDL.LU R2, [R1+0x1074] ;  /* 0x0010740001027983 */ /* 0x002ee80000300800 */
[----:B------:R1:W-:Y:S04]  /*e5a0*/  STL [R1+0x238], R6 ;  /* 0x0002380601007387 */ /* 0x0003e80000100800 */
[----:B-1----:R-:W4:Y:S04]  /*e5b0*/  LDL.LU R6, [R1+0x1070] ;  /* 0x0010700001067983 */ /* 0x002f280000300800 */
[----:B------:R1:W-:Y:S04]  /*e5c0*/  STL [R1+0x234], R7 ;  /* 0x0002340701007387 */ /* 0x0003e80000100800 */
[----:B-1----:R-:W3:Y:S01]  /*e5d0*/  LDL.LU R7, [R1+0x106c] ;  /* 0x00106c0001077983 */ /* 0x002ee20000300800 */
[----:B------:R-:W-:Y:S01]  /*e5e0*/  @!P4 IMAD.MOV R242, RZ, RZ, -R242 ;  /* 0x000000fffff2c224 */ /* 0x000fe200078e0af2 */
[----:B------:R-:W-:-:S02]  /*e5f0*/  ISETP.NE.AND P4, PT, R127, RZ, PT ;  /* 0x000000ff7f00720c */ /* 0x000fc40003f85270 */
[C---:B--2---:R-:W-:Y:S02]  /*e600*/  SEL R5, R251.reuse, R5, !P0 ;  /* 0x00000005fb057207 */ /* 0x044fe40004000000 */
[C---:B----4-:R-:W-:Y:S02]  /*e610*/  SEL R6, R251.reuse, R6, !P0 ;  /* 0x00000006fb067207 */ /* 0x050fe40004000000 */
[----:B---3--:R-:W-:-:S05]  /*e620*/  SEL R7, R251, R7, !P0 ;  /* 0x00000007fb077207 */ /* 0x008fca0004000000 */
[----:B------:R1:W-:Y:S04]  /*e630*/  STL [R1+0x230], R7 ;  /* 0x0002300701007387 */ /* 0x0003e80000100800 */
[----:B------:R2:W-:Y:S01]  /*e640*/  STL [R1+0x22c], R6 ;  /* 0x00022c0601007387 */ /* 0x0005e20000100800 */
[C---:B-1----:R-:W-:Y:S02]  /*e650*/  SEL R7, R251.reuse, R2, !P0 ;  /* 0x00000002fb077207 */ /* 0x042fe40004000000 */
[C---:B------:R-:W-:Y:S02]  /*e660*/  SEL R2, R251.reuse, R4, !P0 ;  /* 0x00000004fb027207 */ /* 0x040fe40004000000 */
[C---:B--2---:R-:W-:Y:S01]  /*e670*/  SEL R6, R251.reuse, R252, !P0 ;  /* 0x000000fcfb067207 */ /* 0x044fe20004000000 */
[----:B------:R-:W-:Y:S01]  /*e680*/  STL [R1+0x228], R7 ;  /* 0x0002280701007387 */ /* 0x000fe20000100800 */
[----:B------:R-:W-:-:S03]  /*e690*/  SEL R4, R251, R8, !P0 ;  /* 0x00000008fb047207 */ /* 0x000fc60004000000 */
[----:B------:R-:W-:Y:S04]  /*e6a0*/  STL [R1+0x224], R6 ;  /* 0x0002240601007387 */ /* 0x000fe80000100800 */
[----:B------:R1:W-:Y:S04]  /*e6b0*/  STL [R1+0x220], R2 ;  /* 0x0002200201007387 */ /* 0x0003e80000100800 */
[----:B------:R2:W-:Y:S04]  /*e6c0*/  STL [R1+0x21c], R5 ;  /* 0x00021c0501007387 */ /* 0x0005e80000100800 */
[----:B------:R3:W-:Y:S01]  /*e6d0*/  STL [R1+0x218], R4 ;  /* 0x0002180401007387 */ /* 0x0007e20000100800 */
[----:B-1----:R-:W-:-:S02]  /*e6e0*/  SEL R2, R251, R9, !P0 ;  /* 0x00000009fb027207 */ /* 0x002fc40004000000 */
[C---:B------:R-:W-:Y:S01]  /*e6f0*/  SEL R8, R251.reuse, R213, !P0 ;  /* 0x000000d5fb087207 */ /* 0x040fe20004000000 */
[----:B------:R-:W-:Y:S01]  /*e700*/  @!P5 IMAD.MOV R3, RZ, RZ, -R3 ;  /* 0x000000ffff03d224 */ /* 0x000fe200078e0a03 */
[C---:B--2---:R-:W-:Y:S01]  /*e710*/  SEL R5, R251.reuse, R10, !P0 ;  /* 0x0000000afb057207 */ /* 0x044fe20004000000 */
[----:B------:R1:W-:Y:S01]  /*e720*/  STL [R1+0x214], R2 ;  /* 0x0002140201007387 */ /* 0x0003e20000100800 */
[----:B------:R-:W-:Y:S01]  /*e730*/  @!P3 IMAD.MOV R247, RZ, RZ, -R247 ;  /* 0x000000fffff7b224 */ /* 0x000fe200078e0af7 */
[----:B------:R-:W2:Y:S01]  /*e740*/  LDC R9, c[0x0][0x230] ;  /* 0x00008c00ff097b82 */ /* 0x000ea20000000800 */
[C---:B---3--:R-:W-:Y:S01]  /*e750*/  SEL R4, R251.reuse, R11, !P0 ;  /* 0x0000000bfb047207 */ /* 0x048fe20004000000 */
[----:B------:R3:W-:Y:S04]  /*e760*/  STL [R1+0x210], R5 ;  /* 0x0002100501007387 */ /* 0x0007e80000100800 */
[----:B------:R4:W-:Y:S01]  /*e770*/  STL [R1+0x20c], R4 ;  /* 0x00020c0401007387 */ /* 0x0009e20000100800 */
[----:B-1----:R-:W-:-:S02]  /*e780*/  SEL R2, R251, R12, !P0 ;  /* 0x0000000cfb027207 */ /* 0x002fc40004000000 */
[----:B---3--:R-:W-:-:S03]  /*e790*/  SEL R5, R251, R13, !P0 ;  /* 0x0000000dfb057207 */ /* 0x008fc60004000000 */
[----:B------:R1:W-:Y:S01]  /*e7a0*/  STL [R1+0x208], R2 ;  /* 0x0002080201007387 */ /* 0x0003e20000100800 */
[----:B----4-:R-:W-:-:S03]  /*e7b0*/  SEL R4, R251, R14, !P0 ;  /* 0x0000000efb047207 */ /* 0x010fc60004000000 */
[----:B------:R3:W-:Y:S04]  /*e7c0*/  STL [R1+0x204], R5 ;  /* 0x0002040501007387 */ /* 0x0007e80000100800 */
[----:B------:R4:W-:Y:S01]  /*e7d0*/  STL [R1+0x200], R4 ;  /* 0x0002000401007387 */ /* 0x0009e20000100800 */
[C---:B-1----:R-:W-:Y:S02]  /*e7e0*/  SEL R2, R251.reuse, R15, !P0 ;  /* 0x0000000ffb027207 */ /* 0x042fe40004000000 */
        /* <DEDUP_REMOVED lines=15> */
[----:B------:R-:W-:Y:S04]  /*e8e0*/  STL [R1+0x1e0], R5 ;  /* 0x0001e00501007387 */ /* 0x000fe80000100800 */
[----:B------:R3:W-:Y:S01]  /*e8f0*/  STL [R1+0x1dc], R4 ;  /* 0x0001dc0401007387 */ /* 0x0007e20000100800 */
[----:B-1----:R-:W-:-:S05]  /*e900*/  SEL R2, R251, R24, !P0 ;  /* 0x00000018fb027207 */ /* 0x002fca0004000000 */
[----:B------:R1:W-:Y:S01]  /*e910*/  STL [R1+0x1d8], R2 ;  /* 0x0001d80201007387 */ /* 0x0003e20000100800 */
[C---:B---3--:R-:W-:Y:S02]  /*e920*/  SEL R4, R251.reuse, R25, !P0 ;  /* 0x00000019fb047207 */ /* 0x048fe40004000000 */
[----:B------:R-:W-:-:S03]  /*e930*/  SEL R5, R251, R27, !P0 ;  /* 0x0000001bfb057207 */ /* 0x000fc60004000000 */
[----:B------:R3:W-:Y:S01]  /*e940*/  STL [R1+0x4e0], R4 ;  /* 0x0004e00401007387 */ /* 0x0007e20000100800 */
[----:B-1----:R-:W-:-:S05]  /*e950*/  SEL R2, R251, R26, !P0 ;  /* 0x0000001afb027207 */ /* 0x002fca0004000000 */
[----:B------:R1:W-:Y:S01]  /*e960*/  STL [R1+0x1d4], R2 ;  /* 0x0001d40201007387 */ /* 0x0003e20000100800 */
[----:B---3--:R-:W-:-:S03]  /*e970*/  SEL R4, R251, R28, !P0 ;  /* 0x0000001cfb047207 */ /* 0x008fc60004000000 */
        /* <DEDUP_REMOVED lines=81> */
[C---:B---3--:R-:W-:Y:S02]  /*ee90*/  SEL R5, R251.reuse, R214, !P0 ;  /* 0x000000d6fb057207 */ /* 0x048fe40004000000 */
[C---:B----4-:R-:W-:Y:S01]  /*eea0*/  SEL R4, R251.reuse, R212, !P0 ;  /* 0x000000d4fb047207 */ /* 0x050fe20004000000 */
[----:B------:R-:W-:Y:S04]  /*eeb0*/  STL [R1+0x12c], R2 ;  /* 0x00012c0201007387 */ /* 0x000fe80000100800 */
[----:B------:R1:W-:Y:S04]  /*eec0*/  STL [R1+0x4c0], R4 ;  /* 0x0004c00401007387 */ /* 0x0003e80000100800 */
[----:B------:R3:W-:Y:S01]  /*eed0*/  STL [R1+0x470], R8 ;  /* 0x0004700801007387 */ /* 0x0007e20000100800 */
[----:B-1----:R-:W-:-:S03]  /*eee0*/  SEL R4, R251, R215, !P0 ;  /* 0x000000d7fb047207 */ /* 0x002fc60004000000 */
[----:B------:R1:W-:Y:S01]  /*eef0*/  STL [R1+0x46c], R5 ;  /* 0x00046c0501007387 */ /* 0x0003e20000100800 */
[----:B---3--:R-:W-:-:S03]  /*ef00*/  SEL R8, R251, R216, !P0 ;  /* 0x000000d8fb087207 */ /* 0x008fc60004000000 */
        /* <DEDUP_REMOVED lines=50> */
[----:B------:R-:W-:Y:S01]  /*f230*/  STL [R1+0x4c8], R8 ;  /* 0x0004c80801007387 */ /* 0x000fe20000100800 */
[----:B---3--:R-:W-:-:S03]  /*f240*/  SEL R4, R251, R242, !P0 ;  /* 0x000000f2fb047207 */ /* 0x008fc60004000000 */
[----:B------:R-:W3:Y:S04]  /*f250*/  LDL.LU R32, [R1+0x30] ;  /* 0x0000300001207983 */ /* 0x000ee80000300800 */
[----:B------:R-:W-:Y:S01]  /*f260*/  STL [R1+0x4bc], R5 ;  /* 0x0004bc0501007387 */ /* 0x000fe20000100800 */
[----:B------:R-:W-:-:S03]  /*f270*/  @!P4 LOP3.LUT R3, RZ, R127, RZ, 0x33, !PT ;  /* 0x0000007fff03c212 */ /* 0x000fc600078e33ff */
[----:B------:R-:W4:Y:S04]  /*f280*/  LDL.LU R31, [R1+0x74] ;  /* 0x00007400011f7983 */ /* 0x000f280000300800 */
[----:B------:R1:W-:Y:S04]  /*f290*/  STL [R1+0x4b8], R4 ;  /* 0x0004b80401007387 */ /* 0x0003e80000100800 */
[----:B------:R-:W4:Y:S04]  /*f2a0*/  LDL.LU R29, [R1+0x70] ;  /* 0x00007000011d7983 */ /* 0x000f280000300800 */
[----:B------:R-:W4:Y:S04]  /*f2b0*/  LDL.LU R28, [R1+0x68] ;  /* 0x00006800011c7983 */ /* 0x000f280000300800 */
[----:B------:R-:W3:Y:S01]  /*f2c0*/  LDL.LU R127, [R1+0x1068] ;  /* 0x00106800017f7983 */ /* 0x000ee20000300800 */
[----:B-1----:R-:W-:-:S02]  /*f2d0*/  SEL R4, R251, R243, !P0 ;  /* 0x000000f3fb047207 */ /* 0x002fc40004000000 */
[C---:B------:R-:W-:Y:S01]  /*f2e0*/  SEL R8, R251.reuse, R244, !P0 ;  /* 0x000000f4fb087207 */ /* 0x040fe20004000000 */
[----:B------:R-:W4:Y:S04]  /*f2f0*/  LDL.LU R27, [R1+0x78] ;  /* 0x00007800011b7983 */ /* 0x000f280000300800 */
[----:B------:R1:W-:Y:S04]  /*f300*/  STL [R1+0x4b0], R4 ;  /* 0x0004b00401007387 */ /* 0x0003e80000100800 */
[----:B------:R-:W-:Y:S04]  /*f310*/  STL [R1+0x4a0], R8 ;  /* 0x0004a00801007387 */ /* 0x000fe80000100800 */
[----:B------:R-:W4:Y:S01]  /*f320*/  LDL.LU R26, [R1+0x38] ;  /* 0x00003800011a7983 */ /* 0x000f220000300800 */
[C---:B------:R-:W-:Y:S01]  /*f330*/  SEL R5, R251.reuse, R245, !P0 ;  /* 0x000000f5fb057207 */ /* 0x040fe20004000000 */
[----:B------:R-:W-:Y:S01]  /*f340*/  @!P1 IMAD.MOV R248, RZ, RZ, -R248 ;  /* 0x000000fffff89224 */ /* 0x000fe200078e0af8 */
[----:B-1----:R-:W-:-:S03]  /*f350*/  SEL R4, R251, R246, !P0 ;  /* 0x000000f6fb047207 */ /* 0x002fc60004000000 */
[----:B------:R1:W-:Y:S04]  /*f360*/  STL [R1+0x498], R5 ;  /* 0x0004980501007387 */ /* 0x0003e80000100800 */
[----:B------:R2:W-:Y:S04]  /*f370*/  STL [R1+0x490], R4 ;  /* 0x0004900401007387 */ /* 0x0005e80000100800 */
[----:B------:R-:W4:Y:S01]  /*f380*/  LDL.LU R19, [R1+0x3c] ;  /* 0x00003c0001137983 */ /* 0x000f220000300800 */
[C---:B-1----:R-:W-:Y:S02]  /*f390*/  SEL R5, R251.reuse, R247, !P0 ;  /* 0x000000f7fb057207 */ /* 0x042fe40004000000 */
[----:B--2---:R-:W-:-:S03]  /*f3a0*/  SEL R4, R251, R248, !P0 ;  /* 0x000000f8fb047207 */ /* 0x004fc60004000000 */
[----:B------:R-:W-:Y:S04]  /*f3b0*/  STL [R1+0x488], R5 ;  /* 0x0004880501007387 */ /* 0x000fe80000100800 */
[----:B------:R1:W-:Y:S02]  /*f3c0*/  STL [R1+0x480], R4 ;  /* 0x0004800401007387 */ /* 0x0003e40000100800 */
[----:B-1----:R-:W1:Y:S01]  /*f3d0*/  S2R R4, SR_TID.X ;  /* 0x0000000000047919 */ /* 0x002e620000002100 */
[----:B------:R-:W-:Y:S02]  /*f3e0*/  @!P2 IMAD.MOV R249, RZ, RZ, -R249 ;  /* 0x000000fffff9a224 */ /* 0x000fe400078e0af9 */
[----:B------:R-:W-:-:S03]  /*f3f0*/  @!P6 IMAD.MOV R250, RZ, RZ, -R250 ;  /* 0x000000fffffae224 */ /* 0x000fc600078e0afa */
[C---:B------:R-:W-:Y:S02]  /*f400*/  SEL R8, R251.reuse, R249, !P0 ;  /* 0x000000f9fb087207 */ /* 0x040fe40004000000 */
[----:B------:R-:W-:Y:S01]  /*f410*/  SEL R5, R251, R250, !P0 ;  /* 0x000000fafb057207 */ /* 0x000fe20004000000 */
[----:B------:R-:W-:Y:S01]  /*f420*/  IMAD R3, R3, UR4, RZ ;  /* 0x0000000403037c24 */ /* 0x000fe2000f8e02ff */
[C---:B------:R-:W-:Y:S01]  /*f430*/  SEL R6, R251.reuse, R70, !P0 ;  /* 0x00000046fb067207 */ /* 0x040fe20004000000 */
[----:B------:R-:W-:Y:S01]  /*f440*/  STL [R1+0x478], R8 ;  /* 0x0004780801007387 */ /* 0x000fe20000100800 */
[C---:B------:R-:W-:Y:S02]  /*f450*/  SEL R252, R251.reuse, R72, !P0 ;  /* 0x00000048fbfc7207 */ /* 0x040fe40004000000 */
[C---:B------:R-:W-:Y:S01]  /*f460*/  SEL R7, R251.reuse, R69, !P0 ;  /* 0x00000045fb077207 */ /* 0x040fe20004000000 */
[----:B------:R-:W2:Y:S01]  /*f470*/  LDL.LU R17, [R1+0x40] ;  /* 0x0000400001117983 */ /* 0x000ea20000300800 */
[----:B------:R-:W-:-:S02]  /*f480*/  SEL R2, R251, R71, !P0 ;  /* 0x00000047fb027207 */ /* 0x000fc40004000000 */
[C---:B------:R-:W-:Y:S01]  /*f490*/  SEL R74, R251.reuse, R74, !P0 ;  /* 0x0000004afb4a7207 */ /* 0x040fe20004000000 */
[----:B------:R1:W-:Y:S01]  /*f4a0*/  STL [R1+0x41c], R5 ;  /* 0x00041c0501007387 */ /* 0x0003e20000100800 */
[C---:B------:R-:W-:Y:S02]  /*f4b0*/  SEL R72, R251.reuse, R73, !P0 ;  /* 0x00000049fb487207 */ /* 0x040fe40004000000 */
[C---:B------:R-:W-:Y:S02]  /*f4c0*/  SEL R76, R251.reuse, R76, !P0 ;  /* 0x0000004cfb4c7207 */ /* 0x040fe40004000000 */
[C---:B------:R-:W-:Y:S02]  /*f4d0*/  SEL R78, R251.reuse, R78, !P0 ;  /* 0x0000004efb4e7207 */ /* 0x040fe40004000000 */
[C---:B------:R-:W-:Y:S02]  /*f4e0*/  SEL R80, R251.reuse, R80, !P0 ;  /* 0x00000050fb507207 */ /* 0x040fe40004000000 */
[----:B------:R-:W-:-:S02]  /*f4f0*/  SEL R82, R251, R82, !P0 ;  /* 0x00000052fb527207 */ /* 0x000fc40004000000 */
[C---:B------:R-:W-:Y:S02]  /*f500*/  SEL R84, R251.reuse, R84, !P0 ;  /* 0x00000054fb547207 */ /* 0x040fe40004000000 */
        /* <DEDUP_REMOVED lines=103> */
[----:B------:R-:W-:Y:S01]  /*fb80*/  SEL R211, R251, R211, !P0 ;  /* 0x000000d3fbd37207 */ /* 0x000fe20004000000 */
[----:B------:R-:W-:Y:S01]  /*fb90*/  VIADD R10, R9, 0x3f ;  /* 0x0000003f090a7836 */ /* 0x000fe20000000000 */
[----:B-1----:R-:W-:Y:S01]  /*fba0*/  LOP3.LUT R5, R4, 0x3f, RZ, 0xc0, !PT ;  /* 0x0000003f04057812 */ /* 0x002fe200078ec0ff */
[----:B------:R-:W2:Y:S01]  /*fbb0*/  LDL.LU R9, [R1+0x44] ;  /* 0x0000440001097983 */ /* 0x000ea20000300800 */
[C---:B------:R-:W-:Y:S01]  /*fbc0*/  SEL R70, R251.reuse, R75, !P0 ;  /* 0x0000004bfb467207 */ /* 0x040fe20004000000 */
[----:B------:R-:W-:Y:S01]  /*fbd0*/  ULDC UR4, c[0x0][0x240] ;  /* 0x0000900000047ab9 */ /* 0x000fe20000000800 */
[C---:B------:R-:W-:Y:S01]  /*fbe0*/  SEL R68, R251.reuse, R77, !P0 ;  /* 0x0000004dfb447207 */ /* 0x040fe20004000000 */
[----:B------:R-:W2:Y:S01]  /*fbf0*/  LDL.LU R51, [R1+0x48] ;  /* 0x0000480001337983 */ /* 0x000ea20000300800 */
        /* <DEDUP_REMOVED lines=23> */
[----:B------:R-:W-:Y:S01]  /*fd70*/  SEL R12, R251, R125, !P0 ;  /* 0x0000007dfb0c7207 */ /* 0x000fe20004000000 */
[----:B---3--:R-:W-:Y:S01]  /*fd80*/  IMAD R127, R5, R127, RZ ;  /* 0x0000007f057f7224 */ /* 0x008fe200078e02ff */
[C---:B------:R-:W-:Y:S01]  /*fd90*/  LEA R8, P0, R3.reuse, UR6, 0x2 ;  /* 0x0000000603087c11 */ /* 0x040fe2000f8010ff */
[----:B------:R-:W3:Y:S03]  /*fda0*/  LDL.LU R49, [R1+0x4c] ;  /* 0x00004c0001317983 */ /* 0x000ee60000300800 */
[----:B------:R-:W-:Y:S01]  /*fdb0*/  LEA.HI.X.SX32 R5, R3, UR7, 0x2, P0 ;  /* 0x0000000703057c11 */ /* 0x000fe200080f16ff */
[----:B------:R-:W3:Y:S01]  /*fdc0*/  LDL.LU R47, [R1+0x50] ;  /* 0x00005000012f7983 */ /* 0x000ee20000300800 */
[-C--:B------:R-:W-:Y:S01]  /*fdd0*/  LEA R20, P4, R32, R8.reuse, 0x2 ;  /* 0x0000000820147211 */ /* 0x080fe200078810ff */
[----:B------:R-:W-:Y:S01]  /*fde0*/  IMAD R4, R126, 0x2, R0 ;  /* 0x000000027e047824 */ /* 0x000fe200078e0200 */
[-C--:B----4-:R-:W-:Y:S01]  /*fdf0*/  LEA R24, P5, R31, R8.reuse, 0x2 ;  /* 0x000000081f187211 */ /* 0x090fe200078a10ff */
[----:B------:R-:W4:Y:S01]  /*fe00*/  LDL.LU R45, [R1+0x54] ;  /* 0x00005400012d7983 */ /* 0x000f220000300800 */
[-C--:B------:R-:W-:Y:S01]  /*fe10*/  LEA.HI.X.SX32 R21, R32, R5.reuse, 0x2, P4 ;  /* 0x0000000520157211 */ /* 0x080fe200020f16ff */
[----:B------:R-:W-:Y:S01]  /*fe20*/  IMAD R227, R2, UR4, RZ ;  /* 0x0000000402e37c24 */ /* 0x000fe2000f8e02ff */
[----:B------:R-:W-:Y:S01]  /*fe30*/  ISETP.GT.AND P0, PT, R10, 0x3f, PT ;  /* 0x0000003f0a00780c */ /* 0x000fe20003f04270 */
[----:B------:R-:W-:Y:S01]  /*fe40*/  IMAD R226, R6, UR4, RZ ;  /* 0x0000000406e27c24 */ /* 0x000fe2000f8e02ff */
[----:B------:R-:W-:Y:S01]  /*fe50*/  LEA R10, P2, R29, R8, 0x2 ;  /* 0x000000081d0a7211 */ /* 0x000fe200078410ff */
[----:B------:R1:W-:Y:S01]  /*fe60*/  STL.64 [R1+0xe8], R20 ;  /* 0x0000e81401007387 */ /* 0x0003e20000100a00 */
[----:B------:R-:W-:Y:S01]  /*fe70*/  LEA.HI.X.SX32 R25, R31, R5, 0x2, P5 ;  /* 0x000000051f197211 */ /* 0x000fe200028f16ff */
[----:B------:R-:W-:-:S02]  /*fe80*/  ULDC.64 UR6, c[0x0][0x218] ;  /* 0x0000860000067ab9 */ /* 0x000fc40000000a00 */
[----:B------:R-:W4:Y:S01]  /*fe90*/  LDL.LU R43, [R1+0x58] ;  /* 0x00005800012b7983 */ /* 0x000f220000300800 */
[----:B------:R-:W-:-:S03]  /*fea0*/  LEA.HI.X.SX32 R11, R29, R5, 0x2, P2 ;  /* 0x000000051d0b7211 */ /* 0x000fc600010f16ff */
[----:B------:R-:W4:Y:S01]  /*feb0*/  LDL.LU R41, [R1+0x5c] ;  /* 0x00005c0001297983 */ /* 0x000f220000300800 */
[----:B------:R-:W-:-:S03]  /*fec0*/  LEA R22, P3, R28, R8, 0x2 ;  /* 0x000000081c167211 */ /* 0x000fc600078610ff */
[----:B------:R1:W-:Y:S02]  /*fed0*/  STL.64 [R1+0xe0], R24 ;  /* 0x0000e01801007387 */ /* 0x0003e40000100a00 */
[----:B-1----:R-:W-:Y:S02]  /*fee0*/  LEA R20, P4, R27, R8, 0x2 ;  /* 0x000000081b147211 */ /* 0x002fe400078810ff */
[----:B------:R-:W4:Y:S01]  /*fef0*/  LDL.LU R35, [R1+0x64] ;  /* 0x0000640001237983 */ /* 0x000f220000300800 */
[----:B------:R-:W-:-:S03]  /*ff00*/  LEA.HI.X.SX32 R23, R28, R5, 0x2, P3 ;  /* 0x000000051c177211 */ /* 0x000fc600018f16ff */
[----:B------:R-:W4:Y:S01]  /*ff10*/  LDL.LU R33, [R1+0x6c] ;  /* 0x00006c0001217983 */ /* 0x000f220000300800 */
[----:B------:R-:W-:-:S03]  /*ff20*/  LEA.HI.X.SX32 R21, R27, R5, 0x2, P4 ;  /* 0x000000051b157211 */ /* 0x000fc600020f16ff */
[----:B------:R-:W-:Y:S01]  /*ff30*/  STL.64 [R1+0xd8], R10 ;  /* 0x0000d80a01007387 */ /* 0x000fe20000100a00 */
[----:B------:R-:W-:-:S03]  /*ff40*/  LEA R24, P5, R26, R8, 0x2 ;  /* 0x000000081a187211 */ /* 0x000fc600078a10ff */
[----:B------:R-:W4:Y:S01]  /*ff50*/  LDL.LU R32, [R1+0xf0] ;  /* 0x0000f00001207983 */ /* 0x000f220000300800 */
[----:B------:R-:W-:-:S03]  /*ff60*/  LEA.HI.X.SX32 R25, R26, R5, 0x2, P5 ;  /* 0x000000051a197211 */ /* 0x000fc600028f16ff */
[----:B------:R-:W4:Y:S04]  /*ff70*/  LDL.LU R31, [R1+0xf4] ;  /* 0x0000f400011f7983 */ /* 0x000f280000300800 */
[----:B------:R-:W-:Y:S04]  /*ff80*/  STL.64 [R1+0xd0], R22 ;  /* 0x0000d01601007387 */ /* 0x000fe80000100a00 */
[----:B------:R-:W4:Y:S04]  /*ff90*/  LDL.LU R29, [R1+0xf8] ;  /* 0x0000f800011d7983 */ /* 0x000f280000300800 */
[----:B------:R-:W-:Y:S04]  /*ffa0*/  STL.64 [R1+0xc8], R20 ;  /* 0x0000c81401007387 */ /* 0x000fe80000100a00 */
[----:B------:R-:W4:Y:S04]  /*ffb0*/  LDL.LU R28, [R1+0xfc] ;  /* 0x0000fc00011c7983 */ /* 0x000f280000300800 */
[----:B------:R1:W-:Y:S04]  /*ffc0*/  STL.64 [R1+0xc0], R24 ;  /* 0x0000c01801007387 */ /* 0x0003e80000100a00 */
[----:B-1----:R-:W4:Y:S04]  /*ffd0*/  LDL.LU R25, [R1+0x100] ;  /* 0x0001000001197983 */ /* 0x002f280000300800 */
[----:B------:R-:W4:Y:S01]  /*ffe0*/  LDL.LU R24, [R1+0x104] ;  /* 0x0001040001187983 */ /* 0x000f220000300800 */
[----:B------:R-:W-:-:S02]  /*fff0*/  LEA R10, P2, R19, R8, 0x2 ;  /* 0x00000008130a7211 */ /* 0x000fc400078410ff */
[----:B--2---:R-:W-:Y:S02]  /*10000*/  LEA R22, P3, R17, R8, 0x2 ;  /* 0x0000000811167211 */ /* 0x004fe400078610ff */
[-C--:B------:R-:W-:Y:S02]  /*10010*/  LEA.HI.X.SX32 R11, R19, R5.reuse, 0x2, P2 ;  /* 0x00000005130b7211 */ /* 0x080fe400010f16ff */
[----:B------:R-:W2:Y:S01]  /*10020*/  LDL.LU R19, [R1+0x108] ;  /* 0x0001080001137983 */ /* 0x000ea20000300800 */
[----:B------:R-:W-:-:S03]  /*10030*/  LEA.HI.X.SX32 R23, R17, R5, 0x2, P3 ;  /* 0x0000000511177211 */ /* 0x000fc600018f16ff */
[----:B------:R3:W-:Y:S04]  /*10040*/  STL.64 [R1+0xb8], R10 ;  /* 0x0000b80a01007387 */ /* 0x0007e80000100a00 */
[----:B------:R-:W2:Y:S04]  /*10050*/  LDL.LU R17, [R1+0x110] ;  /* 0x0001100001117983 */ /* 0x000ea80000300800 */
[----:B------:R-:W2:Y:S04]  /*10060*/  LDL.LU R39, [R1+0x10c] ;  /* 0x00010c0001277983 */ /* 0x000ea80000300800 */
[----:B------:R1:W-:Y:S04]  /*10070*/  STL.64 [R1+0xb0], R22 ;  /* 0x0000b01601007387 */ /* 0x0003e80000100a00 */
[----:B------:R-:W2:Y:S01]  /*10080*/  LDL.LU R37, [R1+0x114] ;  /* 0x0001140001257983 */ /* 0x000ea20000300800 */
[----:B------:R-:W-:-:S02]  /*10090*/  LEA R20, P4, R9, R8, 0x2 ;  /* 0x0000000809147211 */ /* 0x000fc400078810ff */
[-C--:B------:R-:W-:Y:S02]  /*100a0*/  LEA R26, P5, R51, R8.reuse, 0x2 ;  /* 0x00000008331a7211 */ /* 0x080fe400078a10ff */
[-C--:B------:R-:W-:Y:S02]  /*100b0*/  LEA.HI.X.SX32 R21, R9, R5.reuse, 0x2, P4 ;  /* 0x0000000509157211 */ /* 0x080fe400020f16ff */
[----:B------:R-:W-:Y:S01]  /*100c0*/  LEA.HI.X.SX32 R27, R51, R5, 0x2, P5 ;  /* 0x00000005331b7211 */ /* 0x000fe200028f16ff */
[----:B------:R-:W2:Y:S04]  /*100d0*/  LDL.LU R9, [R1+0x118] ;  /* 0x0001180001097983 */ /* 0x000ea80000300800 */
[----:B------:R4:W-:Y:S04]  /*100e0*/  STL.64 [R1+0xa8], R20 ;  /* 0x0000a81401007387 */ /* 0x0009e80000100a00 */
[----:B------:R4:W-:Y:S01]  /*100f0*/  STL.64 [R1+0xa0], R26 ;  /* 0x0000a01a01007387 */ /* 0x0009e20000100a00 */
[----:B---3--:R-:W-:-:S04]  /*10100*/  LEA R10, P2, R49, R8, 0x2 ;  /* 0x00000008310a7211 */ /* 0x008fc800078410ff */
[-C--:B------:R-:W-:Y:S02]  /*10110*/  LEA.HI.X.SX32 R11, R49, R5.reuse, 0x2, P2 ;  /* 0x00000005310b7211 */ /* 0x080fe400010f16ff */
[-C--:B-1----:R-:W-:Y:S02]  /*10120*/  LEA R22, P3, R47, R8.reuse, 0x2 ;  /* 0x000000082f167211 */ /* 0x082fe400078610ff */
[-C--:B----4-:R-:W-:Y:S01]  /*10130*/  LEA R20, P4, R45, R8.reuse, 0x2 ;  /* 0x000000082d147211 */ /* 0x090fe200078810ff */
[----:B------:R1:W-:Y:S01]  /*10140*/  STL.64 [R1+0x98], R10 ;  /* 0x0000980a01007387 */ /* 0x0003e20000100a00 */
[-C--:B------:R-:W-:Y:S02]  /*10150*/  LEA.HI.X.SX32 R23, R47, R5.reuse, 0x2, P3 ;  /* 0x000000052f177211 */ /* 0x080fe400018f16ff */
[----:B------:R-:W-:Y:S02]  /*10160*/  LEA.HI.X.SX32 R21, R45, R5, 0x2, P4 ;  /* 0x000000052d157211 */ /* 0x000fe400020f16ff */
[----:B------:R-:W-:-:S02]  /*10170*/  LEA R26, P5, R43, R8, 0x2 ;  /* 0x000000082b1a7211 */ /* 0x000fc400078a10ff */
[-C--:B-1----:R-:W-:Y:S02]  /*10180*/  LEA R10, P2, R41, R8.reuse, 0x2 ;  /* 0x00000008290a7211 */ /* 0x082fe400078410ff */
[-C--:B------:R-:W-:Y:S02]  /*10190*/  LEA.HI.X.SX32 R27, R43, R5.reuse, 0x2, P5 ;  /* 0x000000052b1b7211 */ /* 0x080fe400028f16ff */
[----:B------:R-:W-:Y:S01]  /*101a0*/  LEA.HI.X.SX32 R11, R41, R5, 0x2, P2 ;  /* 0x00000005290b7211 */ /* 0x000fe200010f16ff */
[----:B------:R1:W-:Y:S04]  /*101b0*/  STL.64 [R1+0x90], R22 ;  /* 0x0000901601007387 */ /* 0x0003e80000100a00 */
[----:B------:R3:W-:Y:S04]  /*101c0*/  STL.64 [R1+0x88], R20 ;  /* 0x0000881401007387 */ /* 0x0007e80000100a00 */
[----:B------:R4:W-:Y:S01]  /*101d0*/  STL.64 [R1+0x80], R26 ;  /* 0x0000801a01007387 */ /* 0x0009e20000100a00 */
[----:B-1----:R-:W-:-:S03]  /*101e0*/  LEA R22, P3, R35, R8, 0x2 ;  /* 0x0000000823167211 */ /* 0x002fc600078610ff */
[----:B------:R1:W-:Y:S01]  /*101f0*/  STL.64 [R1+0x78], R10 ;  /* 0x0000780a01007387 */ /* 0x0003e20000100a00 */
[-C--:B---3--:R-:W-:Y:S02]  /*10200*/  LEA R20, P4, R33, R8.reuse, 0x2 ;  /* 0x0000000821147211 */ /* 0x088fe400078810ff */
[-C--:B------:R-:W-:Y:S02]  /*10210*/  LEA.HI.X.SX32 R23, R35, R5.reuse, 0x2, P3 ;  /* 0x0000000523177211 */ /* 0x080fe400018f16ff */
[CC--:B----4-:R-:W-:Y:S01]  /*10220*/  LEA R26, P5, R32.reuse, R8.reuse, 0x2 ;  /* 0x00000008201a7211 */ /* 0x0d0fe200078a10ff */
[----:B------:R-:W3:Y:S01]  /*10230*/  LDL.LU R35, [R1+0x11c] ;  /* 0x00011c0001237983 */ /* 0x000ee20000300800 */
[-C--:B------:R-:W-:Y:S02]  /*10240*/  LEA.HI.X.SX32 R21, R33, R5.reuse, 0x2, P4 ;  /* 0x0000000521157211 */ /* 0x080fe400020f16ff */
[----:B-1----:R-:W-:Y:S02]  /*10250*/  LEA R10, P2, R31, R8, 0x2 ;  /* 0x000000081f0a7211 */ /* 0x002fe400078410ff */
[----:B------:R-:W-:-:S02]  /*10260*/  LEA.HI.X.SX32 R27, R32, R5, 0x2, P5 ;  /* 0x00000005201b7211 */ /* 0x000fc400028f16ff */
[----:B------:R-:W-:Y:S01]  /*10270*/  LEA.HI.X.SX32 R11, R31, R5, 0x2, P2 ;  /* 0x000000051f0b7211 */ /* 0x000fe200010f16ff */
[----:B------:R1:W-:Y:S04]  /*10280*/  STL.64 [R1+0x70], R22 ;  /* 0x0000701601007387 */ /* 0x0003e80000100a00 */
[----:B------:R4:W-:Y:S04]  /*10290*/  STL.64 [R1+0x68], R20 ;  /* 0x0000681401007387 */ /* 0x0009e80000100a00 */
[----:B------:R4:W-:Y:S01]  /*102a0*/  STL.64 [R1+0x60], R26 ;  /* 0x0000601a01007387 */ /* 0x0009e20000100a00 */
[----:B-1----:R-:W-:-:S03]  /*102b0*/  LEA R22, P3, R29, R8, 0x2 ;  /* 0x000000081d167211 */ /* 0x002fc600078610ff */
[----:B------:R1:W-:Y:S01]  /*102c0*/  STL.64 [R1+0x58], R10 ;  /* 0x0000580a01007387 */ /* 0x0003e20000100a00 */
[-C--:B----4-:R-:W-:Y:S02]  /*102d0*/  LEA R20, P4, R28, R8.reuse, 0x2 ;  /* 0x000000081c147211 */ /* 0x090fe400078810ff */
[-C--:B------:R-:W-:Y:S02]  /*102e0*/  LEA.HI.X.SX32 R23, R29, R5.reuse, 0x2, P3 ;  /* 0x000000051d177211 */ /* 0x080fe400018f16ff */
[-C--:B------:R-:W-:Y:S02]  /*102f0*/  LEA R26, P5, R25, R8.reuse, 0x2 ;  /* 0x00000008191a7211 */ /* 0x080fe400078a10ff */
[----:B-1----:R-:W-:Y:S02]  /*10300*/  LEA R10, P2, R24, R8, 0x2 ;  /* 0x00000008180a7211 */ /* 0x002fe400078410ff */
[-C--:B------:R-:W-:Y:S02]  /*10310*/  LEA.HI.X.SX32 R21, R28, R5.reuse, 0x2, P4 ;  /* 0x000000051c157211 */ /* 0x080fe400020f16ff */
[----:B------:R-:W-:-:S02]  /*10320*/  LEA.HI.X.SX32 R11, R24, R5, 0x2, P2 ;  /* 0x00000005180b7211 */ /* 0x000fc400010f16ff */
[----:B------:R-:W-:Y:S01]  /*10330*/  LEA.HI.X.SX32 R27, R25, R5, 0x2, P5 ;  /* 0x00000005191b7211 */ /* 0x000fe200028f16ff */
[----:B------:R2:W-:Y:S04]  /*10340*/  STL.64 [R1+0x50], R22 ;  /* 0x0000501601007387 */ /* 0x0005e80000100a00 */
[----:B------:R1:W-:Y:S04]  /*10350*/  STL.64 [R1+0x48], R20 ;  /* 0x0000481401007387 */ /* 0x0003e80000100a00 */
[----:B------:R4:W-:Y:S04]  /*10360*/  STL.64 [R1+0x38], R10 ;  /* 0x0000380a01007387 */ /* 0x0009e80000100a00 */
[----:B------:R-:W-:Y:S04]  /*10370*/  STL.64 [R1+0x40], R26 ;  /* 0x0000401a01007387 */ /* 0x000fe80000100a00 */
[----:B------:R-:W3:Y:S01]  /*10380*/  LDL.LU R31, [R1+0x254] ;  /* 0x00025400011f7983 */ /* 0x000ee20000300800 */
[----:B--2---:R-:W-:-:S02]  /*10390*/  LEA R22, P3, R19, R8, 0x2 ;  /* 0x0000000813167211 */ /* 0x004fc400078610ff */
[----:B-1----:R-:W-:Y:S02]  /*103a0*/  LEA R20, P4, R17, R8, 0x2 ;  /* 0x0000000811147211 */ /* 0x002fe400078810ff */
[-C--:B------:R-:W-:Y:S02]  /*103b0*/  LEA.HI.X.SX32 R23, R19, R5.reuse, 0x2, P3 ;  /* 0x0000000513177211 */ /* 0x080fe400018f16ff */
[----:B------:R-:W-:-:S03]  /*103c0*/  LEA.HI.X.SX32 R21, R17, R5, 0x2, P4 ;  /* 0x0000000511157211 */ /* 0x000fc600020f16ff */
[----:B------:R-:W-:Y:S04]  /*103d0*/  STL.64 [R1+0x30], R22 ;  /* 0x0000301601007387 */ /* 0x000fe80000100a00 */
[----:B------:R-:W2:Y:S01]  /*103e0*/  LDL.LU R28, [R1+0x250] ;  /* 0x00025000011c7983 */ /* 0x000ea20000300800 */
[----:B------:R-:W-:-:S03]  /*103f0*/  LEA R32, P5, R39, R8, 0x2 ;  /* 0x0000000827207211 */ /* 0x000fc600078a10ff */
[----:B------:R1:W-:Y:S01]  /*10400*/  STL.64 [R1+0x28], R20 ;  /* 0x0000281401007387 */ /* 0x0003e20000100a00 */
[----:B----4-:R-:W-:Y:S02]  /*10410*/  LEA R10, P2, R37, R8, 0x2 ;  /* 0x00000008250a7211 */ /* 0x010fe400078410ff */
[-C--:B------:R-:W-:Y:S02]  /*10420*/  LEA.HI.X.SX32 R33, R39, R5.reuse, 0x2, P5 ;  /* 0x0000000527217211 */ /* 0x080fe400028f16ff */
[----:B------:R-:W-:Y:S01]  /*10430*/  LEA.HI.X.SX32 R11, R37, R5, 0x2, P2 ;  /* 0x00000005250b7211 */ /* 0x000fe200010f16ff */
[----:B-1----:R-:W4:Y:S04]  /*10440*/  LDL.LU R20, [R1+0x24c] ;  /* 0x00024c0001147983 */ /* 0x002f280000300800 */
[----:B------:R-:W4:Y:S04]  /*10450*/  LDL.LU R22, [R1+0x248] ;  /* 0x0002480001167983 */ /* 0x000f280000300800 */
[----:B------:R-:W4:Y:S04]  /*10460*/  LDL.LU R24, [R1+0x244] ;  /* 0x0002440001187983 */ /* 0x000f280000300800 */
[----:B------:R-:W4:Y:S04]  /*10470*/  LDL.LU R26, [R1+0x240] ;  /* 0x00024000011a7983 */ /* 0x000f280000300800 */
[----:B------:R-:W4:Y:S04]  /*10480*/  LDL.LU R17, [R1+0x23c] ;  /* 0x00023c0001117983 */ /* 0x000f280000300800 */
[----:B------:R-:W4:Y:S04]  /*10490*/  LDL.LU R19, [R1+0x238] ;  /* 0x0002380001137983 */ /* 0x000f280000300800 */
[----:B------:R-:W4:Y:S04]  /*104a0*/  LDL.LU R21, [R1+0x234] ;  /* 0x0002340001157983 */ /* 0x000f280000300800 */
[----:B------:R-:W4:Y:S04]  /*104b0*/  LDL.LU R23, [R1+0x230] ;  /* 0x0002300001177983 */ /* 0x000f280000300800 */
[----:B------:R-:W4:Y:S01]  /*104c0*/  LDL.LU R25, [R1+0x22c] ;  /* 0x00022c0001197983 */ /* 0x000f220000300800 */
[----:B------:R-:W-:-:S03]  /*104d0*/  IMAD R126, R126, 0x2, R4 ;  /* 0x000000027e7e7824 */ /* 0x000fc600078e0204 */
[----:B------:R-:W4:Y:S04]  /*104e0*/  LDL.LU R27, [R1+0x228] ;  /* 0x00022800011b7983 */ /* 0x000f280000300800 */
[----:B------:R-:W4:Y:S04]  /*104f0*/  LDL.LU R29, [R1+0x224] ;  /* 0x00022400011d7983 */ /* 0x000f280000300800 */
[----:B------:R1:W-:Y:S04]  /*10500*/  STL.64 [R1+0x20], R32 ;  /* 0x0000202001007387 */ /* 0x0003e80000100a00 */
[----:B------:R1:W-:Y:S02]  /*10510*/  STL.64 [R1+0x18], R10 ;  /* 0x0000180a01007387 */ /* 0x0003e40000100a00 */
[----:B-1----:R-:W-:-:S02]  /*10520*/  LEA R32, P5, R0, R8, 0x2 ;  /* 0x0000000800207211 */ /* 0x002fc400078a10ff */
[-C--:B------:R-:W-:Y:S02]  /*10530*/  LEA R10, P2, R4, R8.reuse, 0x2 ;  /* 0x00000008040a7211 */ /* 0x080fe400078410ff */
[-C--:B------:R-:W-:Y:S02]  /*10540*/  LEA.HI.X.SX32 R33, R0, R5.reuse, 0x2, P5 ;  /* 0x0000000500217211 */ /* 0x080fe400028f16ff */
[----:B------:R-:W-:Y:S02]  /*10550*/  LEA.HI.X.SX32 R11, R4, R5, 0x2, P2 ;  /* 0x00000005040b7211 */ /* 0x000fe400010f16ff */
[----:B------:R-:W-:Y:S02]  /*10560*/  SEL R0, RZ, 0x4, !P0 ;  /* 0x00000004ff007807 */ /* 0x000fe40004000000 */
[----:B------:R-:W-:-:S04]  /*10570*/  LEA R214, P3, R9, R8, 0x2 ;  /* 0x0000000809d67211 */ /* 0x000fc800078610ff */
[----:B------:R-:W-:-:S05]  /*10580*/  LEA.HI.X.SX32 R215, R9, R5, 0x2, P3 ;  /* 0x0000000509d77211 */ /* 0x000fca00018f16ff */
[----:B------:R-:W-:Y:S04]  /*10590*/  STL.64 [R1+0x10], R214 ;  /* 0x000010d601007387 */ /* 0x000fe80000100a00 */
[----:B------:R-:W-:Y:S01]  /*105a0*/  STL.64 [R1+0xfc8], R10 ;  /* 0x000fc80a01007387 */ /* 0x000fe20000100a00 */
[CC--:B---3--:R-:W-:Y:S02]  /*105b0*/  LEA R212, P4, R35.reuse, R8.reuse, 0x2 ;  /* 0x0000000823d47211 */ /* 0x0c8fe400078810ff */
[C---:B------:R-:W-:Y:S02]  /*105c0*/  LEA R8, P3, R126.reuse, R8, 0x2 ;  /* 0x000000087e087211 */ /* 0x040fe400078610ff */
[-C--:B------:R-:W-:Y:S02]  /*105d0*/  LEA.HI.X.SX32 R213, R35, R5.reuse, 0x2, P4 ;  /* 0x0000000523d57211 */ /* 0x080fe400020f16ff */
[----:B------:R-:W-:-:S03]  /*105e0*/  LEA.HI.X.SX32 R9, R126, R5, 0x2, P3 ;  /* 0x000000057e097211 */ /* 0x000fc600018f16ff */
[----:B------:R-:W-:Y:S04]  /*105f0*/  STL.64 [R1+0x8], R212 ;  /* 0x000008d401007387 */ /* 0x000fe80000100a00 */
[----:B------:R1:W-:Y:S04]  /*10600*/  STL.64 [R1], R32 ;  /* 0x0000002001007387 */ /* 0x0003e80000100a00 */
[----:B------:R-:W-:Y:S04]  /*10610*/  STL [R1+0xfe0], R8 ;  /* 0x000fe00801007387 */ /* 0x000fe80000100800 */
[----:B------:R-:W-:Y:S04]  /*10620*/  STL [R1+0xfd0], R9 ;  /* 0x000fd00901007387 */ /* 0x000fe80000100800 */
[----:B------:R3:W-:Y:S01]  /*10630*/  STL [R1+0xfe4], R0 ;  /* 0x000fe40001007387 */ /* 0x0007e20000100800 */
[----:B-1----:R-:W-:-:S03]  /*10640*/  IMAD R32, R31, UR4, RZ ;  /* 0x000000041f207c24 */ /* 0x002fc6000f8e02ff */
[----:B------:R-:W4:Y:S04]  /*10650*/  LDL.LU R31, [R1+0x220] ;  /* 0x00022000011f7983 */ /* 0x000f280000300800 */
        /* <DEDUP_REMOVED lines=53> */
[----:B------:R-:W-:-:S03]  /*109b0*/  IMAD R2, R48, UR4, RZ ;  /* 0x0000000430027c24 */ /* 0x000fc6000f8e02ff */
[----:B------:R-:W4:Y:S04]  /*109c0*/  LDL.LU R217, [R1+0x148] ;  /* 0x0001480001d97983 */ /* 0x000f280000300800 */
[----:B------:R-:W4:Y:S04]  /*109d0*/  LDL.LU R218, [R1+0x144] ;  /* 0x0001440001da7983 */ /* 0x000f280000300800 */
[----:B------:R-:W4:Y:S04]  /*109e0*/  LDL.LU R219, [R1+0x140] ;  /* 0x0001400001db7983 */ /* 0x000f280000300800 */
[----:B------:R-:W4:Y:S01]  /*109f0*/  LDL.LU R220, [R1+0x13c] ;  /* 0x00013c0001dc7983 */ /* 0x000f220000300800 */
[----:B---3--:R-:W-:-:S03]  /*10a00*/  IMAD R0, R98, UR4, RZ ;  /* 0x0000000462007c24 */ /* 0x008fc6000f8e02ff */
[----:B------:R-:W3:Y:S01]  /*10a10*/  LDL.LU R221, [R1+0x138] ;  /* 0x0001380001dd7983 */ /* 0x000ee20000300800 */
[----:B------:R-:W-:-:S03]  /*10a20*/  IMAD R6, R46, UR4, RZ ;  /* 0x000000042e067c24 */ /* 0x000fc6000f8e02ff */
[----:B------:R-:W3:Y:S04]  /*10a30*/  LDL.LU R222, [R1+0x134] ;  /* 0x0001340001de7983 */ /* 0x000ee80000300800 */
[----:B------:R-:W3:Y:S04]  /*10a40*/  LDL.LU R223, [R1+0x130] ;  /* 0x0001300001df7983 */ /* 0x000ee80000300800 */
[----:B------:R-:W3:Y:S04]  /*10a50*/  LDL.LU R224, [R1+0x12c] ;  /* 0x00012c0001e07983 */ /* 0x000ee80000300800 */
[----:B------:R1:W-:Y:S04]  /*10a60*/  STL [R1+0x110], R2 ;  /* 0x0001100201007387 */ /* 0x0003e80000100800 */
[----:B------:R2:W-:Y:S01]  /*10a70*/  STL [R1+0x114], R0 ;  /* 0x0001140001007387 */ /* 0x0005e20000100800 */
[----:B-1----:R-:W-:-:S03]  /*10a80*/  IMAD R2, R100, UR4, RZ ;  /* 0x0000000464027c24 */ /* 0x002fc6000f8e02ff */
[----:B------:R1:W-:Y:S01]  /*10a90*/  STL [R1+0x118], R6 ;  /* 0x0001180601007387 */ /* 0x0003e20000100800 */
[----:B--2---:R-:W-:-:S03]  /*10aa0*/  IMAD R0, R44, UR4, RZ ;  /* 0x000000042c007c24 */ /* 0x004fc6000f8e02ff */
[----:B------:R2:W-:Y:S01]  /*10ab0*/  STL [R1+0x11c], R2 ;  /* 0x00011c0201007387 */ /* 0x0005e20000100800 */
[----:B-1----:R-:W-:-:S03]  /*10ac0*/  IMAD R6, R102, UR4, RZ ;  /* 0x0000000466067c24 */ /* 0x002fc6000f8e02ff */
[----:B------:R1:W-:Y:S01]  /*10ad0*/  STL [R1+0x120], R0 ;  /* 0x0001200001007387 */ /* 0x0003e20000100800 */
[----:B--2---:R-:W-:-:S03]  /*10ae0*/  IMAD R2, R42, UR4, RZ ;  /* 0x000000042a027c24 */ /* 0x004fc6000f8e02ff */
[----:B------:R2:W-:Y:S04]  /*10af0*/  STL [R1+0x124], R6 ;  /* 0x0001240601007387 */ /* 0x0005e80000100800 */
[----:B------:R2:W-:Y:S01]  /*10b00*/  STL [R1+0x128], R2 ;  /* 0x0001280201007387 */ /* 0x0005e20000100800 */
[----:B-1----:R-:W-:Y:S02]  /*10b10*/  IMAD R0, R104, UR4, RZ ;  /* 0x0000000468007c24 */ /* 0x002fe4000f8e02ff */
[----:B--2---:R-:W-:-:S03]  /*10b20*/  IMAD R6, R40, UR4, RZ ;  /* 0x0000000428067c24 */ /* 0x004fc6000f8e02ff */
[----:B------:R1:W-:Y:S01]  /*10b30*/  STL [R1+0x12c], R0 ;  /* 0x00012c0001007387 */ /* 0x0003e20000100800 */
[----:B------:R-:W-:-:S03]  /*10b40*/  IMAD R2, R106, UR4, RZ ;  /* 0x000000046a027c24 */ /* 0x000fc6000f8e02ff */
        /* <DEDUP_REMOVED lines=60> */
[----:B------:R-:W-:Y:S04]  /*10f10*/  STL [R1+0x20c], R6 ;  /* 0x00020c0601007387 */ /* 0x000fe80000100800 */
[----:B------:R2:W-:Y:S01]  /*10f20*/  STL [R1+0x214], R2 ;  /* 0x0002140201007387 */ /* 0x0005e20000100800 */
[----:B-1----:R-:W-:-:S05]  /*10f30*/  IMAD R0, R144, UR4, RZ ;  /* 0x0000000490007c24 */ /* 0x002fca000f8e02ff */
[----:B------:R1:W-:Y:S01]  /*10f40*/  STL [R1+0x21c], R0 ;  /* 0x00021c0001007387 */ /* 0x0003e20000100800 */
[----:B--2---:R-:W-:-:S05]  /*10f50*/  IMAD R2, R146, UR4, RZ ;  /* 0x0000000492027c24 */ /* 0x004fca000f8e02ff */
[----:B------:R2:W-:Y:S01]  /*10f60*/  STL [R1+0x22c], R2 ;  /* 0x00022c0201007387 */ /* 0x0005e20000100800 */
[----:B-1----:R-:W-:Y:S02]  /*10f70*/  IMAD R0, R147, UR4, RZ ;  /* 0x0000000493007c24 */ /* 0x002fe4000f8e02ff */
[----:B------:R-:W-:-:S03]  /*10f80*/  IMAD R6, R153, UR4, RZ ;  /* 0x0000000499067c24 */ /* 0x000fc6000f8e02ff */
[----:B------:R1:W-:Y:S01]  /*10f90*/  STL [R1+0x234], R0 ;  /* 0x0002340001007387 */ /* 0x0003e20000100800 */
[----:B--2---:R-:W-:-:S05]  /*10fa0*/  IMAD R2, R151, UR4, RZ ;  /* 0x0000000497027c24 */ /* 0x004fca000f8e02ff */
[----:B------:R2:W-:Y:S01]  /*10fb0*/  STL [R1+0x254], R2 ;  /* 0x0002540201007387 */ /* 0x0005e20000100800 */
[----:B-1----:R-:W-:-:S05]  /*10fc0*/  IMAD R0, R152, UR4, RZ ;  /* 0x0000000498007c24 */ /* 0x002fca000f8e02ff */
[----:B------:R1:W-:Y:S01]  /*10fd0*/  STL [R1+0x25c], R0 ;  /* 0x00025c0001007387 */ /* 0x0003e20000100800 */
[----:B--2---:R-:W-:-:S03]  /*10fe0*/  IMAD R2, R154, UR4, RZ ;  /* 0x000000049a027c24 */ /* 0x004fc6000f8e02ff */
[----:B------:R2:W-:Y:S04]  /*10ff0*/  STL [R1+0x264], R6 ;  /* 0x0002640601007387 */ /* 0x0005e80000100800 */
[----:B------:R4:W-:Y:S01]  /*11000*/  STL [R1+0x26c], R2 ;  /* 0x00026c0201007387 */ /* 0x0009e20000100800 */
[----:B-1----:R-:W-:Y:S02]  /*11010*/  IMAD R0, R155, UR4, RZ ;  /* 0x000000049b007c24 */ /* 0x002fe4000f8e02ff */
[----:B--2---:R-:W-:-:S03]  /*11020*/  IMAD R6, R156, UR4, RZ ;  /* 0x000000049c067c24 */ /* 0x004fc6000f8e02ff */
[----:B------:R1:W-:Y:S01]  /*11030*/  STL [R1+0x274], R0 ;  /* 0x0002740001007387 */ /* 0x0003e20000100800 */
[----:B----4-:R-:W-:-:S03]  /*11040*/  IMAD R2, R157, UR4, RZ ;  /* 0x000000049d027c24 */ /* 0x010fc6000f8e02ff */
[----:B------:R2:W-:Y:S04]  /*11050*/  STL [R1+0x27c], R6 ;  /* 0x00027c0601007387 */ /* 0x0005e80000100800 */
[----:B------:R4:W-:Y:S01]  /*11060*/  STL [R1+0x284], R2 ;  /* 0x0002840201007387 */ /* 0x0009e20000100800 */
[----:B-1----:R-:W-:Y:S02]  /*11070*/  IMAD R0, R158, UR4, RZ ;  /* 0x000000049e007c24 */ /* 0x002fe4000f8e02ff */
[----:B--2---:R-:W-:-:S03]  /*11080*/  IMAD R6, R159, UR4, RZ ;  /* 0x000000049f067c24 */ /* 0x004fc6000f8e02ff */
[----:B------:R1:W-:Y:S01]  /*11090*/  STL [R1+0x28c], R0 ;  /* 0x00028c0001007387 */ /* 0x0003e20000100800 */
[----:B----4-:R-:W-:-:S03]  /*110a0*/  IMAD R2, R160, UR4, RZ ;  /* 0x00000004a0027c24 */ /* 0x010fc6000f8e02ff */
[----:B------:R-:W-:Y:S01]  /*110b0*/  STL [R1+0x294], R6 ;  /* 0x0002940601007387 */ /* 0x000fe20000100800 */
[----:B------:R-:W-:-:S03]  /*110c0*/  IMAD R10, R165, UR4, RZ ;  /* 0x00000004a50a7c24 */ /* 0x000fc6000f8e02ff */
[----:B------:R2:W-:Y:S01]  /*110d0*/  STL [R1+0x29c], R2 ;  /* 0x00029c0201007387 */ /* 0x0005e20000100800 */
[----:B-1----:R-:W-:Y:S02]  /*110e0*/  IMAD R0, R161, UR4, RZ ;  /* 0x00000004a1007c24 */ /* 0x002fe4000f8e02ff */
[----:B------:R-:W-:-:S03]  /*110f0*/  IMAD R11, R168, UR4, RZ ;  /* 0x00000004a80b7c24 */ /* 0x000fc6000f8e02ff */
[----:B------:R1:W-:Y:S01]  /*11100*/  STL [R1+0x2a4], R0 ;  /* 0x0002a40001007387 */ /* 0x0003e20000100800 */
[----:B--2---:R-:W-:Y:S02]  /*11110*/  IMAD R2, R163, UR4, RZ ;  /* 0x00000004a3027c24 */ /* 0x004fe4000f8e02ff */
[----:B------:R-:W-:-:S03]  /*11120*/  IMAD R6, R169, UR4, RZ ;  /* 0x00000004a9067c24 */ /* 0x000fc6000f8e02ff */
[----:B------:R2:W-:Y:S01]  /*11130*/  STL [R1+0x2b4], R2 ;  /* 0x0002b40201007387 */ /* 0x0005e20000100800 */
[----:B-1----:R-:W-:-:S03]  /*11140*/  IMAD R0, R164, UR4, RZ ;  /* 0x00000004a4007c24 */ /* 0x002fc6000f8e02ff */
[----:B------:R1:W-:Y:S04]  /*11150*/  STL [R1+0x1040], R10 ;  /* 0x0010400a01007387 */ /* 0x0003e80000100800 */
[----:B------:R4:W-:Y:S01]  /*11160*/  STL [R1+0x2bc], R0 ;  /* 0x0002bc0001007387 */ /* 0x0009e20000100800 */
[----:B--2---:R-:W-:Y:S02]  /*11170*/  IMAD R2, R170, UR4, RZ ;  /* 0x00000004aa027c24 */ /* 0x004fe4000f8e02ff */
[----:B-1----:R-:W-:Y:S01]  /*11180*/  IMAD R10, R167, UR4, RZ ;  /* 0x00000004a70a7c24 */ /* 0x002fe2000f8e02ff */
[----:B------:R-:W-:Y:S01]  /*11190*/  STL [R1+0x1044], R11 ;  /* 0x0010440b01007387 */ /* 0x000fe20000100800 */
[----:B----4-:R-:W-:-:S03]  /*111a0*/  IMAD R0, R171, UR4, RZ ;  /* 0x00000004ab007c24 */ /* 0x010fc6000f8e02ff */
[----:B------:R-:W-:Y:S04]  /*111b0*/  STL [R1+0x1050], R10 ;  /* 0x0010500a01007387 */ /* 0x000fe80000100800 */
[----:B------:R1:W-:Y:S04]  /*111c0*/  STL [R1+0x2e4], R6 ;  /* 0x0002e40601007387 */ /* 0x0003e80000100800 */
[----:B------:R2:W-:Y:S04]  /*111d0*/  STL [R1+0x2ec], R2 ;  /* 0x0002ec0201007387 */ /* 0x0005e80000100800 */
[----:B------:R4:W-:Y:S01]  /*111e0*/  STL [R1+0x2f4], R0 ;  /* 0x0002f40001007387 */ /* 0x0009e20000100800 */
[----:B-1----:R-:W-:-:S02]  /*111f0*/  IMAD R6, R172, UR4, RZ ;  /* 0x00000004ac067c24 */ /* 0x002fc4000f8e02ff */
        /* <DEDUP_REMOVED lines=19> */
[----:B------:R-:W-:Y:S01]  /*11330*/  STL [R1+0x344], R6 ;  /* 0x0003440601007387 */ /* 0x000fe20000100800 */
[----:B----4-:R-:W-:-:S03]  /*11340*/  IMAD R0, R183, UR4, RZ ;  /* 0x00000004b7007c24 */ /* 0x010fc6000f8e02ff */
[----:B------:R1:W-:Y:S04]  /*11350*/  STL [R1+0x34c], R2 ;  /* 0x00034c0201007387 */ /* 0x0003e80000100800 */
[----:B------:R2:W-:Y:S01]  /*11360*/  STL [R1+0x354], R0 ;  /* 0x0003540001007387 */ /* 0x0005e20000100800 */
[----:B-1----:R-:W-:Y:S02]  /*11370*/  IMAD R2, R189, UR4, RZ ;  /* 0x00000004bd027c24 */ /* 0x002fe4000f8e02ff */
[----:B--2---:R-:W-:-:S03]  /*11380*/  IMAD R0, R190, UR4, RZ ;  /* 0x00000004be007c24 */ /* 0x004fc6000f8e02ff */
[----:B------:R1:W-:Y:S01]  /*11390*/  STL [R1+0x384], R2 ;  /* 0x0003840201007387 */ /* 0x0003e20000100800 */
[----:B------:R-:W-:-:S03]  /*113a0*/  IMAD R6, R191, UR4, RZ ;  /* 0x00000004bf067c24 */ /* 0x000fc6000f8e02ff */
        /* <DEDUP_REMOVED lines=24> */
[----:B-1----:R-:W-:Y:S01]  /*11530*/  IMAD R6, R203, UR4, RZ ;  /* 0x00000004cb067c24 */ /* 0x002fe2000f8e02ff */
[----:B------:R-:W-:Y:S01]  /*11540*/  LEA R3, P1, R127, UR6, 0x2 ;  /* 0x000000067f037c11 */ /* 0x000fe2000f8210ff */
[----:B------:R-:W-:Y:S02]  /*11550*/  IMAD R28, R28, UR4, RZ ;  /* 0x000000041c1c7c24 */ /* 0x000fe4000f8e02ff */
[----:B--2---:R-:W-:Y:S02]  /*11560*/  IMAD R2, R204, UR4, RZ ;  /* 0x00000004cc027c24 */ /* 0x004fe4000f8e02ff */
[----:B----4-:R-:W-:Y:S01]  /*11570*/  IMAD R0, R205, UR4, RZ ;  /* 0x00000004cd007c24 */ /* 0x010fe2000f8e02ff */
[----:B------:R-:W-:Y:S01]  /*11580*/  STL [R1+0x3f4], R6 ;  /* 0x0003f40601007387 */ /* 0x000fe20000100800 */
[----:B------:R-:W-:-:S02]  /*11590*/  IMAD R22, R22, UR4, RZ ;  /* 0x0000000416167c24 */ /* 0x000fc4000f8e02ff */
[----:B------:R-:W-:Y:S01]  /*115a0*/  IMAD R20, R20, UR4, RZ ;  /* 0x0000000414147c24 */ /* 0x000fe2000f8e02ff */
[----:B------:R-:W-:Y:S01]  /*115b0*/  STL [R1+0x1004], R0 ;  /* 0x0010040001007387 */ /* 0x000fe20000100800 */
[----:B------:R-:W-:Y:S01]  /*115c0*/  IMAD R8, R206, UR4, RZ ;  /* 0x00000004ce087c24 */ /* 0x000fe2000f8e02ff */
[----:B------:R-:W-:Y:S01]  /*115d0*/  LEA.HI.X.SX32 R4, R127, UR7, 0x2, P1 ;  /* 0x000000077f047c11 */ /* 0x000fe200088f16ff */
[----:B------:R-:W-:Y:S01]  /*115e0*/  IMAD R24, R24, UR4, RZ ;  /* 0x0000000418187c24 */ /* 0x000fe2000f8e02ff */
[----:B------:R1:W-:Y:S01]  /*115f0*/  STL [R1+0x400], R2 ;  /* 0x0004000201007387 */ /* 0x0003e20000100800 */
[----:B------:R-:W-:Y:S01]  /*11600*/  IMAD R5, R225, UR4, RZ ;  /* 0x00000004e1057c24 */ /* 0x000fe2000f8e02ff */
[----:B------:R-:W-:Y:S01]  /*11610*/  LEA R130, P4, R32, R3, 0x2 ;  /* 0x0000000320827211 */ /* 0x000fe200078810ff */
[----:B------:R-:W-:Y:S02]  /*11620*/  IMAD R9, R207, UR4, RZ ;  /* 0x00000004cf097c24 */ /* 0x000fe4000f8e02ff */
[----:B------:R-:W-:-:S02]  /*11630*/  IMAD R225, R7, UR4, RZ ;  /* 0x0000000407e17c24 */ /* 0x000fc4000f8e02ff */
[----:B------:R-:W-:Y:S01]  /*11640*/  IMAD R46, R128, UR4, RZ ;  /* 0x00000004802e7c24 */ /* 0x000fe2000f8e02ff */
[-C--:B------:R-:W-:Y:S01]  /*11650*/  LEA R128, P6, R28, R3.reuse, 0x2 ;  /* 0x000000031c807211 */ /* 0x080fe200078c10ff */
[----:B------:R-:W-:Y:S02]  /*11660*/  IMAD R26, R26, UR4, RZ ;  /* 0x000000041a1a7c24 */ /* 0x000fe4000f8e02ff */
[----:B-1----:R-:W-:Y:S01]  /*11670*/  IMAD R2, R208, UR4, RZ ;  /* 0x00000004d0027c24 */ /* 0x002fe2000f8e02ff */
[-C--:B------:R-:W-:Y:S01]  /*11680*/  LEA R10, P1, R22, R3.reuse, 0x2 ;  /* 0x00000003160a7211 */ /* 0x080fe200078210ff */
[----:B------:R-:W-:Y:S01]  /*11690*/  IMAD R7, R209, UR4, RZ ;  /* 0x00000004d1077c24 */ /* 0x000fe2000f8e02ff */
[----:B------:R-:W-:Y:S01]  /*116a0*/  STL [R1+0x1000], R8 ;  /* 0x0010000801007387 */ /* 0x000fe20000100800 */
[----:B------:R-:W-:Y:S01]  /*116b0*/  IMAD R6, R210, UR4, RZ ;  /* 0x00000004d2067c24 */ /* 0x000fe2000f8e02ff */
[-C--:B------:R-:W-:Y:S01]  /*116c0*/  LEA R126, P3, R20, R3.reuse, 0x2 ;  /* 0x00000003147e7211 */ /* 0x080fe200078610ff */
[----:B------:R-:W-:Y:S01]  /*116d0*/  IMAD R17, R17, UR4, RZ ;  /* 0x0000000411117c24 */ /* 0x000fe2000f8e02ff */
[----:B------:R-:W-:Y:S01]  /*116e0*/  STL [R1+0xffc], R9 ;  /* 0x000ffc0901007387 */ /* 0x000fe20000100800 */
[----:B------:R-:W-:Y:S01]  /*116f0*/  IMAD R36, R12, UR4, RZ ;  /* 0x000000040c247c24 */ /* 0x000fe2000f8e02ff */
[-C--:B------:R-:W-:Y:S01]  /*11700*/  LEA R12, P0, R24, R3.reuse, 0x2 ;  /* 0x00000003180c7211 */ /* 0x080fe200078010ff */
[----:B------:R-:W-:Y:S01]  /*11710*/  IMAD R0, R211, UR4, RZ ;  /* 0x00000004d3007c24 */ /* 0x000fe2000f8e02ff */
[-C--:B------:R-:W-:Y:S01]  /*11720*/  LEA.HI.X.SX32 R131, R32, R4.reuse, 0x2, P4 ;  /* 0x0000000420837211 */ /* 0x080fe200020f16ff */
[----:B------:R-:W-:Y:S01]  /*11730*/  IMAD R30, R129, UR4, RZ ;  /* 0x00000004811e7c24 */ /* 0x000fe2000f8e02ff */
[----:B------:R-:W-:Y:S01]  /*11740*/  STL [R1+0xff8], R2 ;  /* 0x000ff80201007387 */ /* 0x000fe20000100800 */
[-C--:B------:R-:W-:Y:S01]  /*11750*/  LEA.HI.X.SX32 R129, R28, R4.reuse, 0x2, P6 ;  /* 0x000000041c817211 */ /* 0x080fe200030f16ff */
[----:B------:R-:W-:Y:S01]  /*11760*/  IMAD R19, R19, UR4, RZ ;  /* 0x0000000413137c24 */ /* 0x000fe2000f8e02ff */
[-C--:B------:R-:W-:Y:S01]  /*11770*/  LEA R14, P2, R26, R3.reuse, 0x2 ;  /* 0x000000031a0e7211 */ /* 0x080fe200078410ff */
[----:B------:R-:W-:Y:S01]  /*11780*/  IMAD R241, R60, UR4, RZ ;  /* 0x000000043cf17c24 */ /* 0x000fe2000f8e02ff */
[----:B------:R-:W-:Y:S01]  /*11790*/  STL [R1+0xff4], R7 ;  /* 0x000ff40701007387 */ /* 0x000fe20000100800 */
[-C--:B------:R-:W-:Y:S01]  /*117a0*/  LEA.HI.X.SX32 R11, R22, R4.reuse, 0x2, P1 ;  /* 0x00000004160b7211 */ /* 0x080fe200008f16ff */
[----:B------:R-:W-:Y:S01]  /*117b0*/  IMAD R60, R13, UR4, RZ ;  /* 0x000000040d3c7c24 */ /* 0x000fe2000f8e02ff */
[----:B------:R-:W-:Y:S01]  /*117c0*/  LEA.HI.X.SX32 R127, R20, R4, 0x2, P3 ;  /* 0x00000004147f7211 */ /* 0x000fe200018f16ff */
[----:B------:R-:W-:Y:S01]  /*117d0*/  STL [R1+0xff0], R6 ;  /* 0x000ff00601007387 */ /* 0x000fe20000100800 */
[----:B------:R-:W-:Y:S01]  /*117e0*/  IMAD R21, R21, UR4, RZ ;  /* 0x0000000415157c24 */ /* 0x000fe2000f8e02ff */
[----:B------:R-:W-:-:S02]  /*117f0*/  LEA R16, P5, R17, R3, 0x2 ;  /* 0x0000000311107211 */ /* 0x000fc400078a10ff */
[----:B------:R-:W-:Y:S01]  /*11800*/  STL [R1+0x1028], R0 ;  /* 0x0010280001007387 */ /* 0x000fe20000100800 */
[-C--:B------:R-:W-:Y:S01]  /*11810*/  LEA.HI.X.SX32 R13, R24, R4.reuse, 0x2, P0 ;  /* 0x00000004180d7211 */ /* 0x080fe200000f16ff */
[----:B------:R-:W-:Y:S01]  /*11820*/  IMAD R23, R23, UR4, RZ ;  /* 0x0000000417177c24 */ /* 0x000fe2000f8e02ff */
[----:B------:R-:W-:Y:S01]  /*11830*/  LEA.HI.X.SX32 R15, R26, R4, 0x2, P2 ;  /* 0x000000041a0f7211 */ /* 0x000fe200010f16ff */
[----:B------:R-:W-:Y:S01]  /*11840*/  STL.64 [R1+0x108], R130 ;  /* 0x0001088201007387 */ /* 0x000fe20000100a00 */
[----:B------:R-:W-:-:S03]  /*11850*/  LEA R18, P4, R19, R3, 0x2 ;  /* 0x0000000313127211 */ /* 0x000fc600078810ff */
[----:B------:R-:W-:Y:S01]  /*11860*/  STL.64 [R1+0x100], R128 ;  /* 0x0001008001007387 */ /* 0x000fe20000100a00 */
[----:B------:R-:W-:-:S03]  /*11870*/  LEA.HI.X.SX32 R17, R17, R4, 0x2, P5 ;  /* 0x0000000411117211 */ /* 0x000fc600028f16ff */
[----:B------:R-:W-:Y:S01]  /*11880*/  STL.64 [R1+0xf0], R10 ;  /* 0x0000f00a01007387 */ /* 0x000fe20000100a00 */
[-C--:B------:R-:W-:Y:S01]  /*11890*/  LEA R20, P3, R21, R3.reuse, 0x2 ;  /* 0x0000000315147211 */ /* 0x080fe200078610ff */
[----:B------:R-:W-:Y:S02]  /*118a0*/  IMAD R25, R25, UR4, RZ ;  /* 0x0000000419197c24 */ /* 0x000fe4000f8e02ff */
[----:B------:R-:W-:Y:S01]  /*118b0*/  STL.64 [R1+0xf8], R126 ;  /* 0x0000f87e01007387 */ /* 0x000fe20000100a00 */
[----:B------:R-:W-:-:S03]  /*118c0*/  LEA R22, P1, R23, R3, 0x2 ;  /* 0x0000000317167211 */ /* 0x000fc600078210ff */
[----:B------:R-:W-:Y:S01]  /*118d0*/  STL.64 [R1+0xfd8], R12 ;  /* 0x000fd80c01007387 */ /* 0x000fe20000100a00 */
[----:B------:R-:W-:-:S03]  /*118e0*/  LEA.HI.X.SX32 R19, R19, R4, 0x2, P4 ;  /* 0x0000000413137211 */ /* 0x000fc600020f16ff */
[----:B------:R-:W-:Y:S01]  /*118f0*/  STL [R1+0xfec], R14 ;  /* 0x000fec0e01007387 */ /* 0x000fe20000100800 */
[----:B------:R-:W-:-:S03]  /*11900*/  LEA.HI.X.SX32 R21, R21, R4, 0x2, P3 ;  /* 0x0000000415157211 */ /* 0x000fc600018f16ff */
[----:B------:R-:W-:Y:S01]  /*11910*/  STL [R1+0xfe8], R15 ;  /* 0x000fe80f01007387 */ /* 0x000fe20000100800 */
[----:B------:R-:W-:-:S03]  /*11920*/  LEA R24, P0, R25, R3, 0x2 ;  /* 0x0000000319187211 */ /* 0x000fc600078010ff */
[----:B------:R-:W-:Y:S01]  /*11930*/  STL [R1+0x100c], R16 ;  /* 0x00100c1001007387 */ /* 0x000fe20000100800 */
[----:B------:R-:W-:-:S03]  /*11940*/  LEA.HI.X.SX32 R23, R23, R4, 0x2, P1 ;  /* 0x0000000417177211 */ /* 0x000fc600008f16ff */
[----:B------:R-:W-:Y:S04]  /*11950*/  STL [R1+0x1008], R17 ;  /* 0x0010081101007387 */ /* 0x000fe80000100800 */
[----:B------:R1:W-:Y:S01]  /*11960*/  STL [R1+0x1014], R18 ;  /* 0x0010141201007387 */ /* 0x0003e20000100800 */
[----:B------:R-:W-:-:S03]  /*11970*/  LEA.HI.X.SX32 R25, R25, R4, 0x2, P0 ;  /* 0x0000000419197211 */ /* 0x000fc600000f16ff */
[----:B-1----:R-:W2:Y:S04]  /*11980*/  LDL.LU R18, [R1+0x120] ;  /* 0x0001200001127983 */ /* 0x002ea80000300800 */
[----:B------:R-:W-:Y:S04]  /*11990*/  STL [R1+0x1010], R19 ;  /* 0x0010101301007387 */ /* 0x000fe80000100800 */
[----:B------:R-:W-:Y:S04]  /*119a0*/  STL [R1+0x101c], R20 ;  /* 0x00101c1401007387 */ /* 0x000fe80000100800 */
[----:B------:R1:W-:Y:S04]  /*119b0*/  STL [R1+0x1018], R21 ;  /* 0x0010181501007387 */ /* 0x0003e80000100800 */
[----:B-1----:R-:W4:Y:S04]  /*119c0*/  LDL.LU R21, [R1+0x11c] ;  /* 0x00011c0001157983 */ /* 0x002f280000300800 */
[----:B------:R1:W-:Y:S04]  /*119d0*/  STL [R1+0x1020], R23 ;  /* 0x0010201701007387 */ /* 0x0003e80000100800 */
[----:B-1----:R-:W2:Y:S04]  /*119e0*/  LDL.LU R23, [R1+0x114] ;  /* 0x0001140001177983 */ /* 0x002ea80000300800 */
[----:B------:R1:W-:Y:S04]  /*119f0*/  STL [R1+0x1024], R22 ;  /* 0x0010241601007387 */ /* 0x0003e80000100800 */
[----:B-1----:R-:W4:Y:S04]  /*11a00*/  LDL.LU R22, [R1+0x128] ;  /* 0x0001280001167983 */ /* 0x002f280000300800 */
[----:B------:R1:W-:Y:S04]  /*11a10*/  STL.64 [R1+0x1030], R24 ;  /* 0x0010301801007387 */ /* 0x0003e80000100a00 */
[----:B-1----:R-:W4:Y:S04]  /*11a20*/  LDL.LU R24, [R1+0x110] ;  /* 0x0001100001187983 */ /* 0x002f280000300800 */
[----:B------:R-:W4:Y:S01]  /*11a30*/  LDL.LU R25, [R1+0x118] ;  /* 0x0001180001197983 */ /* 0x000f220000300800 */
[----:B------:R-:W-:-:S02]  /*11a40*/  IMAD R27, R27, UR4, RZ ;  /* 0x000000041b1b7c24 */ /* 0x000fc4000f8e02ff */
[----:B------:R-:W-:Y:S02]  /*11a50*/  IMAD R31, R31, UR4, RZ ;  /* 0x000000041f1f7c24 */ /* 0x000fe4000f8e02ff */
[----:B------:R-:W-:Y:S01]  /*11a60*/  IMAD R35, R35, UR4, RZ ;  /* 0x0000000423237c24 */ /* 0x000fe2000f8e02ff */
[----:B------:R-:W-:Y:S01]  /*11a70*/  LEA R26, P2, R27, R3, 0x2 ;  /* 0x000000031b1a7211 */ /* 0x000fe200078410ff */
[----:B------:R-:W-:Y:S02]  /*11a80*/  IMAD R37, R37, UR4, RZ ;  /* 0x0000000425257c24 */ /* 0x000fe4000f8e02ff */
[----:B------:R-:W-:Y:S02]  /*11a90*/  IMAD R39, R39, UR4, RZ ;  /* 0x0000000427277c24 */ /* 0x000fe4000f8e02ff */
[----:B------:R-:W-:Y:S02]  /*11aa0*/  IMAD R38, R145, UR4, RZ ;  /* 0x0000000491267c24 */ /* 0x000fe4000f8e02ff */
[----:B------:R-:W-:-:S02]  /*11ab0*/  IMAD R34, R148, UR4, RZ ;  /* 0x0000000494227c24 */ /* 0x000fc4000f8e02ff */
[----:B------:R-:W-:Y:S02]  /*11ac0*/  IMAD R33, R33, UR4, RZ ;  /* 0x0000000421217c24 */ /* 0x000fe4000f8e02ff */
[----:B------:R-:W-:Y:S01]  /*11ad0*/  IMAD.MOV.U32 R10, RZ, RZ, R30 ;  /* 0x000000ffff0a7224 */ /* 0x000fe200078e001e */
[-C--:B------:R-:W-:Y:S01]  /*11ae0*/  LEA R30, P4, R31, R3.reuse, 0x2 ;  /* 0x000000031f1e7211 */ /* 0x080fe200078810ff */
[----:B------:R-:W-:Y:S02]  /*11af0*/  IMAD R43, R43, UR4, RZ ;  /* 0x000000042b2b7c24 */ /* 0x000fe4000f8e02ff */
[----:B------:R-:W-:Y:S01]  /*11b00*/  IMAD R42, R184, UR4, RZ ;  /* 0x00000004b82a7c24 */ /* 0x000fe2000f8e02ff */
[-C--:B------:R-:W-:Y:S01]  /*11b10*/  LEA.HI.X.SX32 R27, R27, R4.reuse, 0x2, P2 ;  /* 0x000000041b1b7211 */ /* 0x080fe200010f16ff */
[----:B------:R-:W-:Y:S02]  /*11b20*/  IMAD R251, R50, UR4, RZ ;  /* 0x0000000432fb7c24 */ /* 0x000fe4000f8e02ff */
[----:B------:R-:W-:Y:S01]  /*11b30*/  IMAD.MOV.U32 R13, RZ, RZ, R38 ;  /* 0x000000ffff0d7224 */ /* 0x000fe200078e0026 */
[-C--:B------:R-:W-:Y:S01]  /*11b40*/  LEA R38, P2, R39, R3.reuse, 0x2 ;  /* 0x0000000327267211 */ /* 0x080fe200078410ff */
[----:B------:R-:W-:Y:S01]  /*11b50*/  IMAD.MOV.U32 R17, RZ, RZ, R36 ;  /* 0x000000ffff117224 */ /* 0x000fe200078e0024 */
[-C--:B------:R-:W-:Y:S01]  /*11b60*/  LEA R36, P0, R37, R3.reuse, 0x2 ;  /* 0x0000000325247211 */ /* 0x080fe200078010ff */
[----:B------:R-:W-:Y:S01]  /*11b70*/  IMAD.MOV.U32 R0, RZ, RZ, R34 ;  /* 0x000000ffff007224 */ /* 0x000fe200078e0022 */
[-C--:B------:R-:W-:Y:S01]  /*11b80*/  LEA R34, P1, R35, R3.reuse, 0x2 ;  /* 0x0000000323227211 */ /* 0x080fe200078210ff */
[----:B------:R-:W-:Y:S01]  /*11b90*/  IMAD R47, R47, UR4, RZ ;  /* 0x000000042f2f7c24 */ /* 0x000fe2000f8e02ff */
[----:B------:R-:W-:Y:S01]  /*11ba0*/  LEA R32, P3, R33, R3, 0x2 ;  /* 0x0000000321207211 */ /* 0x000fe200078610ff */
[----:B------:R-:W-:Y:S01]  /*11bb0*/  IMAD R49, R49, UR4, RZ ;  /* 0x0000000431317c24 */ /* 0x000fe2000f8e02ff */
[----:B------:R-:W-:Y:S01]  /*11bc0*/  LEA.HI.X.SX32 R31, R31, R4, 0x2, P4 ;  /* 0x000000041f1f7211 */ /* 0x000fe200020f16ff */
[----:B------:R-:W-:-:S02]  /*11bd0*/  IMAD R51, R51, UR4, RZ ;  /* 0x0000000433337c24 */ /* 0x000fc4000f8e02ff */
[----:B------:R-:W-:Y:S02]  /*11be0*/  IMAD R50, R187, UR4, RZ ;  /* 0x00000004bb327c24 */ /* 0x000fe4000f8e02ff */
[----:B------:R-:W-:Y:S02]  /*11bf0*/  IMAD R48, R188, UR4, RZ ;  /* 0x00000004bc307c24 */ /* 0x000fe4000f8e02ff */
[----:B------:R-:W-:Y:S02]  /*11c00*/  IMAD R45, R45, UR4, RZ ;  /* 0x000000042d2d7c24 */ /* 0x000fe4000f8e02ff */
[----:B------:R-:W-:Y:S02]  /*11c10*/  IMAD R247, R54, UR4, RZ ;  /* 0x0000000436f77c24 */ /* 0x000fe4000f8e02ff */
[----:B------:R-:W-:Y:S02]  /*11c20*/  IMAD R44, R166, UR4, RZ ;  /* 0x00000004a62c7c24 */ /* 0x000fe4000f8e02ff */
[----:B------:R-:W-:Y:S01]  /*11c30*/  IMAD.MOV.U32 R7, RZ, RZ, R42 ;  /* 0x000000ffff077224 */ /* 0x000fe200078e002a */
[----:B------:R-:W-:Y:S01]  /*11c40*/  LEA R42, P4, R43, R3, 0x2 ;  /* 0x000000032b2a7211 */ /* 0x000fe200078810ff */
[----:B------:R-:W-:-:S02]  /*11c50*/  IMAD R55, R55, UR4, RZ ;  /* 0x0000000437377c24 */ /* 0x000fc4000f8e02ff */
[----:B------:R-:W-:Y:S01]  /*11c60*/  IMAD R54, R185, UR4, RZ ;  /* 0x00000004b9367c24 */ /* 0x000fe2000f8e02ff */
[-C--:B------:R-:W-:Y:S01]  /*11c70*/  LEA.HI.X.SX32 R35, R35, R4.reuse, 0x2, P1 ;  /* 0x0000000423237211 */ /* 0x080fe200008f16ff */
[----:B------:R-:W-:Y:S01]  /*11c80*/  IMAD R239, R62, UR4, RZ ;  /* 0x000000043eef7c24 */ /* 0x000fe2000f8e02ff */
[-C--:B------:R-:W-:Y:S01]  /*11c90*/  LEA.HI.X.SX32 R37, R37, R4.reuse, 0x2, P0 ;  /* 0x0000000425257211 */ /* 0x080fe200000f16ff */
[----:B------:R-:W-:Y:S01]  /*11ca0*/  IMAD R243, R58, UR4, RZ ;  /* 0x000000043af37c24 */ /* 0x000fe2000f8e02ff */
[-C--:B------:R-:W-:Y:S01]  /*11cb0*/  LEA.HI.X.SX32 R39, R39, R4.reuse, 0x2, P2 ;  /* 0x0000000427277211 */ /* 0x080fe200010f16ff */
[----:B------:R-:W-:Y:S01]  /*11cc0*/  IMAD.MOV.U32 R8, RZ, RZ, R50 ;  /* 0x000000ffff087224 */ /* 0x000fe200078e0032 */
[-C--:B------:R-:W-:Y:S01]  /*11cd0*/  LEA.HI.X.SX32 R33, R33, R4.reuse, 0x2, P3 ;  /* 0x0000000421217211 */ /* 0x080fe200018f16ff */
        /* <DEDUP_REMOVED lines=12> */
[----:B------:R-:W-:Y:S01]  /*11da0*/  IMAD.MOV.U32 R12, RZ, RZ, R44 ;  /* 0x000000ffff0c7224 */ /* 0x000fe200078e002c */
[----:B------:R-:W-:Y:S01]  /*11db0*/  LEA R44, P3, R45, R3, 0x2 ;  /* 0x000000032d2c7211 */ /* 0x000fe200078610ff */
[----:B------:R-:W-:Y:S02]  /*11dc0*/  IMAD R57, R57, UR4, RZ ;  /* 0x0000000439397c24 */ /* 0x000fe4000f8e02ff */
[----:B------:R-:W-:-:S02]  /*11dd0*/  IMAD R56, R149, UR4, RZ ;  /* 0x0000000495387c24 */ /* 0x000fc4000f8e02ff */
[----:B------:R-:W-:Y:S01]  /*11de0*/  IMAD.MOV.U32 R15, RZ, RZ, R54 ;  /* 0x000000ffff0f7224 */ /* 0x000fe200078e0036 */
[-C--:B------:R-:W-:Y:S01]  /*11df0*/  LEA R54, P4, R55, R3.reuse, 0x2 ;  /* 0x0000000337367211 */ /* 0x080fe200078810ff */
[----:B------:R-:W-:Y:S01]  /*11e00*/  IMAD R67, R67, UR4, RZ ;  /* 0x0000000443437c24 */ /* 0x000fe2000f8e02ff */
[-C--:B------:R-:W-:Y:S01]  /*11e10*/  LEA.HI.X.SX32 R47, R47, R4.reuse, 0x2, P1 ;  /* 0x000000042f2f7211 */ /* 0x080fe200008f16ff */
[----:B------:R-:W-:Y:S01]  /*11e20*/  IMAD.MOV.U32 R11, RZ, RZ, R62 ;  /* 0x000000ffff0b7224 */ /* 0x000fe200078e003e */
[-C--:B------:R-:W-:Y:S01]  /*11e30*/  LEA.HI.X.SX32 R49, R49, R4.reuse, 0x2, P0 ;  /* 0x0000000431317211 */ /* 0x080fe200000f16ff */
[----:B------:R-:W-:Y:S01]  /*11e40*/  IMAD.MOV.U32 R19, RZ, RZ, R60 ;  /* 0x000000ffff137224 */ /* 0x000fe200078e003c */
[-C--:B------:R-:W-:Y:S01]  /*11e50*/  LEA.HI.X.SX32 R51, R51, R4.reuse, 0x2, P2 ;  /* 0x0000000433337211 */ /* 0x080fe200010f16ff */
[----:B------:R-:W-:Y:S01]  /*11e60*/  IMAD.MOV.U32 R20, RZ, RZ, R58 ;  /* 0x000000ffff147224 */ /* 0x000fe200078e003a */
[-C--:B------:R-:W-:Y:S01]  /*11e70*/  LEA.HI.X.SX32 R45, R45, R4.reuse, 0x2, P3 ;  /* 0x000000042d2d7211 */ /* 0x080fe200018f16ff */
[----:B------:R-:W-:Y:S01]  /*11e80*/  IMAD R69, R69, UR4, RZ ;  /* 0x0000000445457c24 */ /* 0x000fe2000f8e02ff */
[-C--:B------:R-:W-:Y:S01]  /*11e90*/  LEA R58, P1, R59, R3.reuse, 0x2 ;  /* 0x000000033b3a7211 */ /* 0x080fe200078210ff */
[----:B------:R-:W-:Y:S01]  /*11ea0*/  IMAD R73, R73, UR4, RZ ;  /* 0x0000000449497c24 */ /* 0x000fe2000f8e02ff */
[-C--:B------:R-:W-:Y:S01]  /*11eb0*/  LEA R60, P0, R61, R3.reuse, 0x2 ;  /* 0x000000033d3c7211 */ /* 0x080fe200078010ff */
[----:B------:R-:W-:Y:S01]  /*11ec0*/  IMAD R75, R75, UR4, RZ ;  /* 0x000000044b4b7c24 */ /* 0x000fe2000f8e02ff */
[-C--:B------:R-:W-:Y:S01]  /*11ed0*/  LEA R62, P2, R63, R3.reuse, 0x2 ;  /* 0x000000033f3e7211 */ /* 0x080fe200078410ff */
[----:B------:R-:W-:Y:S01]  /*11ee0*/  IMAD.MOV.U32 R14, RZ, RZ, R56 ;  /* 0x000000ffff0e7224 */ /* 0x000fe200078e0038 */
[-C--:B------:R-:W-:Y:S01]  /*11ef0*/  LEA R56, P3, R57, R3.reuse, 0x2 ;  /* 0x0000000339387211 */ /* 0x080fe200078610ff */
[----:B------:R-:W-:Y:S01]  /*11f00*/  IMAD R81, R81, UR4, RZ ;  /* 0x0000000451517c24 */ /* 0x000fe2000f8e02ff */
[-C--:B------:R-:W-:Y:S01]  /*11f10*/  LEA.HI.X.SX32 R55, R55, R4.reuse, 0x2, P4 ;  /* 0x0000000437377211 */ /* 0x080fe200020f16ff */
[----:B------:R-:W-:Y:S01]  /*11f20*/  IMAD R235, R66, UR4, RZ ;  /* 0x0000000442eb7c24 */ /* 0x000fe2000f8e02ff */
[-C--:B------:R-:W-:Y:S01]  /*11f30*/  LEA R66, P4, R67, R3.reuse, 0x2 ;  /* 0x0000000343427211 */ /* 0x080fe200078810ff */
[----:B------:R-:W-:Y:S01]  /*11f40*/  IMAD R79, R79, UR4, RZ ;  /* 0x000000044f4f7c24 */ /* 0x000fe2000f8e02ff */
[-C--:B------:R-:W-:Y:S01]  /*11f50*/  LEA.HI.X.SX32 R59, R59, R4.reuse, 0x2, P1 ;  /* 0x000000043b3b7211 */ /* 0x080fe200008f16ff */
[----:B------:R-:W-:Y:S01]  /*11f60*/  IMAD R229, R72, UR4, RZ ;  /* 0x0000000448e57c24 */ /* 0x000fe2000f8e02ff */
[-C--:B------:R-:W-:Y:S01]  /*11f70*/  LEA.HI.X.SX32 R61, R61, R4.reuse, 0x2, P0 ;  /* 0x000000043d3d7211 */ /* 0x080fe200000f16ff */
[----:B------:R-:W-:Y:S01]  /*11f80*/  IMAD R230, R74, UR4, RZ ;  /* 0x000000044ae67c24 */ /* 0x000fe2000f8e02ff */
[-C--:B------:R-:W-:Y:S01]  /*11f90*/  LEA.HI.X.SX32 R63, R63, R4.reuse, 0x2, P2 ;  /* 0x000000043f3f7211 */ /* 0x080fe200010f16ff */
[----:B------:R-:W-:Y:S01]  /*11fa0*/  IMAD R233, R68, UR4, RZ ;  /* 0x0000000444e97c24 */ /* 0x000fe2000f8e02ff */
[-C--:B------:R-:W-:Y:S01]  /*11fb0*/  LEA.HI.X.SX32 R57, R57, R4.reuse, 0x2, P3 ;  /* 0x0000000439397211 */ /* 0x080fe200018f16ff */
[----:B------:R-:W-:Y:S01]  /*11fc0*/  IMAD R83, R83, UR4, RZ ;  /* 0x0000000453537c24 */ /* 0x000fe2000f8e02ff */
[-C--:B------:R-:W-:Y:S01]  /*11fd0*/  LEA R68, P2, R69, R3.reuse, 0x2 ;  /* 0x0000000345447211 */ /* 0x080fe200078410ff */
[----:B------:R-:W-:Y:S01]  /*11fe0*/  IMAD R85, R85, UR4, RZ ;  /* 0x0000000455557c24 */ /* 0x000fe2000f8e02ff */
[-C--:B------:R-:W-:Y:S01]  /*11ff0*/  LEA R72, P1, R73, R3.reuse, 0x2 ;  /* 0x0000000349487211 */ /* 0x080fe200078210ff */
[----:B------:R-:W-:Y:S01]  /*12000*/  IMAD R87, R87, UR4, RZ ;  /* 0x0000000457577c24 */ /* 0x000fe2000f8e02ff */
[-C--:B------:R-:W-:Y:S01]  /*12010*/  LEA R74, P0, R75, R3.reuse, 0x2 ;  /* 0x000000034b4a7211 */ /* 0x080fe200078010ff */
[----:B------:R-:W-:Y:S01]  /*12020*/  IMAD R236, R80, UR4, RZ ;  /* 0x0000000450ec7c24 */ /* 0x000fe2000f8e02ff */
[-C--:B------:R-:W-:Y:S01]  /*12030*/  LEA.HI.X.SX32 R67, R67, R4.reuse, 0x2, P4 ;  /* 0x0000000443437211 */ /* 0x080fe200020f16ff */
[----:B------:R-:W-:Y:S01]  /*12040*/  IMAD R93, R93, UR4, RZ ;  /* 0x000000045d5d7c24 */ /* 0x000fe2000f8e02ff */
[-C--:B------:R-:W-:Y:S01]  /*12050*/  LEA R80, P3, R81, R3.reuse, 0x2 ;  /* 0x0000000351507211 */ /* 0x080fe200078610ff */
        /* <DEDUP_REMOVED lines=17> */
[----:B------:R-:W-:Y:S01]  /*12170*/  LEA.HI.X.SX32 R79, R79, R4, 0x2, P4 ;  /* 0x000000044f4f7211 */ /* 0x000fe200020f16ff */
[----:B------:R-:W-:Y:S01]  /*12180*/  IMAD R248, R92, UR4, RZ ;  /* 0x000000045cf87c24 */ /* 0x000fe2000f8e02ff */
[----:B------:R-:W-:Y:S01]  /*12190*/  LEA R92, P3, R93, R3, 0x2 ;  /* 0x000000035d5c7211 */ /* 0x000fe200078610ff */
[----:B------:R-:W-:-:S02]  /*121a0*/  IMAD R105, R105, UR4, RZ ;  /* 0x0000000469697c24 */ /* 0x000fc4000f8e02ff */
        /* <DEDUP_REMOVED lines=26> */
[----:B------:R-:W-:Y:S01]  /*12350*/  IMAD.MOV.U32 R2, RZ, RZ, R40 ;  /* 0x000000ffff027224 */ /* 0x000fe200078e0028 */
[-C--:B------:R-:W-:Y:S01]  /*12360*/  LEA.HI.X.SX32 R95, R95, R4.reuse, 0x2, P2 ;  /* 0x000000045f5f7211 */ /* 0x080fe200010f16ff */
[----:B------:R-:W-:Y:S01]  /*12370*/  IMAD R53, R53, UR4, RZ ;  /* 0x0000000435357c24 */ /* 0x000fe2000f8e02ff */
[-C--:B------:R-:W-:Y:S01]  /*12380*/  LEA.HI.X.SX32 R97, R97, R4.reuse, 0x2, P1 ;  /* 0x0000000461617211 */ /* 0x080fe200008f16ff */
[----:B------:R-:W-:Y:S01]  /*12390*/  IMAD R119, R119, UR4, RZ ;  /* 0x0000000477777c24 */ /* 0x000fe2000f8e02ff */
[----:B------:R-:W-:Y:S01]  /*123a0*/  LEA.HI.X.SX32 R99, R99, R4, 0x2, P0 ;  /* 0x0000000463637211 */ /* 0x000fe200000f16ff */
[----:B------:R-:W-:Y:S01]  /*123b0*/  IMAD R121, R121, UR4, RZ ;  /* 0x0000000479797c24 */ /* 0x000fe2000f8e02ff */
[-C--:B------:R-:W-:Y:S01]  /*123c0*/  LEA R40, P5, R41, R3.reuse, 0x2 ;  /* 0x0000000329287211 */ /* 0x080fe200078a10ff */
[----:B------:R-:W-:Y:S01]  /*123d0*/  IMAD R123, R123, UR4, RZ ;  /* 0x000000047b7b7c24 */ /* 0x000fe2000f8e02ff */
[-C--:B------:R-:W-:Y:S01]  /*123e0*/  LEA R106, P2, R107, R3.reuse, 0x2 ;  /* 0x000000036b6a7211 */ /* 0x080fe200078410ff */
[----:B------:R-:W-:Y:S01]  /*123f0*/  IMAD R52, R162, UR4, RZ ;  /* 0x00000004a2347c24 */ /* 0x000fe2000f8e02ff */
[-C--:B------:R-:W-:Y:S01]  /*12400*/  LEA R108, P1, R109, R3.reuse, 0x2 ;  /* 0x000000036d6c7211 */ /* 0x080fe200078210ff */
[----:B------:R-:W-:Y:S01]  /*12410*/  IMAD R212, R212, UR4, RZ ;  /* 0x00000004d4d47c24 */ /* 0x000fe2000f8e02ff */
[----:B------:R-:W-:-:S02]  /*12420*/  LEA R110, P0, R111, R3, 0x2 ;  /* 0x000000036f6e7211 */ /* 0x000fc400078010ff */
[-C--:B------:R-:W-:Y:S02]  /*12430*/  LEA.HI.X.SX32 R105, R105, R4.reuse, 0x2, P3 ;  /* 0x0000000469697211 */ /* 0x080fe400018f16ff */
[-C--:B------:R-:W-:Y:S02]  /*12440*/  LEA.HI.X.SX32 R103, R103, R4.reuse, 0x2, P4 ;  /* 0x0000000467677211 */ /* 0x080fe400020f16ff */
[-C--:B------:R-:W-:Y:S02]  /*12450*/  LEA R116, P3, R117, R3.reuse, 0x2 ;  /* 0x0000000375747211 */ /* 0x080fe400078610ff */
[-C--:B------:R-:W-:Y:S01]  /*12460*/  LEA R114, P4, R115, R3.reuse, 0x2 ;  /* 0x0000000373727211 */ /* 0x080fe200078810ff */
[----:B------:R-:W-:Y:S01]  /*12470*/  IMAD.MOV.U32 R6, RZ, RZ, R52 ;  /* 0x000000ffff067224 */ /* 0x000fe200078e0034 */
[-C--:B------:R-:W-:Y:S01]  /*12480*/  LEA.HI.X.SX32 R41, R41, R4.reuse, 0x2, P5 ;  /* 0x0000000429297211 */ /* 0x080fe200028f16ff */
[----:B------:R-:W-:Y:S01]  /*12490*/  IMAD R65, R65, UR4, RZ ;  /* 0x0000000441417c24 */ /* 0x000fe2000f8e02ff */
        /* <DEDUP_REMOVED lines=8> */
[----:B------:R-:W-:-:S02]  /*12520*/  LEA R118, P2, R119, R3, 0x2 ;  /* 0x0000000377767211 */ /* 0x000fc400078410ff */
[-C--:B------:R-:W-:Y:S02]  /*12530*/  LEA R120, P1, R121, R3.reuse, 0x2 ;  /* 0x0000000379787211 */ /* 0x080fe400078210ff */
[-C--:B------:R-:W-:Y:S02]  /*12540*/  LEA R122, P0, R123, R3.reuse, 0x2 ;  /* 0x000000037b7a7211 */ /* 0x080fe400078010ff */
[-C--:B------:R-:W-:Y:S01]  /*12550*/  LEA.HI.X.SX32 R117, R117, R4.reuse, 0x2, P3 ;  /* 0x0000000475757211 */ /* 0x080fe200018f16ff */
[----:B------:R-:W-:Y:S01]  /*12560*/  IMAD R217, R217, UR4, RZ ;  /* 0x00000004d9d97c24 */ /* 0x000fe2000f8e02ff */
[-C--:B------:R-:W-:Y:S02]  /*12570*/  LEA.HI.X.SX32 R115, R115, R4.reuse, 0x2, P4 ;  /* 0x0000000473737211 */ /* 0x080fe400020f16ff */
[-C--:B------:R-:W-:Y:S02]  /*12580*/  LEA R128, P3, R212, R3.reuse, 0x2 ;  /* 0x00000003d4807211 */ /* 0x080fe400078610ff */
        /* <DEDUP_REMOVED lines=8> */
[----:B------:R-:W-:Y:S01]  /*12610*/  LEA.HI.X.SX32 R123, R123, R4, 0x2, P0 ;  /* 0x000000047b7b7211 */ /* 0x000fe200000f16ff */
[----:B---3--:R-:W-:Y:S01]  /*12620*/  IMAD R221, R221, UR4, RZ ;  /* 0x00000004dddd7c24 */ /* 0x008fe2000f8e02ff */
        /* <DEDUP_REMOVED lines=9> */
[----:B------:R-:W-:Y:S01]  /*126c0*/  LEA R138, P4, R217, R3, 0x2 ;  /* 0x00000003d98a7211 */ /* 0x000fe200078810ff */
[----:B------:R-:W-:Y:S01]  /*126d0*/  IMAD R232, R76, UR4, RZ ;  /* 0x000000044ce87c24 */ /* 0x000fe2000f8e02ff */
[-C--:B------:R-:W-:Y:S01]  /*126e0*/  LEA.HI.X.SX32 R65, R65, R4.reuse, 0x2, P5 ;  /* 0x0000000441417211 */ /* 0x080fe200028f16ff */
[----:B------:R-:W-:Y:S01]  /*126f0*/  IMAD R89, R89, UR4, RZ ;  /* 0x0000000459597c24 */ /* 0x000fe2000f8e02ff */
[----:B------:R-:W-:-:S02]  /*12700*/  LEA.HI.X.SX32 R131, R213, R4, 0x2, P2 ;  /* 0x00000004d5837211 */ /* 0x000fc400010f16ff */
[-C--:B------:R-:W-:Y:S02]  /*12710*/  LEA.HI.X.SX32 R133, R214, R4.reuse, 0x2, P1 ;  /* 0x00000004d6857211 */ /* 0x080fe400008f16ff */
[----:B------:R-:W-:Y:S02]  /*12720*/  LEA.HI.X.SX32 R135, R215, R4, 0x2, P0 ;  /* 0x00000004d7877211 */ /* 0x000fe400000f16ff */
[-C--:B------:R-:W-:Y:S02]  /*12730*/  LEA R76, P5, R77, R3.reuse, 0x2 ;  /* 0x000000034d4c7211 */ /* 0x080fe400078a10ff */
[-C--:B------:R-:W-:Y:S02]  /*12740*/  LEA R142, P2, R219, R3.reuse, 0x2 ;  /* 0x00000003db8e7211 */ /* 0x080fe400078410ff */
[-C--:B------:R-:W-:Y:S02]  /*12750*/  LEA R144, P1, R220, R3.reuse, 0x2 ;  /* 0x00000003dc907211 */ /* 0x080fe400078210ff */
[----:B------:R-:W-:-:S02]  /*12760*/  LEA R146, P0, R221, R3, 0x2 ;  /* 0x00000003dd927211 */ /* 0x000fc400078010ff */
[-C--:B------:R-:W-:Y:S02]  /*12770*/  LEA.HI.X.SX32 R141, R218, R4.reuse, 0x2, P3 ;  /* 0x00000004da8d7211 */ /* 0x080fe400018f16ff */
[-C--:B------:R-:W-:Y:S02]  /*12780*/  LEA.HI.X.SX32 R139, R217, R4.reuse, 0x2, P4 ;  /* 0x00000004d98b7211 */ /* 0x080fe400020f16ff */
[-C--:B------:R-:W-:Y:S02]  /*12790*/  LEA R152, P3, R224, R3.reuse, 0x2 ;  /* 0x00000003e0987211 */ /* 0x080fe400078610ff */
[----:B------:R-:W-:Y:S01]  /*127a0*/  LEA R150, P4, R223, R3, 0x2 ;  /* 0x00000003df967211 */ /* 0x000fe200078810ff */
[----:B------:R-:W-:Y:S01]  /*127b0*/  IMAD R244, R88, UR4, RZ ;  /* 0x0000000458f47c24 */ /* 0x000fe2000f8e02ff */
[-C--:B------:R-:W-:Y:S01]  /*127c0*/  LEA.HI.X.SX32 R77, R77, R4.reuse, 0x2, P5 ;  /* 0x000000044d4d7211 */ /* 0x080fe200028f16ff */
[----:B------:R-:W-:Y:S01]  /*127d0*/  IMAD R101, R101, UR4, RZ ;  /* 0x0000000465657c24 */ /* 0x000fe2000f8e02ff */
[-C--:B------:R-:W-:Y:S01]  /*127e0*/  LEA.HI.X.SX32 R143, R219, R4.reuse, 0x2, P2 ;  /* 0x00000004db8f7211 */ /* 0x080fe200010f16ff */
[----:B------:R-:W-:Y:S01]  /*127f0*/  IMAD R231, R70, UR4, RZ ;  /* 0x0000000446e77c24 */ /* 0x000fe2000f8e02ff */
[----:B------:R-:W-:-:S02]  /*12800*/  LEA.HI.X.SX32 R145, R220, R4, 0x2, P1 ;  /* 0x00000004dc917211 */ /* 0x000fc400008f16ff */
[-C--:B------:R-:W-:Y:S02]  /*12810*/  LEA.HI.X.SX32 R147, R221, R4.reuse, 0x2, P0 ;  /* 0x00000004dd937211 */ /* 0x080fe400000f16ff */
[-C--:B------:R-:W-:Y:S02]  /*12820*/  LEA R88, P5, R89, R3.reuse, 0x2 ;  /* 0x0000000359587211 */ /* 0x080fe400078a10ff */
[-C--:B------:R-:W-:Y:S02]  /*12830*/  LEA R154, P2, R225, R3.reuse, 0x2 ;  /* 0x00000003e19a7211 */ /* 0x080fe400078410ff */
[-C--:B------:R-:W-:Y:S02]  /*12840*/  LEA R156, P1, R226, R3.reuse, 0x2 ;  /* 0x00000003e29c7211 */ /* 0x080fe400078210ff */
[----:B------:R-:W-:Y:S02]  /*12850*/  LEA R158, P0, R227, R3, 0x2 ;  /* 0x00000003e39e7211 */ /* 0x000fe400078010ff */
[----:B------:R-:W-:-:S02]  /*12860*/  LEA.HI.X.SX32 R153, R224, R4, 0x2, P3 ;  /* 0x00000004e0997211 */ /* 0x000fc400018f16ff */
[-C--:B------:R-:W-:Y:S02]  /*12870*/  LEA.HI.X.SX32 R151, R223, R4.reuse, 0x2, P4 ;  /* 0x00000004df977211 */ /* 0x080fe400020f16ff */
[-C--:B------:R-:W-:Y:S02]  /*12880*/  LEA R164, P3, R230, R3.reuse, 0x2 ;  /* 0x00000003e6a47211 */ /* 0x080fe400078610ff */
[----:B------:R-:W-:Y:S01]  /*12890*/  LEA R162, P4, R229, R3, 0x2 ;  /* 0x00000003e5a27211 */ /* 0x000fe200078810ff */
[----:B------:R-:W-:Y:S01]  /*128a0*/  IMAD R113, R113, UR4, RZ ;  /* 0x0000000471717c24 */ /* 0x000fe2000f8e02ff */
[-C--:B------:R-:W-:Y:S02]  /*128b0*/  LEA.HI.X.SX32 R89, R89, R4.reuse, 0x2, P5 ;  /* 0x0000000459597211 */ /* 0x080fe400028f16ff */
[-C--:B------:R-:W-:Y:S02]  /*128c0*/  LEA.HI.X.SX32 R155, R225, R4.reuse, 0x2, P2 ;  /* 0x00000004e19b7211 */ /* 0x080fe400010f16ff */
        /* <DEDUP_REMOVED lines=14> */
[-C--:B------:R-:W-:Y:S01]  /*129b0*/  LEA.HI.X.SX32 R171, R233, R4.reuse, 0x2, P0 ;  /* 0x00000004e9ab7211 */ /* 0x080fe200000f16ff */
[----:B------:R-:W-:Y:S01]  /*129c0*/  STL.64 [R1+0x1038], R26 ;  /* 0x0010381a01007387 */ /* 0x000fe20000100a00 */
[-C--:B------:R-:W-:Y:S02]  /*129d0*/  LEA R112, P5, R113, R3.reuse, 0x2 ;  /* 0x0000000371707211 */ /* 0x080fe400078a10ff */
[-C--:B------:R-:W-:Y:S02]  /*129e0*/  LEA R178, P2, R237, R3.reuse, 0x2 ;  /* 0x00000003edb27211 */ /* 0x080fe400078410ff */
[-C--:B------:R-:W-:Y:S02]  /*129f0*/  LEA R180, P1, R238, R3.reuse, 0x2 ;  /* 0x00000003eeb47211 */ /* 0x080fe400078210ff */
[----:B------:R-:W-:Y:S02]  /*12a00*/  LEA R182, P0, R239, R3, 0x2 ;  /* 0x00000003efb67211 */ /* 0x000fe400078010ff */
[-C--:B------:R-:W-:Y:S01]  /*12a10*/  LEA.HI.X.SX32 R177, R236, R4.reuse, 0x2, P3 ;  /* 0x00000004ecb17211 */ /* 0x080fe200018f16ff */
[----:B------:R1:W-:Y:S01]  /*12a20*/  STL.64 [R1+0x1048], R28 ;  /* 0x0010481c01007387 */ /* 0x0003e20000100a00 */
[----:B------:R-:W-:-:S02]  /*12a30*/  LEA.HI.X.SX32 R175, R235, R4, 0x2, P4 ;  /* 0x00000004ebaf7211 */ /* 0x000fc400020f16ff */
[-C--:B------:R-:W-:Y:S02]  /*12a40*/  LEA R188, P3, R242, R3.reuse, 0x2 ;  /* 0x00000003f2bc7211 */ /* 0x080fe400078610ff */
[----:B------:R-:W-:Y:S01]  /*12a50*/  LEA R186, P4, R241, R3, 0x2 ;  /* 0x00000003f1ba7211 */ /* 0x000fe200078810ff */
[----:B------:R-:W-:Y:S01]  /*12a60*/  IMAD R216, R216, UR4, RZ ;  /* 0x00000004d8d87c24 */ /* 0x000fe2000f8e02ff */
[-C--:B------:R-:W-:Y:S02]  /*12a70*/  LEA.HI.X.SX32 R113, R113, R4.reuse, 0x2, P5 ;  /* 0x0000000471717211 */ /* 0x080fe400028f16ff */
[-C--:B------:R-:W-:Y:S02]  /*12a80*/  LEA.HI.X.SX32 R179, R237, R4.reuse, 0x2, P2 ;  /* 0x00000004edb37211 */ /* 0x080fe400010f16ff */
[-C--:B------:R-:W-:Y:S01]  /*12a90*/  LEA.HI.X.SX32 R181, R238, R4.reuse, 0x2, P1 ;  /* 0x00000004eeb57211 */ /* 0x080fe200008f16ff */
[----:B-1----:R-:W3:Y:S01]  /*12aa0*/  LDL.LU R28, [R1+0x138] ;  /* 0x00013800011c7983 */ /* 0x002ee20000300800 */
[----:B------:R-:W-:-:S02]  /*12ab0*/  LEA.HI.X.SX32 R183, R239, R4, 0x2, P0 ;  /* 0x00000004efb77211 */ /* 0x000fc400000f16ff */
[-C--:B------:R-:W-:Y:S01]  /*12ac0*/  LEA R124, P5, R125, R3.reuse, 0x2 ;  /* 0x000000037d7c7211 */ /* 0x080fe200078a10ff */
[----:B------:R1:W-:Y:S01]  /*12ad0*/  STL.64 [R1+0x1058], R30 ;  /* 0x0010581e01007387 */ /* 0x0003e20000100a00 */
[-C--:B------:R-:W-:Y:S02]  /*12ae0*/  LEA R190, P2, R243, R3.reuse, 0x2 ;  /* 0x00000003f3be7211 */ /* 0x080fe400078410ff */
[-C--:B------:R-:W-:Y:S02]  /*12af0*/  LEA R192, P1, R244, R3.reuse, 0x2 ;  /* 0x00000003f4c07211 */ /* 0x080fe400078210ff */
[----:B------:R-:W-:Y:S02]  /*12b00*/  LEA R194, P0, R245, R3, 0x2 ;  /* 0x00000003f5c27211 */ /* 0x000fe400078010ff */
[-C--:B------:R-:W-:Y:S02]  /*12b10*/  LEA.HI.X.SX32 R189, R242, R4.reuse, 0x2, P3 ;  /* 0x00000004f2bd7211 */ /* 0x080fe400018f16ff */
[----:B------:R-:W-:-:S02]  /*12b20*/  LEA.HI.X.SX32 R187, R241, R4, 0x2, P4 ;  /* 0x00000004f1bb7211 */ /* 0x000fc400020f16ff */
[-C--:B------:R-:W-:Y:S01]  /*12b30*/  LEA R200, P3, R248, R3.reuse, 0x2 ;  /* 0x00000003f8c87211 */ /* 0x080fe200078610ff */
[----:B-1----:R-:W3:Y:S01]  /*12b40*/  LDL.LU R30, [R1+0x134] ;  /* 0x00013400011e7983 */ /* 0x002ee20000300800 */
[----:B------:R-:W-:-:S03]  /*12b50*/  LEA R198, P4, R247, R3, 0x2 ;  /* 0x00000003f7c67211 */ /* 0x000fc600078810ff */
[----:B------:R1:W-:Y:S01]  /*12b60*/  STL.64 [R1+0x1060], R32 ;  /* 0x0010602001007387 */ /* 0x0003e20000100a00 */
[----:B------:R-:W-:-:S03]  /*12b70*/  LEA.HI.X.SX32 R125, R125, R4, 0x2, P5 ;  /* 0x000000047d7d7211 */ /* 0x000fc600028f16ff */
[----:B------:R-:W3:Y:S01]  /*12b80*/  LDL.LU R232, [R1+0x124] ;  /* 0x0001240001e87983 */ /* 0x000ee20000300800 */
[-C--:B------:R-:W-:Y:S02]  /*12b90*/  LEA.HI.X.SX32 R191, R243, R4.reuse, 0x2, P2 ;  /* 0x00000004f3bf7211 */ /* 0x080fe400010f16ff */
[-C--:B------:R-:W-:Y:S01]  /*12ba0*/  LEA.HI.X.SX32 R193, R244, R4.reuse, 0x2, P1 ;  /* 0x00000004f4c17211 */ /* 0x080fe200008f16ff */
[----:B------:R-:W3:Y:S01]  /*12bb0*/  LDL.LU R236, [R1+0x12c] ;  /* 0x00012c0001ec7983 */ /* 0x000ee20000300800 */
[-C--:B------:R-:W-:Y:S02]  /*12bc0*/  LEA.HI.X.SX32 R195, R245, R4.reuse, 0x2, P0 ;  /* 0x00000004f5c37211 */ /* 0x080fe400000f16ff */
[-C--:B------:R-:W-:Y:S01]  /*12bd0*/  LEA R136, P5, R216, R3.reuse, 0x2 ;  /* 0x00000003d8887211 */ /* 0x080fe200078a10ff */
[----:B------:R-:W3:Y:S01]  /*12be0*/  LDL.LU R238, [R1+0x130] ;  /* 0x0001300001ee7983 */ /* 0x000ee20000300800 */
[-C--:B------:R-:W-:Y:S02]  /*12bf0*/  LEA R202, P2, R249, R3.reuse, 0x2 ;  /* 0x00000003f9ca7211 */ /* 0x080fe400078410ff */
[----:B------:R-:W-:Y:S01]  /*12c00*/  LEA R204, P1, R250, R3, 0x2 ;  /* 0x00000003facc7211 */ /* 0x000fe200078210ff */
[----:B------:R-:W3:Y:S01]  /*12c10*/  LDL.LU R245, [R1+0x144] ;  /* 0x0001440001f57983 */ /* 0x000ee20000300800 */
[----:B------:R-:W-:-:S02]  /*12c20*/  LEA.HI.X.SX32 R201, R248, R4, 0x2, P3 ;  /* 0x00000004f8c97211 */ /* 0x000fc400018f16ff */
[-C--:B------:R-:W-:Y:S01]  /*12c30*/  LEA.HI.X.SX32 R199, R247, R4.reuse, 0x2, P4 ;  /* 0x00000004f7c77211 */ /* 0x080fe200020f16ff */
[----:B------:R-:W3:Y:S01]  /*12c40*/  LDL.LU R29, [R1+0x13c] ;  /* 0x00013c00011d7983 */ /* 0x000ee20000300800 */
[-C--:B--2---:R-:W-:Y:S02]  /*12c50*/  LEA R212, P3, R23, R3.reuse, 0x2 ;  /* 0x0000000317d47211 */ /* 0x084fe400078610ff */
[-C--:B------:R-:W-:Y:S01]  /*12c60*/  LEA R206, P0, R251, R3.reuse, 0x2 ;  /* 0x00000003fbce7211 */ /* 0x080fe200078010ff */
[----:B------:R-:W2:Y:S01]  /*12c70*/  LDL.LU R244, [R1+0x148] ;  /* 0x0001480001f47983 */ /* 0x000ea20000300800 */
[----:B----4-:R-:W-:Y:S02]  /*12c80*/  LEA R210, P4, R24, R3, 0x2 ;  /* 0x0000000318d27211 */ /* 0x010fe400078810ff */
[-C--:B------:R-:W-:Y:S01]  /*12c90*/  LEA.HI.X.SX32 R137, R216, R4.reuse, 0x2, P5 ;  /* 0x00000004d8897211 */ /* 0x080fe200028f16ff */
[----:B------:R-:W4:Y:S01]  /*12ca0*/  LDL.LU R31, [R1+0x140] ;  /* 0x00014000011f7983 */ /* 0x000f220000300800 */
[----:B------:R-:W-:-:S02]  /*12cb0*/  LEA.HI.X.SX32 R203, R249, R4, 0x2, P2 ;  /* 0x00000004f9cb7211 */ /* 0x000fc400010f16ff */
[-C--:B------:R-:W-:Y:S01]  /*12cc0*/  LEA.HI.X.SX32 R205, R250, R4.reuse, 0x2, P1 ;  /* 0x00000004facd7211 */ /* 0x080fe200008f16ff */
[----:B-1----:R-:W2:Y:S01]  /*12cd0*/  LDL.LU R32, [R1+0x14c] ;  /* 0x00014c0001207983 */ /* 0x002ea20000300800 */
[-C--:B------:R-:W-:Y:S02]  /*12ce0*/  LEA R214, P2, R25, R3.reuse, 0x2 ;  /* 0x0000000319d67211 */ /* 0x080fe400078410ff */
[----:B------:R-:W-:Y:S01]  /*12cf0*/  LEA R216, P1, R21, R3, 0x2 ;  /* 0x0000000315d87211 */ /* 0x000fe200078210ff */
[----:B------:R-:W2:Y:S01]  /*12d00*/  LDL.LU R33, [R1+0x150] ;  /* 0x0001500001217983 */ /* 0x000ea20000300800 */
[-C--:B------:R-:W-:Y:S02]  /*12d10*/  LEA.HI.X.SX32 R213, R23, R4.reuse, 0x2, P3 ;  /* 0x0000000417d57211 */ /* 0x080fe400018f16ff */
[-C--:B------:R-:W-:Y:S01]  /*12d20*/  LEA.HI.X.SX32 R207, R251, R4.reuse, 0x2, P0 ;  /* 0x00000004fbcf7211 */ /* 0x080fe200000f16ff */
[----:B------:R-:W2:Y:S01]  /*12d30*/  LDL.LU R23, [R1+0x154] ;  /* 0x0001540001177983 */ /* 0x000ea20000300800 */
[----:B------:R-:W-:-:S02]  /*12d40*/  LEA.HI.X.SX32 R211, R24, R4, 0x2, P4 ;  /* 0x0000000418d37211 */ /* 0x000fc400020f16ff */
[C---:B------:R-:W-:Y:S01]  /*12d50*/  LEA R218, P0, R18.reuse, R3, 0x2 ;  /* 0x0000000312da7211 */ /* 0x040fe200078010ff */
[----:B------:R-:W2:Y:S01]  /*12d60*/  LDL.LU R24, [R1+0x160] ;  /* 0x0001600001187983 */ /* 0x000ea20000300800 */
[-C--:B------:R-:W-:Y:S01]  /*12d70*/  LEA.HI.X.SX32 R215, R25, R4.reuse, 0x2, P2 ;  /* 0x0000000419d77211 */ /* 0x080fe200010f16ff */
[----:B------:R-:W-:Y:S01]  /*12d80*/  IMAD.MOV.U32 R25, RZ, RZ, R20 ;  /* 0x000000ffff197224 */ /* 0x000fe200078e0014 */
[-C--:B------:R-:W-:Y:S01]  /*12d90*/  LEA.HI.X.SX32 R217, R21, R4.reuse, 0x2, P1 ;  /* 0x0000000415d97211 */ /* 0x080fe200008f16ff */
[----:B------:R-:W2:Y:S01]  /*12da0*/  LDL.LU R5, [R1+0x164] ;  /* 0x0001640001057983 */ /* 0x000ea20000300800 */
[----:B------:R-:W-:-:S03]  /*12db0*/  LEA.HI.X.SX32 R219, R18, R4, 0x2, P0 ;  /* 0x0000000412db7211 */ /* 0x000fc600000f16ff */
[----:B------:R-:W2:Y:S04]  /*12dc0*/  LDL.LU R26, [R1+0x168] ;  /* 0x00016800011a7983 */ /* 0x000ea80000300800 */
[----:B------:R-:W2:Y:S04]  /*12dd0*/  LDL.LU R21, [R1+0x16c] ;  /* 0x00016c0001157983 */ /* 0x000ea80000300800 */
[----:B------:R-:W2:Y:S04]  /*12de0*/  LDL.LU R20, [R1+0x158] ;  /* 0x0001580001147983 */ /* 0x000ea80000300800 */
[----:B------:R-:W2:Y:S01]  /*12df0*/  LDL.LU R18, [R1+0x15c] ;  /* 0x00015c0001127983 */ /* 0x000ea20000300800 */
[----:B------:R-:W-:-:S03]  /*12e00*/  IMAD.MOV.U32 R27, RZ, RZ, R19 ;  /* 0x000000ffff1b7224 */ /* 0x000fc600078e0013 */
[----:B------:R-:W2:Y:S01]  /*12e10*/  LDL.LU R19, [R1+0x174] ;  /* 0x0001740001137983 */ /* 0x000ea20000300800 */
[----:B------:R-:W-:-:S05]  /*12e20*/  IMAD R222, R222, UR4, RZ ;  /* 0x00000004dede7c24 */ /* 0x000fca000f8e02ff */
[----:B------:R-:W-:-:S04]  /*12e30*/  LEA R148, P5, R222, R3, 0x2 ;  /* 0x00000003de947211 */ /* 0x000fc800078a10ff */
[----:B------:R-:W-:Y:S02]  /*12e40*/  LEA.HI.X.SX32 R149, R222, R4, 0x2, P5 ;  /* 0x00000004de957211 */ /* 0x000fe400028f16ff */
        /* <DEDUP_REMOVED lines=12> */
[----:B------:R-:W2:Y:S01]  /*12f10*/  LDL.LU R22, [R1+0x17c] ;  /* 0x00017c0001167983 */ /* 0x000ea20000300800 */
[----:B---3--:R-:W-:-:S04]  /*12f20*/  LEA R230, P0, R28, R3, 0x2 ;  /* 0x000000031ce67211 */ /* 0x008fc800078010ff */
[-C--:B------:R-:W-:Y:S02]  /*12f30*/  LEA.HI.X.SX32 R231, R28, R4.reuse, 0x2, P0 ;  /* 0x000000041ce77211 */ /* 0x080fe400000f16ff */
[-C--:B------:R-:W-:Y:S02]  /*12f40*/  LEA R228, P1, R30, R3.reuse, 0x2 ;  /* 0x000000031ee47211 */ /* 0x080fe400078210ff */
[-C--:B------:R-:W-:Y:S02]  /*12f50*/  LEA R220, P5, R232, R3.reuse, 0x2 ;  /* 0x00000003e8dc7211 */ /* 0x080fe400078a10ff */
[----:B------:R-:W-:Y:S02]  /*12f60*/  LEA R224, P3, R236, R3, 0x2 ;  /* 0x00000003ece07211 */ /* 0x000fe400078610ff */
[-C--:B------:R-:W-:Y:S02]  /*12f70*/  LEA.HI.X.SX32 R221, R232, R4.reuse, 0x2, P5 ;  /* 0x00000004e8dd7211 */ /* 0x080fe400028f16ff */
[----:B------:R-:W-:-:S02]  /*12f80*/  LEA.HI.X.SX32 R225, R236, R4, 0x2, P3 ;  /* 0x00000004ece17211 */ /* 0x000fc400018f16ff */
[-C--:B------:R-:W-:Y:S02]  /*12f90*/  LEA R226, P2, R238, R3.reuse, 0x2 ;  /* 0x00000003eee27211 */ /* 0x080fe400078410ff */
[-C--:B------:R-:W-:Y:S02]  /*12fa0*/  LEA R236, P3, R245, R3.reuse, 0x2 ;  /* 0x00000003f5ec7211 */ /* 0x080fe400078610ff */
[CC--:B------:R-:W-:Y:S02]  /*12fb0*/  LEA R232, P5, R29.reuse, R3.reuse, 0x2 ;  /* 0x000000031de87211 */ /* 0x0c0fe400078a10ff */
[-C--:B------:R-:W-:Y:S02]  /*12fc0*/  LEA.HI.X.SX32 R229, R30, R4.reuse, 0x2, P1 ;  /* 0x000000041ee57211 */ /* 0x080fe400008f16ff */
[----:B------:R-:W-:Y:S02]  /*12fd0*/  LEA.HI.X.SX32 R233, R29, R4, 0x2, P5 ;  /* 0x000000041de97211 */ /* 0x000fe400028f16ff */
[----:B----4-:R-:W-:-:S02]  /*12fe0*/  LEA R234, P4, R31, R3, 0x2 ;  /* 0x000000031fea7211 */ /* 0x010fc400078810ff */
[-C--:B------:R-:W-:Y:S02]  /*12ff0*/  LEA.HI.X.SX32 R237, R245, R4.reuse, 0x2, P3 ;  /* 0x00000004f5ed7211 */ /* 0x080fe400018f16ff */
[-C--:B------:R-:W-:Y:S02]  /*13000*/  LEA.HI.X.SX32 R235, R31, R4.reuse, 0x2, P4 ;  /* 0x000000041feb7211 */ /* 0x080fe400020f16ff */
[----:B------:R-:W-:Y:S02]  /*13010*/  LEA.HI.X.SX32 R227, R238, R4, 0x2, P2 ;  /* 0x00000004eee37211 */ /* 0x000fe400010f16ff */
[-C--:B--2---:R-:W-:Y:S02]  /*13020*/  LEA R238, P2, R244, R3.reuse, 0x2 ;  /* 0x00000003f4ee7211 */ /* 0x084fe400078410ff */
[-C--:B------:R-:W-:Y:S02]  /*13030*/  LEA R28, P5, R23, R3.reuse, 0x2 ;  /* 0x00000003171c7211 */ /* 0x080fe400078a10ff */
[----:B------:R-:W-:-:S02]  /*13040*/  LEA R240, P1, R32, R3, 0x2 ;  /* 0x0000000320f07211 */ /* 0x000fc400078210ff */
[-C--:B------:R-:W-:Y:S02]  /*13050*/  LEA.HI.X.SX32 R29, R23, R4.reuse, 0x2, P5 ;  /* 0x00000004171d7211 */ /* 0x080fe400028f16ff */
[-C--:B------:R-:W-:Y:S02]  /*13060*/  LEA R242, P0, R33, R3.reuse, 0x2 ;  /* 0x0000000321f27211 */ /* 0x080fe400078010ff */
[-C--:B------:R-:W-:Y:S01]  /*13070*/  LEA.HI.X.SX32 R239, R244, R4.reuse, 0x2, P2 ;  /* 0x00000004f4ef7211 */ /* 0x080fe200010f16ff */
[----:B------:R1:W-:Y:S01]  /*13080*/  STL.64 [R1+0x110], R28 ;  /* 0x0001101c01007387 */ /* 0x0003e20000100a00 */
[-C--:B------:R-:W-:Y:S02]  /*13090*/  LEA R246, P2, R24, R3.reuse, 0x2 ;  /* 0x0000000318f67211 */ /* 0x080fe400078410ff */
[----:B------:R-:W-:Y:S02]  /*130a0*/  LEA.HI.X.SX32 R241, R32, R4, 0x2, P1 ;  /* 0x0000000420f17211 */ /* 0x000fe400008f16ff */
[----:B------:R-:W-:-:S02]  /*130b0*/  LEA R30, P4, R20, R3, 0x2 ;  /* 0x00000003141e7211 */ /* 0x000fc400078810ff */
[-C--:B------:R-:W-:Y:S02]  /*130c0*/  LEA R248, P3, R18, R3.reuse, 0x2 ;  /* 0x0000000312f87211 */ /* 0x080fe400078610ff */
[-C--:B------:R-:W-:Y:S01]  /*130d0*/  LEA.HI.X.SX32 R31, R20, R4.reuse, 0x2, P4 ;  /* 0x00000004141f7211 */ /* 0x080fe200020f16ff */
[----:B------:R-:W-:Y:S01]  /*130e0*/  IMAD.MOV.U32 R20, RZ, RZ, R17 ;  /* 0x000000ffff147224 */ /* 0x000fe200078e0011 */
[-C--:B------:R-:W-:Y:S01]  /*130f0*/  LEA.HI.X.SX32 R249, R18, R4.reuse, 0x2, P3 ;  /* 0x0000000412f97211 */ /* 0x080fe200018f16ff */
[----:B------:R-:W-:Y:S01]  /*13100*/  IMAD.MOV.U32 R17, RZ, RZ, R0 ;  /* 0x000000ffff117224 */ /* 0x000fe200078e0000 */
[-C--:B------:R-:W-:Y:S01]  /*13110*/  LEA R244, P1, R5, R3.reuse, 0x2 ;  /* 0x0000000305f47211 */ /* 0x080fe200078210ff */
[----:B------:R-:W2:Y:S01]  /*13120*/  LDL.LU R0, [R1+0x1bc] ;  /* 0x0001bc0001007983 */ /* 0x000ea20000300800 */
[-C--:B------:R-:W-:Y:S01]  /*13130*/  LEA.HI.X.SX32 R243, R33, R4.reuse, 0x2, P0 ;  /* 0x0000000421f37211 */ /* 0x080fe200000f16ff */
[----:B------:R-:W-:Y:S01]  /*13140*/  IMAD.MOV.U32 R23, RZ, RZ, R16 ;  /* 0x000000ffff177224 */ /* 0x000fe200078e0010 */
[----:B------:R-:W-:Y:S01]  /*13150*/  LEA R32, P0, R26, R3, 0x2 ;  /* 0x000000031a207211 */ /* 0x000fe200078010ff */
[----:B------:R3:W-:Y:S01]  /*13160*/  STL.64 [R1+0x118], R30 ;  /* 0x0001181e01007387 */ /* 0x0007e20000100a00 */
[----:B------:R-:W-:Y:S01]  /*13170*/  IMAD.MOV.U32 R16, RZ, RZ, R15 ;  /* 0x000000ffff107224 */ /* 0x000fe200078e000f */
[----:B------:R-:W-:-:S02]  /*13180*/  LEA.HI.X.SX32 R247, R24, R4, 0x2, P2 ;  /* 0x0000000418f77211 */ /* 0x000fc400010f16ff */
[----:B------:R-:W-:Y:S01]  /*13190*/  STL.64 [R1+0x120], R248 ;  /* 0x000120f801007387 */ /* 0x000fe20000100a00 */
[-C--:B-1----:R-:W-:Y:S02]  /*131a0*/  LEA R28, P5, R21, R3.reuse, 0x2 ;  /* 0x00000003151c7211 */ /* 0x082fe400078a10ff */
[-C--:B------:R-:W-:Y:S01]  /*131b0*/  LEA.HI.X.SX32 R245, R5, R4.reuse, 0x2, P1 ;  /* 0x0000000405f57211 */ /* 0x080fe200008f16ff */
[----:B------:R-:W4:Y:S01]  /*131c0*/  LDL.LU R252, [R1+0x1ac] ;  /* 0x0001ac0001fc7983 */ /* 0x000f220000300800 */
[----:B------:R-:W-:Y:S01]  /*131d0*/  LEA.HI.X.SX32 R33, R26, R4, 0x2, P0 ;  /* 0x000000041a217211 */ /* 0x000fe200000f16ff */
[----:B------:R-:W-:Y:S02]  /*131e0*/  IMAD.MOV.U32 R24, RZ, RZ, R10 ;  /* 0x000000ffff187224 */ /* 0x000fe400078e000a */
[----:B------:R-:W4:Y:S01]  /*131f0*/  LDL.LU R15, [R1+0x1b4] ;  /* 0x0001b400010f7983 */ /* 0x000f220000300800 */
[----:B---3--:R-:W-:-:S03]  /*13200*/  LEA R30, P4, R19, R3, 0x2 ;  /* 0x00000003131e7211 */ /* 0x008fc600078810ff */
[----:B------:R-:W3:Y:S01]  /*13210*/  LDL.LU R251, [R1+0x1c4] ;  /* 0x0001c40001fb7983 */ /* 0x000ee20000300800 */
[----:B------:R-:W-:-:S03]  /*13220*/  LEA.HI.X.SX32 R29, R21, R4, 0x2, P5 ;  /* 0x00000004151d7211 */ /* 0x000fc600028f16ff */
[----:B------:R-:W3:Y:S04]  /*13230*/  LDL.LU R18, [R1+0x1cc] ;  /* 0x0001cc0001127983 */ /* 0x000ee80000300800 */
[----:B------:R-:W3:Y:S01]  /*13240*/  LDL.LU R10, [R1+0x1d4] ;  /* 0x0001d400010a7983 */ /* 0x000ee20000300800 */
[----:B------:R-:W-:-:S03]  /*13250*/  LEA.HI.X.SX32 R31, R19, R4, 0x2, P4 ;  /* 0x00000004131f7211 */ /* 0x000fc600020f16ff */
[----:B------:R1:W-:Y:S04]  /*13260*/  STL.64 [R1+0x128], R246 ;  /* 0x000128f601007387 */ /* 0x0003e80000100a00 */
[----:B------:R-:W-:Y:S04]  /*13270*/  STL.64 [R1+0x130], R244 ;  /* 0x000130f401007387 */ /* 0x000fe80000100a00 */
[----:B------:R1:W-:Y:S01]  /*13280*/  STL.64 [R1+0x138], R32 ;  /* 0x0001382001007387 */ /* 0x0003e20000100a00 */
[-C--:B------:R-:W-:Y:S01]  /*13290*/  LEA R26, P0, R20, R3.reuse, 0x2 ;  /* 0x00000003141a7211 */ /* 0x080fe200078010ff */
[----:B------:R-:W-:Y:S01]  /*132a0*/  IMAD.MOV.U32 R21, RZ, RZ, R23 ;  /* 0x000000ffff157224 */ /* 0x000fe200078e0017 */
[----:B-1----:R-:W-:Y:S01]  /*132b0*/  LEA R246, P2, R27, R3, 0x2 ;  /* 0x000000031bf67211 */ /* 0x002fe200078410ff */
[----:B------:R-:W-:-:S02]  /*132c0*/  IMAD.MOV.U32 R247, RZ, RZ, R27 ;  /* 0x000000fffff77224 */ /* 0x000fc400078e001b */
[----:B------:R-:W-:Y:S01]  /*132d0*/  IMAD.MOV.U32 R27, RZ, RZ, R20 ;  /* 0x000000ffff1b7224 */ /* 0x000fe200078e0014 */
[----:B------:R-:W3:Y:S04]  /*132e0*/  LDL.LU.64 R32, [R1+0x1060] ;  /* 0x0010600001207983 */ /* 0x000ee80000300a00 */
[----:B------:R-:W3:Y:S04]  /*132f0*/  LDL.LU R250, [R1+0x1dc] ;  /* 0x0001dc0001fa7983 */ /* 0x000ee80000300800 */
[----:B------:R1:W-:Y:S01]  /*13300*/  STL.64 [R1+0x140], R28 ;  /* 0x0001401c01007387 */ /* 0x0003e20000100a00 */
[-C--:B------:R-:W-:Y:S01]  /*13310*/  LEA R244, P1, R25, R3.reuse, 0x2 ;  /* 0x0000000319f47211 */ /* 0x080fe200078210ff */
[----:B------:R-:W-:Y:S01]  /*13320*/  IMAD.MOV.U32 R245, RZ, RZ, R25 ;  /* 0x000000fffff57224 */ /* 0x000fe200078e0019 */
[----:B------:R-:W-:Y:S01]  /*13330*/  LEA R20, P5, R23, R3, 0x2 ;  /* 0x0000000317147211 */ /* 0x000fe200078a10ff */
[----:B------:R-:W-:-:S02]  /*13340*/  IMAD.MOV.U32 R25, RZ, RZ, R14 ;  /* 0x000000ffff197224 */ /* 0x000fc400078e000e */
[----:B------:R-:W-:Y:S02]  /*13350*/  IMAD.MOV.U32 R23, RZ, RZ, R12 ;  /* 0x000000ffff177224 */ /* 0x000fe400078e000c */
[----:B-1----:R-:W-:Y:S02]  /*13360*/  IMAD.MOV.U32 R29, RZ, RZ, R17 ;  /* 0x000000ffff1d7224 */ /* 0x002fe400078e0011 */
[----:B------:R-:W3:Y:S01]  /*13370*/  LDL.LU R17, [R1+0x204] ;  /* 0x0002040001117983 */ /* 0x000ee20000300800 */
[----:B------:R-:W-:-:S03]  /*13380*/  IMAD.MOV.U32 R12, RZ, RZ, R13 ;  /* 0x000000ffff0c7224 */ /* 0x000fc600078e000d */
[----:B------:R1:W-:Y:S04]  /*13390*/  STL.64 [R1+0x148], R30 ;  /* 0x0001481e01007387 */ /* 0x0003e80000100a00 */
[----:B------:R-:W3:Y:S04]  /*133a0*/  LDL.LU R5, [R1+0x1e4] ;  /* 0x0001e40001057983 */ /* 0x000ee80000300800 */
[----:B------:R-:W3:Y:S04]  /*133b0*/  LDL.LU R19, [R1+0x1fc] ;  /* 0x0001fc0001137983 */ /* 0x000ee80000300800 */
[----:B------:R-:W3:Y:S01]  /*133c0*/  LDL.LU R14, [R1+0x20c] ;  /* 0x00020c00010e7983 */ /* 0x000ee20000300800 */
[----:B-1----:R-:W-:Y:S01]  /*133d0*/  LEA R30, P4, R24, R3, 0x2 ;  /* 0x00000003181e7211 */ /* 0x002fe200078810ff */
[----:B------:R-:W-:-:S02]  /*133e0*/  IMAD.MOV.U32 R31, RZ, RZ, R24 ;  /* 0x000000ffff1f7224 */ /* 0x000fc400078e0018 */
[----:B------:R-:W3:Y:S04]  /*133f0*/  LDL.LU R13, [R1+0x214] ;  /* 0x00021400010d7983 */ /* 0x000ee80000300800 */
[----:B------:R-:W3:Y:S04]  /*13400*/  LDL.LU R28, [R1+0x1ec] ;  /* 0x0001ec00011c7983 */ /* 0x000ee80000300800 */
[----:B------:R-:W3:Y:S01]  /*13410*/  LDL.LU R24, [R1+0x1f4] ;  /* 0x0001f40001187983 */ /* 0x000ee20000300800 */
[----:B------:R-:W-:Y:S02]  /*13420*/  LEA R248, P3, R22, R3, 0x2 ;  /* 0x0000000316f87211 */ /* 0x000fe400078610ff */
[----:B------:R-:W-:-:S02]  /*13430*/  LEA.HI.X.SX32 R247, R247, R4, 0x2, P2 ;  /* 0x00000004f7f77211 */ /* 0x000fc400010f16ff */
[-C--:B------:R-:W-:Y:S02]  /*13440*/  LEA.HI.X.SX32 R249, R22, R4.reuse, 0x2, P3 ;  /* 0x0000000416f97211 */ /* 0x080fe400018f16ff */
[----:B------:R-:W3:Y:S01]  /*13450*/  LDL.LU R22, [R1+0x21c] ;  /* 0x00021c0001167983 */ /* 0x000ee20000300800 */
[-C--:B------:R-:W-:Y:S02]  /*13460*/  LEA.HI.X.SX32 R245, R245, R4.reuse, 0x2, P1 ;  /* 0x00000004f5f57211 */ /* 0x080fe400008f16ff */
[-C--:B------:R-:W-:Y:S01]  /*13470*/  LEA.HI.X.SX32 R27, R27, R4.reuse, 0x2, P0 ;  /* 0x000000041b1b7211 */ /* 0x080fe200000f16ff */
[----:B------:R-:W-:Y:S01]  /*13480*/  STL.64 [R1+0x150], R248 ;  /* 0x000150f801007387 */ /* 0x000fe20000100a00 */
[----:B------:R-:W-:-:S03]  /*13490*/  LEA.HI.X.SX32 R21, R21, R4, 0x2, P5 ;  /* 0x0000000415157211 */ /* 0x000fc600028f16ff */
[----:B------:R-:W-:Y:S01]  /*134a0*/  STL.64 [R1+0x158], R246 ;  /* 0x000158f601007387 */ /* 0x000fe20000100a00 */
[----:B------:R-:W-:-:S03]  /*134b0*/  LEA.HI.X.SX32 R31, R31, R4, 0x2, P4 ;  /* 0x000000041f1f7211 */ /* 0x000fc600020f16ff */
[----:B------:R2:W-:Y:S04]  /*134c0*/  STL.64 [R1+0x160], R244 ;  /* 0x000160f401007387 */ /* 0x0005e80000100a00 */
[----:B------:R3:W-:Y:S04]  /*134d0*/  STL.64 [R1+0x168], R26 ;  /* 0x0001681a01007387 */ /* 0x0007e80000100a00 */
[----:B------:R1:W-:Y:S04]  /*134e0*/  STL.64 [R1+0x170], R20 ;  /* 0x0001701401007387 */ /* 0x0003e80000100a00 */
[----:B------:R1:W-:Y:S01]  /*134f0*/  STL.64 [R1+0x178], R30 ;  /* 0x0001781e01007387 */ /* 0x0003e20000100a00 */
[----:B--2---:R-:W-:-:S04]  /*13500*/  LEA R244, P1, R0, R3, 0x2 ;  /* 0x0000000300f47211 */ /* 0x004fc800078210ff */
[-C--:B------:R-:W-:Y:S02]  /*13510*/  LEA.HI.X.SX32 R245, R0, R4.reuse, 0x2, P1 ;  /* 0x0000000400f57211 */ /* 0x080fe400008f16ff */
[CC--:B----4-:R-:W-:Y:S02]  /*13520*/  LEA R248, P3, R252.reuse, R3.reuse, 0x2 ;  /* 0x00000003fcf87211 */ /* 0x0d0fe400078610ff */
[-C--:B------:R-:W-:Y:S02]  /*13530*/  LEA R246, P2, R15, R3.reuse, 0x2 ;  /* 0x000000030ff67211 */ /* 0x080fe400078410ff */
[-C--:B------:R-:W-:Y:S02]  /*13540*/  LEA.HI.X.SX32 R249, R252, R4.reuse, 0x2, P3 ;  /* 0x00000004fcf97211 */ /* 0x080fe400018f16ff */
[----:B---3--:R-:W-:Y:S02]  /*13550*/  LEA R26, P0, R251, R3, 0x2 ;  /* 0x00000003fb1a7211 */ /* 0x008fe400078010ff */
[----:B------:R-:W-:-:S02]  /*13560*/  LEA.HI.X.SX32 R247, R15, R4, 0x2, P2 ;  /* 0x000000040ff77211 */ /* 0x000fc400010f16ff */
[-C--:B-1----:R-:W-:Y:S01]  /*13570*/  LEA R20, P5, R18, R3.reuse, 0x2 ;  /* 0x0000000312147211 */ /* 0x082fe200078a10ff */
[----:B------:R1:W-:Y:S01]  /*13580*/  STL.64 [R1+0x180], R248 ;  /* 0x000180f801007387 */ /* 0x0003e20000100a00 */
[-C--:B------:R-:W-:Y:S02]  /*13590*/  LEA.HI.X.SX32 R27, R251, R4.reuse, 0x2, P0 ;  /* 0x00000004fb1b7211 */ /* 0x080fe400000f16ff */
[----:B------:R-:W-:Y:S01]  /*135a0*/  LEA R30, P4, R10, R3, 0x2 ;  /* 0x000000030a1e7211 */ /* 0x000fe200078810ff */
[----:B------:R-:W-:Y:S01]  /*135b0*/  STL.64 [R1+0x188], R246 ;  /* 0x000188f601007387 */ /* 0x000fe20000100a00 */
[----:B------:R-:W-:-:S03]  /*135c0*/  LEA.HI.X.SX32 R21, R18, R4, 0x2, P5 ;  /* 0x0000000412157211 */ /* 0x000fc600028f16ff */
[----:B------:R-:W2:Y:S01]  /*135d0*/  LDL.LU R15, [R1+0x22c] ;  /* 0x00022c00010f7983 */ /* 0x000ea20000300800 */
[----:B------:R-:W-:-:S03]  /*135e0*/  LEA.HI.X.SX32 R31, R10, R4, 0x2, P4 ;  /* 0x000000040a1f7211 */ /* 0x000fc600020f16ff */
[----:B------:R-:W3:Y:S04]  /*135f0*/  LDL.LU R0, [R1+0x234] ;  /* 0x0002340001007983 */ /* 0x000ee80000300800 */
[----:B------:R-:W-:Y:S04]  /*13600*/  STL.64 [R1+0x190], R244 ;  /* 0x000190f401007387 */ /* 0x000fe80000100a00 */
[----:B------:R-:W-:Y:S04]  /*13610*/  STL.64 [R1+0x198], R26 ;  /* 0x0001981a01007387 */ /* 0x000fe80000100a00 */
[----:B------:R-:W-:Y:S01]  /*13620*/  STL.64 [R1+0x1a0], R20 ;  /* 0x0001a01401007387 */ /* 0x000fe20000100a00 */
[----:B-1----:R-:W-:-:S03]  /*13630*/  LEA R248, P3, R250, R3, 0x2 ;  /* 0x00000003faf87211 */ /* 0x002fc600078610ff */
[----:B------:R1:W-:Y:S01]  /*13640*/  STL.64 [R1+0x1a8], R30 ;  /* 0x0001a81e01007387 */ /* 0x0003e20000100a00 */
[----:B------:R-:W-:-:S03]  /*13650*/  LEA.HI.X.SX32 R249, R250, R4, 0x2, P3 ;  /* 0x00000004faf97211 */ /* 0x000fc600018f16ff */
[----:B-1----:R-:W4:Y:S04]  /*13660*/  LDL.LU.64 R30, [R1+0x1058] ;  /* 0x00105800011e7983 */ /* 0x002f280000300a00 */
[----:B------:R-:W-:Y:S01]  /*13670*/  STL.64 [R1+0x1b0], R248 ;  /* 0x0001b0f801007387 */ /* 0x000fe20000100a00 */
[----:B------:R-:W-:-:S04]  /*13680*/  LEA R246, P2, R5, R3, 0x2 ;  /* 0x0000000305f67211 */ /* 0x000fc800078410ff */
[----:B------:R-:W-:Y:S02]  /*13690*/  LEA.HI.X.SX32 R247, R5, R4, 0x2, P2 ;  /* 0x0000000405f77211 */ /* 0x000fe400010f16ff */
[----:B------:R-:W-:-:S03]  /*136a0*/  LEA R20, P5, R19, R3, 0x2 ;  /* 0x0000000313147211 */ /* 0x000fc600078a10ff */
[----:B------:R-:W-:Y:S01]  /*136b0*/  STL.64 [R1+0x1b8], R246 ;  /* 0x0001b8f601007387 */ /* 0x000fe20000100a00 */
[----:B------:R-:W-:-:S03]  /*136c0*/  LEA R244, P1, R28, R3, 0x2 ;  /* 0x000000031cf47211 */ /* 0x000fc600078210ff */
[----:B------:R-:W4:Y:S01]  /*136d0*/  LDL.LU R252, [R1+0x254] ;  /* 0x0002540001fc7983 */ /* 0x000f220000300800 */
[-C--:B------:R-:W-:Y:S02]  /*136e0*/  LEA R26, P0, R24, R3.reuse, 0x2 ;  /* 0x00000003181a7211 */ /* 0x080fe400078010ff */
[-C--:B------:R-:W-:Y:S02]  /*136f0*/  LEA.HI.X.SX32 R245, R28, R4.reuse, 0x2, P1 ;  /* 0x000000041cf57211 */ /* 0x080fe400008f16ff */
[-C--:B------:R-:W-:Y:S02]  /*13700*/  LEA.HI.X.SX32 R27, R24, R4.reuse, 0x2, P0 ;  /* 0x00000004181b7211 */ /* 0x080fe400000f16ff */
[----:B------:R-:W-:Y:S01]  /*13710*/  LEA.HI.X.SX32 R21, R19, R4, 0x2, P5 ;  /* 0x0000000413157211 */ /* 0x000fe200028f16ff */
[----:B------:R1:W-:Y:S01]  /*13720*/  STL.64 [R1+0x1c0], R244 ;  /* 0x0001c0f401007387 */ /* 0x0003e20000100a00 */
[----:B------:R-:W-:-:S03]  /*13730*/  LEA R10, P4, R17, R3, 0x2 ;  /* 0x00000003110a7211 */ /* 0x000fc600078810ff */
[----:B------:R-:W-:Y:S01]  /*13740*/  STL.64 [R1+0x1c8], R26 ;  /* 0x0001c81a01007387 */ /* 0x000fe20000100a00 */
[----:B------:R-:W-:-:S03]  /*13750*/  IMAD.MOV.U32 R18, RZ, RZ, R11 ;  /* 0x000000ffff127224 */ /* 0x000fc600078e000b */
[----:B------:R-:W4:Y:S01]  /*13760*/  LDL.LU R5, [R1+0x25c] ;  /* 0x00025c0001057983 */ /* 0x000f220000300800 */
[----:B------:R-:W-:-:S03]  /*13770*/  LEA.HI.X.SX32 R11, R17, R4, 0x2, P4 ;  /* 0x00000004110b7211 */ /* 0x000fc600020f16ff */
[----:B------:R1:W-:Y:S01]  /*13780*/  STL.64 [R1+0x1d0], R20 ;  /* 0x0001d01401007387 */ /* 0x0003e20000100a00 */
[----:B------:R-:W-:Y:S01]  /*13790*/  IMAD.MOV.U32 R19, RZ, RZ, R6 ;  /* 0x000000ffff137224 */ /* 0x000fe200078e0006 */
[-C--:B-1----:R-:W-:Y:S01]  /*137a0*/  LEA R244, P0, R12, R3.reuse, 0x2 ;  /* 0x000000030cf47211 */ /* 0x082fe200078010ff */
[----:B------:R-:W-:Y:S01]  /*137b0*/  IMAD.MOV.U32 R245, RZ, RZ, R12 ;  /* 0x000000fffff57224 */ /* 0x000fe200078e000c */
[----:B------:R-:W4:Y:S04]  /*137c0*/  LDL.LU R20, [R1+0x264] ;  /* 0x0002640001147983 */ /* 0x000f280000300800 */
[----:B------:R-:W4:Y:S04]  /*137d0*/  LDL.LU R26, [R1+0x26c] ;  /* 0x00026c00011a7983 */ /* 0x000f280000300800 */
[----:B------:R-:W4:Y:S04]  /*137e0*/  LDL.LU R247, [R1+0x274] ;  /* 0x0002740001f77983 */ /* 0x000f280000300800 */
[----:B------:R-:W4:Y:S04]  /*137f0*/  LDL.LU R246, [R1+0x27c] ;  /* 0x00027c0001f67983 */ /* 0x000f280000300800 */
[----:B------:R-:W4:Y:S04]  /*13800*/  LDL.LU R21, [R1+0x284] ;  /* 0x0002840001157983 */ /* 0x000f280000300800 */
[----:B------:R-:W4:Y:S04]  /*13810*/  LDL.LU R6, [R1+0x28c] ;  /* 0x00028c0001067983 */ /* 0x000f280000300800 */
[----:B------:R-:W4:Y:S04]  /*13820*/  LDL.LU R12, [R1+0x294] ;  /* 0x00029400010c7983 */ /* 0x000f280000300800 */
[----:B------:R1:W-:Y:S04]  /*13830*/  STL.64 [R1+0x1d8], R10 ;  /* 0x0001d80a01007387 */ /* 0x0003e80000100a00 */
[----:B-1----:R-:W3:Y:S01]  /*13840*/  LDL.LU R10, [R1+0x1050] ;  /* 0x00105000010a7983 */ /* 0x002ee20000300800 */
[CC--:B------:R-:W-:Y:S01]  /*13850*/  LEA R250, P3, R14.reuse, R3.reuse, 0x2 ;  /* 0x000000030efa7211 */ /* 0x0c0fe200078610ff */
[----:B------:R-:W-:Y:S01]  /*13860*/  IMAD.MOV.U32 R249, RZ, RZ, R29 ;  /* 0x000000fffff97224 */ /* 0x000fe200078e001d */
[----:B------:R-:W-:Y:S01]  /*13870*/  LEA R248, P2, R13, R3, 0x2 ;  /* 0x000000030df87211 */ /* 0x000fe200078410ff */
[----:B------:R-:W4:Y:S01]  /*13880*/  LDL.LU R17, [R1+0x29c] ;  /* 0x00029c0001117983 */ /* 0x000f220000300800 */
[----:B------:R-:W-:-:S03]  /*13890*/  LEA.HI.X.SX32 R251, R14, R4, 0x2, P3 ;  /* 0x000000040efb7211 */ /* 0x000fc600018f16ff */
[----:B------:R-:W4:Y:S01]  /*138a0*/  LDL.LU R14, [R1+0x2a4] ;  /* 0x0002a400010e7983 */ /* 0x000f220000300800 */
[----:B------:R-:W-:-:S03]  /*138b0*/  LEA R28, P1, R22, R3, 0x2 ;  /* 0x00000003161c7211 */ /* 0x000fc600078210ff */
[----:B------:R1:W-:Y:S01]  /*138c0*/  STL.64 [R1+0x1e0], R250 ;  /* 0x0001e0fa01007387 */ /* 0x0003e20000100a00 */
[----:B------:R-:W-:Y:S02]  /*138d0*/  IMAD.MOV.U32 R27, RZ, RZ, R25 ;  /* 0x000000ffff1b7224 */ /* 0x000fe400078e0019 */
[----:B------:R-:W-:Y:S01]  /*138e0*/  IMAD.MOV.U32 R25, RZ, RZ, R18 ;  /* 0x000000ffff197224 */ /* 0x000fe200078e0012 */
[-C--:B------:R-:W-:Y:S02]  /*138f0*/  LEA.HI.X.SX32 R29, R22, R4.reuse, 0x2, P1 ;  /* 0x00000004161d7211 */ /* 0x080fe400008f16ff */
[----:B-1----:R-:W-:Y:S01]  /*13900*/  LEA R250, P3, R249, R3, 0x2 ;  /* 0x00000003f9fa7211 */ /* 0x002fe200078610ff */
[----:B------:R-:W-:Y:S01]  /*13910*/  IMAD.MOV.U32 R251, RZ, RZ, R249 ;  /* 0x000000fffffb7224 */ /* 0x000fe200078e00f9 */
[-C--:B------:R-:W-:Y:S02]  /*13920*/  LEA.HI.X.SX32 R249, R13, R4.reuse, 0x2, P2 ;  /* 0x000000040df97211 */ /* 0x080fe400010f16ff */
[----:B------:R-:W4:Y:S01]  /*13930*/  LDL.LU R13, [R1+0x2b4] ;  /* 0x0002b400010d7983 */ /* 0x000f220000300800 */
[----:B------:R-:W-:-:S03]  /*13940*/  LEA.HI.X.SX32 R245, R245, R4, 0x2, P0 ;  /* 0x00000004f5f57211 */ /* 0x000fc600000f16ff */
[----:B------:R1:W-:Y:S01]  /*13950*/  STL.64 [R1+0x1e8], R248 ;  /* 0x0001e8f801007387 */ /* 0x0003e20000100a00 */
[----:B------:R-:W-:-:S03]  /*13960*/  LEA R22, P1, R25, R3, 0x2 ;  /* 0x0000000319167211 */ /* 0x000fc600078210ff */
[----:B------:R1:W-:Y:S02]  /*13970*/  STL.64 [R1+0x1f0], R28 ;  /* 0x0001f01c01007387 */ /* 0x0003e40000100a00 */
[----:B-1----:R-:W-:Y:S01]  /*13980*/  LEA R248, P2, R27, R3, 0x2 ;  /* 0x000000031bf87211 */ /* 0x002fe200078410ff */
[----:B------:R-:W-:Y:S02]  /*13990*/  IMAD.MOV.U32 R249, RZ, RZ, R27 ;  /* 0x000000fffff97224 */ /* 0x000fe400078e001b */
[----:B------:R-:W-:Y:S01]  /*139a0*/  IMAD.MOV.U32 R27, RZ, RZ, R23 ;  /* 0x000000ffff1b7224 */ /* 0x000fe200078e0017 */
[----:B------:R-:W4:Y:S01]  /*139b0*/  LDL.LU.64 R28, [R1+0x1048] ;  /* 0x00104800011c7983 */ /* 0x000f220000300a00 */
[----:B------:R-:W-:-:S03]  /*139c0*/  IMAD.MOV.U32 R23, RZ, RZ, R25 ;  /* 0x000000ffff177224 */ /* 0x000fc600078e0019 */
[----:B------:R-:W-:Y:S01]  /*139d0*/  STL.64 [R1+0x1f8], R244 ;  /* 0x0001f8f401007387 */ /* 0x000fe20000100a00 */
[----:B--2---:R-:W-:-:S04]  /*139e0*/  LEA R24, P5, R15, R3, 0x2 ;  /* 0x000000030f187211 */ /* 0x004fc800078a10ff */
[----:B------:R-:W-:Y:S02]  /*139f0*/  LEA.HI.X.SX32 R25, R15, R4, 0x2, P5 ;  /* 0x000000040f197211 */ /* 0x000fe400028f16ff */
[----:B------:R-:W2:Y:S04]  /*13a00*/  LDL.LU R15, [R1+0x2bc] ;  /* 0x0002bc00010f7983 */ /* 0x000ea80000300800 */
[----:B------:R-:W-:Y:S01]  /*13a10*/  STL.64 [R1+0x200], R24 ;  /* 0x0002001801007387 */ /* 0x000fe20000100a00 */
[----:B---3--:R-:W-:Y:S01]  /*13a20*/  IMAD.MOV.U32 R18, RZ, RZ, R10 ;  /* 0x000000ffff127224 */ /* 0x008fe200078e000a */
[----:B------:R-:W-:-:S04]  /*13a30*/  LEA R10, P4, R0, R3, 0x2 ;  /* 0x00000003000a7211 */ /* 0x000fc800078810ff */
[----:B------:R-:W-:-:S05]  /*13a40*/  LEA.HI.X.SX32 R11, R0, R4, 0x2, P4 ;  /* 0x00000004000b7211 */ /* 0x000fca00020f16ff */
[----:B------:R1:W-:Y:S04]  /*13a50*/  STL.64 [R1+0x208], R10 ;  /* 0x0002080a01007387 */ /* 0x0003e80000100a00 */
[----:B-1----:R-:W3:Y:S01]  /*13a60*/  LDL.LU R11, [R1+0x1044] ;  /* 0x00104400010b7983 */ /* 0x002ee20000300800 */
[-C--:B----4-:R-:W-:Y:S02]  /*13a70*/  LEA R244, P0, R252, R3.reuse, 0x2 ;  /* 0x00000003fcf47211 */ /* 0x090fe400078010ff */
[-C--:B------:R-:W-:Y:S02]  /*13a80*/  LEA R24, P5, R5, R3.reuse, 0x2 ;  /* 0x0000000305187211 */ /* 0x080fe400078a10ff */
[----:B------:R-:W-:Y:S02]  /*13a90*/  LEA.HI.X.SX32 R251, R251, R4, 0x2, P3 ;  /* 0x00000004fbfb7211 */ /* 0x000fe400018f16ff */
[----:B------:R-:W-:-:S02]  /*13aa0*/  LEA R10, P4, R20, R3, 0x2 ;  /* 0x00000003140a7211 */ /* 0x000fc400078810ff */
[-C--:B------:R-:W-:Y:S02]  /*13ab0*/  LEA.HI.X.SX32 R249, R249, R4.reuse, 0x2, P2 ;  /* 0x00000004f9f97211 */ /* 0x080fe400010f16ff */
[-C--:B------:R-:W-:Y:S02]  /*13ac0*/  LEA.HI.X.SX32 R23, R23, R4.reuse, 0x2, P1 ;  /* 0x0000000417177211 */ /* 0x080fe400008f16ff */
[-C--:B------:R-:W-:Y:S01]  /*13ad0*/  LEA.HI.X.SX32 R245, R252, R4.reuse, 0x2, P0 ;  /* 0x00000004fcf57211 */ /* 0x080fe200000f16ff */
[----:B------:R1:W-:Y:S01]  /*13ae0*/  STL.64 [R1+0x210], R250 ;  /* 0x000210fa01007387 */ /* 0x0003e20000100a00 */
[----:B------:R-:W-:-:S03]  /*13af0*/  LEA.HI.X.SX32 R25, R5, R4, 0x2, P5 ;  /* 0x0000000405197211 */ /* 0x000fc600028f16ff */
[----:B------:R4:W-:Y:S04]  /*13b00*/  STL.64 [R1+0x218], R248 ;  /* 0x000218f801007387 */ /* 0x0009e80000100a00 */
[----:B------:R4:W-:Y:S04]  /*13b10*/  STL.64 [R1+0x220], R22 ;  /* 0x0002201601007387 */ /* 0x0009e80000100a00 */
[----:B------:R4:W-:Y:S04]  /*13b20*/  STL.64 [R1+0x228], R244 ;  /* 0x000228f401007387 */ /* 0x0009e80000100a00 */
[----:B------:R-:W-:Y:S01]  /*13b30*/  STL.64 [R1+0x230], R24 ;  /* 0x0002301801007387 */ /* 0x000fe20000100a00 */
[----:B-1----:R-:W-:-:S02]  /*13b40*/  LEA R250, P3, R26, R3, 0x2 ;  /* 0x000000031afa7211 */ /* 0x002fc400078610ff */
[-C--:B----4-:R-:W-:Y:S02]  /*13b50*/  LEA R248, P2, R247, R3.reuse, 0x2 ;  /* 0x00000003f7f87211 */ /* 0x090fe400078410ff */
[-C--:B------:R-:W-:Y:S02]  /*13b60*/  LEA R22, P1, R246, R3.reuse, 0x2 ;  /* 0x00000003f6167211 */ /* 0x080fe400078210ff */
[-C--:B------:R-:W-:Y:S02]  /*13b70*/  LEA.HI.X.SX32 R251, R26, R4.reuse, 0x2, P3 ;  /* 0x000000041afb7211 */ /* 0x080fe400018f16ff */
[----:B------:R-:W-:Y:S02]  /*13b80*/  LEA R244, P0, R21, R3, 0x2 ;  /* 0x0000000315f47211 */ /* 0x000fe400078010ff */
[-C--:B------:R-:W-:Y:S02]  /*13b90*/  LEA.HI.X.SX32 R249, R247, R4.reuse, 0x2, P2 ;  /* 0x00000004f7f97211 */ /* 0x080fe400010f16ff */
[----:B------:R-:W-:-:S02]  /*13ba0*/  LEA.HI.X.SX32 R23, R246, R4, 0x2, P1 ;  /* 0x00000004f6177211 */ /* 0x000fc400008f16ff */
[-C--:B------:R-:W-:Y:S01]  /*13bb0*/  LEA.HI.X.SX32 R245, R21, R4.reuse, 0x2, P0 ;  /* 0x0000000415f57211 */ /* 0x080fe200000f16ff */
[----:B---3--:R-:W-:Y:S01]  /*13bc0*/  IMAD.MOV.U32 R0, RZ, RZ, R11 ;  /* 0x000000ffff007224 */ /* 0x008fe200078e000b */
[----:B------:R-:W-:-:S05]  /*13bd0*/  LEA.HI.X.SX32 R11, R20, R4, 0x2, P4 ;  /* 0x00000004140b7211 */ /* 0x000fca00020f16ff */
[----:B------:R1:W-:Y:S04]  /*13be0*/  STL.64 [R1+0x238], R10 ;  /* 0x0002380a01007387 */ /* 0x0003e80000100a00 */
[----:B-1----:R-:W3:Y:S04]  /*13bf0*/  LDL.LU R10, [R1+0x1040] ;  /* 0x00104000010a7983 */ /* 0x002ee80000300800 */
[----:B------:R-:W-:Y:S04]  /*13c00*/  STL.64 [R1+0x240], R250 ;  /* 0x000240fa01007387 */ /* 0x000fe80000100a00 */
[----:B------:R-:W-:Y:S04]  /*13c10*/  STL.64 [R1+0x248], R248 ;  /* 0x000248f801007387 */ /* 0x000fe80000100a00 */
[----:B------:R-:W-:Y:S04]  /*13c20*/  STL.64 [R1+0x250], R22 ;  /* 0x0002501601007387 */ /* 0x000fe80000100a00 */
[----:B------:R-:W4:Y:S04]  /*13c30*/  LDL.LU R247, [R1+0x2e4] ;  /* 0x0002e40001f77983 */ /* 0x000f280000300800 */
[----:B------:R1:W-:Y:S04]  /*13c40*/  STL.64 [R1+0x258], R244 ;  /* 0x000258f401007387 */ /* 0x0003e80000100a00 */
[----:B------:R-:W4:Y:S01]  /*13c50*/  LDL.LU R21, [R1+0x2ec] ;  /* 0x0002ec0001157983 */ /* 0x000f220000300800 */
[----:B-1----:R-:W-:-:S03]  /*13c60*/  IMAD.MOV.U32 R245, RZ, RZ, R0 ;  /* 0x000000fffff57224 */ /* 0x002fc600078e0000 */
[----:B------:R-:W4:Y:S01]  /*13c70*/  LDL.LU R0, [R1+0x2f4] ;  /* 0x0002f40001007983 */ /* 0x000f220000300800 */
[----:B------:R-:W-:-:S04]  /*13c80*/  LEA R24, P5, R6, R3, 0x2 ;  /* 0x0000000306187211 */ /* 0x000fc800078a10ff */
[-C--:B------:R-:W-:Y:S02]  /*13c90*/  LEA.HI.X.SX32 R25, R6, R4.reuse, 0x2, P5 ;  /* 0x0000000406197211 */ /* 0x080fe400028f16ff */
[-C--:B------:R-:W-:Y:S01]  /*13ca0*/  LEA R26, P3, R17, R3.reuse, 0x2 ;  /* 0x00000003111a7211 */ /* 0x080fe200078610ff */
[----:B------:R-:W-:Y:S02]  /*13cb0*/  IMAD.MOV.U32 R5, RZ, RZ, R27 ;  /* 0x000000ffff057224 */ /* 0x000fe400078e001b */
[----:B------:R1:W-:Y:S01]  /*13cc0*/  STL.64 [R1+0x260], R24 ;  /* 0x0002601801007387 */ /* 0x0003e20000100a00 */
[----:B------:R-:W-:Y:S01]  /*13cd0*/  IMAD.MOV.U32 R6, RZ, RZ, R9 ;  /* 0x000000ffff067224 */ /* 0x000fe200078e0009 */
[-C--:B------:R-:W-:Y:S02]  /*13ce0*/  LEA R248, P2, R14, R3.reuse, 0x2 ;  /* 0x000000030ef87211 */ /* 0x080fe400078410ff */
[----:B------:R-:W4:Y:S01]  /*13cf0*/  LDL.LU R252, [R1+0x2fc] ;  /* 0x0002fc0001fc7983 */ /* 0x000f220000300800 */
[----:B------:R-:W-:Y:S01]  /*13d00*/  LEA R22, P1, R19, R3, 0x2 ;  /* 0x0000000313167211 */ /* 0x000fe200078210ff */
[----:B------:R-:W-:Y:S01]  /*13d10*/  IMAD.MOV.U32 R23, RZ, RZ, R19 ;  /* 0x000000ffff177224 */ /* 0x000fe200078e0013 */
[----:B------:R-:W-:Y:S01]  /*13d20*/  LEA.HI.X.SX32 R27, R17, R4, 0x2, P3 ;  /* 0x00000004111b7211 */ /* 0x000fe200018f16ff */
[----:B------:R-:W4:Y:S04]  /*13d30*/  LDL.LU R251, [R1+0x304] ;  /* 0x0003040001fb7983 */ /* 0x000f280000300800 */
[----:B------:R-:W4:Y:S01]  /*13d40*/  LDL.LU R9, [R1+0x30c] ;  /* 0x00030c0001097983 */ /* 0x000f220000300800 */
[----:B-1----:R-:W-:-:S03]  /*13d50*/  IMAD.MOV.U32 R25, RZ, RZ, R18 ;  /* 0x000000ffff197224 */ /* 0x002fc600078e0012 */
[----:B------:R-:W4:Y:S01]  /*13d60*/  LDL.LU R19, [R1+0x314] ;  /* 0x0003140001137983 */ /* 0x000f220000300800 */
[-C--:B------:R-:W-:Y:S01]  /*13d70*/  LEA.HI.X.SX32 R249, R14, R4.reuse, 0x2, P2 ;  /* 0x000000040ef97211 */ /* 0x080fe200010f16ff */
[----:B------:R-:W-:Y:S01]  /*13d80*/  IMAD.MOV.U32 R17, RZ, RZ, R5 ;  /* 0x000000ffff117224 */ /* 0x000fe200078e0005 */
[----:B------:R-:W-:Y:S01]  /*13d90*/  LEA.HI.X.SX32 R23, R23, R4, 0x2, P1 ;  /* 0x0000000417177211 */ /* 0x000fe200008f16ff */
[----:B------:R-:W-:Y:S01]  /*13da0*/  IMAD.MOV.U32 R14, RZ, RZ, R7 ;  /* 0x000000ffff0e7224 */ /* 0x000fe200078e0007 */
[-C--:B------:R-:W-:Y:S01]  /*13db0*/  LEA R244, P0, R13, R3.reuse, 0x2 ;  /* 0x000000030df47211 */ /* 0x080fe200078010ff */
[----:B------:R-:W-:Y:S01]  /*13dc0*/  IMAD.MOV.U32 R7, RZ, RZ, R2 ;  /* 0x000000ffff077224 */ /* 0x000fe200078e0002 */
[-C--:B--2---:R-:W-:Y:S01]  /*13dd0*/  LEA R24, P5, R15, R3.reuse, 0x2 ;  /* 0x000000030f187211 */ /* 0x084fe200078a10ff */
[----:B---3--:R-:W-:Y:S01]  /*13de0*/  IMAD.MOV.U32 R20, RZ, RZ, R10 ;  /* 0x000000ffff147224 */ /* 0x008fe200078e000a */
[----:B------:R-:W-:-:S04]  /*13df0*/  LEA R10, P4, R12, R3, 0x2 ;  /* 0x000000030c0a7211 */ /* 0x000fc800078810ff */
[----:B------:R-:W-:Y:S02]  /*13e00*/  LEA.HI.X.SX32 R11, R12, R4, 0x2, P4 ;  /* 0x000000040c0b7211 */ /* 0x000fe400020f16ff */
[----:B------:R-:W2:Y:S04]  /*13e10*/  LDL.LU R12, [R1+0x31c] ;  /* 0x00031c00010c7983 */ /* 0x000ea80000300800 */
[----:B------:R-:W3:Y:S04]  /*13e20*/  LDL.LU R18, [R1+0x324] ;  /* 0x0003240001127983 */ /* 0x000ee80000300800 */
[----:B------:R1:W-:Y:S04]  /*13e30*/  STL.64 [R1+0x268], R10 ;  /* 0x0002680a01007387 */ /* 0x0003e80000100a00 */
[----:B------:R1:W-:Y:S02]  /*13e40*/  STL.64 [R1+0x270], R26 ;  /* 0x0002701a01007387 */ /* 0x0003e40000100a00 */
[----:B-1----:R-:W-:Y:S01]  /*13e50*/  LEA R10, P4, R20, R3, 0x2 ;  /* 0x00000003140a7211 */ /* 0x002fe200078810ff */
[----:B------:R-:W-:-:S02]  /*13e60*/  IMAD.MOV.U32 R11, RZ, RZ, R20 ;  /* 0x000000ffff0b7224 */ /* 0x000fc400078e0014 */
[----:B------:R-:W-:Y:S01]  /*13e70*/  IMAD.MOV.U32 R20, RZ, RZ, R16 ;  /* 0x000000ffff147224 */ /* 0x000fe200078e0010 */
[----:B------:R-:W3:Y:S01]  /*13e80*/  LDL.LU.64 R26, [R1+0x1038] ;  /* 0x00103800011a7983 */ /* 0x000ee20000300a00 */
[----:B------:R-:W-:-:S03]  /*13e90*/  LEA R16, P3, R5, R3, 0x2 ;  /* 0x0000000305107211 */ /* 0x000fc600078610ff */
[----:B------:R-:W3:Y:S04]  /*13ea0*/  LDL.LU R250, [R1+0x32c] ;  /* 0x00032c0001fa7983 */ /* 0x000ee80000300800 */
[----:B------:R-:W3:Y:S04]  /*13eb0*/  LDL.LU R5, [R1+0x334] ;  /* 0x0003340001057983 */ /* 0x000ee80000300800 */
[----:B------:R1:W-:Y:S04]  /*13ec0*/  STL.64 [R1+0x278], R248 ;  /* 0x000278f801007387 */ /* 0x0003e80000100a00 */
[----:B------:R-:W3:Y:S04]  /*13ed0*/  LDL.LU R246, [R1+0x33c] ;  /* 0x00033c0001f67983 */ /* 0x000ee80000300800 */
[----:B------:R-:W3:Y:S04]  /*13ee0*/  LDL.LU R2, [R1+0x344] ;  /* 0x0003440001027983 */ /* 0x000ee80000300800 */
[----:B------:R4:W-:Y:S01]  /*13ef0*/  STL.64 [R1+0x280], R22 ;  /* 0x0002801601007387 */ /* 0x0009e20000100a00 */
[----:B-1----:R-:W-:Y:S01]  /*13f00*/  LEA R248, P2, R25, R3, 0x2 ;  /* 0x0000000319f87211 */ /* 0x002fe200078410ff */
[----:B------:R-:W-:Y:S01]  /*13f10*/  IMAD.MOV.U32 R249, RZ, RZ, R25 ;  /* 0x000000fffff97224 */ /* 0x000fe200078e0019 */
[----:B------:R-:W-:-:S02]  /*13f20*/  LEA.HI.X.SX32 R25, R15, R4, 0x2, P5 ;  /* 0x000000040f197211 */ /* 0x000fc400028f16ff */
[----:B----4-:R-:W-:Y:S01]  /*13f30*/  LEA R22, P1, R245, R3, 0x2 ;  /* 0x00000003f5167211 */ /* 0x010fe200078210ff */
[----:B------:R-:W-:Y:S01]  /*13f40*/  IMAD.MOV.U32 R23, RZ, RZ, R245 ;  /* 0x000000ffff177224 */ /* 0x000fe200078e00f5 */
[-C--:B------:R-:W-:Y:S01]  /*13f50*/  LEA.HI.X.SX32 R245, R13, R4.reuse, 0x2, P0 ;  /* 0x000000040df57211 */ /* 0x080fe200000f16ff */
[----:B------:R-:W-:Y:S02]  /*13f60*/  IMAD.MOV.U32 R13, RZ, RZ, R6 ;  /* 0x000000ffff0d7224 */ /* 0x000fe400078e0006 */
[----:B------:R-:W4:Y:S01]  /*13f70*/  LDL.LU R6, [R1+0x34c] ;  /* 0x00034c0001067983 */ /* 0x000f220000300800 */
[----:B------:R-:W-:-:S03]  /*13f80*/  LEA.HI.X.SX32 R11, R11, R4, 0x2, P4 ;  /* 0x000000040b0b7211 */ /* 0x000fc600020f16ff */
[----:B------:R1:W-:Y:S01]  /*13f90*/  STL.64 [R1+0x288], R244 ;  /* 0x000288f401007387 */ /* 0x0003e20000100a00 */
[----:B------:R-:W-:-:S03]  /*13fa0*/  LEA.HI.X.SX32 R17, R17, R4, 0x2, P3 ;  /* 0x0000000411117211 */ /* 0x000fc600018f16ff */
[----:B------:R-:W4:Y:S01]  /*13fb0*/  LDL.LU R15, [R1+0x354] ;  /* 0x00035400010f7983 */ /* 0x000f220000300800 */
[----:B------:R-:W-:-:S03]  /*13fc0*/  LEA.HI.X.SX32 R249, R249, R4, 0x2, P2 ;  /* 0x00000004f9f97211 */ /* 0x000fc600010f16ff */
[----:B------:R1:W-:Y:S01]  /*13fd0*/  STL.64 [R1+0x290], R24 ;  /* 0x0002901801007387 */ /* 0x0003e20000100a00 */
[-C--:B------:R-:W-:Y:S02]  /*13fe0*/  LEA.HI.X.SX32 R23, R23, R4.reuse, 0x2, P1 ;  /* 0x0000000417177211 */ /* 0x080fe400008f16ff */
[CC--:B-1----:R-:W-:Y:S01]  /*13ff0*/  LEA R244, P0, R247.reuse, R3.reuse, 0x2 ;  /* 0x00000003f7f47211 */ /* 0x0c2fe200078010ff */
[----:B------:R1:W-:Y:S03]  /*14000*/  STL.64 [R1+0x298], R10 ;  /* 0x0002980a01007387 */ /* 0x0003e60000100a00 */
[-C--:B------:R-:W-:Y:S02]  /*14010*/  LEA.HI.X.SX32 R245, R247, R4.reuse, 0x2, P0 ;  /* 0x00000004f7f57211 */ /* 0x080fe400000f16ff */
[CC--:B------:R-:W-:Y:S01]  /*14020*/  LEA R24, P5, R21.reuse, R3.reuse, 0x2 ;  /* 0x0000000315187211 */ /* 0x0c0fe200078a10ff */
[----:B------:R-:W-:Y:S03]  /*14030*/  STL.64 [R1+0x2a0], R16 ;  /* 0x0002a01001007387 */ /* 0x000fe60000100a00 */
[----:B------:R-:W-:Y:S01]  /*14040*/  LEA.HI.X.SX32 R25, R21, R4, 0x2, P5 ;  /* 0x0000000415197211 */ /* 0x000fe200028f16ff */
[----:B------:R-:W-:Y:S01]  /*14050*/  STL.64 [R1+0x2a8], R248 ;  /* 0x0002a8f801007387 */ /* 0x000fe20000100a00 */
[----:B-1----:R-:W-:-:S03]  /*14060*/  LEA R10, P4, R0, R3, 0x2 ;  /* 0x00000003000a7211 */ /* 0x002fc600078810ff */
[----:B------:R-:W-:Y:S01]  /*14070*/  STL.64 [R1+0x2b0], R22 ;  /* 0x0002b01601007387 */ /* 0x000fe20000100a00 */
[----:B------:R-:W-:-:S03]  /*14080*/  LEA.HI.X.SX32 R11, R0, R4, 0x2, P4 ;  /* 0x00000004000b7211 */ /* 0x000fc600020f16ff */
[----:B------:R-:W-:Y:S04]  /*14090*/  STL.64 [R1+0x2b8], R244 ;  /* 0x0002b8f401007387 */ /* 0x000fe80000100a00 */
[----:B------:R1:W-:Y:S04]  /*140a0*/  STL.64 [R1+0x2c0], R24 ;  /* 0x0002c01801007387 */ /* 0x0003e80000100a00 */
[----:B-1----:R-:W4:Y:S04]  /*140b0*/  LDL.LU.64 R24, [R1+0x1030] ;  /* 0x0010300001187983 */ /* 0x002f280000300a00 */
[----:B------:R-:W4:Y:S01]  /*140c0*/  LDL.LU R0, [R1+0x1028] ;  /* 0x0010280001007983 */ /* 0x000f220000300800 */
[----:B------:R-:W-:-:S02]  /*140d0*/  LEA R16, P3, R252, R3, 0x2 ;  /* 0x00000003fc107211 */ /* 0x000fc400078610ff */
[-C--:B------:R-:W-:Y:S02]  /*140e0*/  LEA R248, P2, R251, R3.reuse, 0x2 ;  /* 0x00000003fbf87211 */ /* 0x080fe400078410ff */
[-C--:B------:R-:W-:Y:S01]  /*140f0*/  LEA R22, P1, R9, R3.reuse, 0x2 ;  /* 0x0000000309167211 */ /* 0x080fe200078210ff */
[----:B------:R-:W-:Y:S01]  /*14100*/  IMAD.MOV.U32 R247, RZ, RZ, R20 ;  /* 0x000000fffff77224 */ /* 0x000fe200078e0014 */
[----:B------:R-:W-:Y:S02]  /*14110*/  LEA R244, P0, R19, R3, 0x2 ;  /* 0x0000000313f47211 */ /* 0x000fe400078010ff */
[-C--:B------:R-:W-:Y:S02]  /*14120*/  LEA.HI.X.SX32 R17, R252, R4.reuse, 0x2, P3 ;  /* 0x00000004fc117211 */ /* 0x080fe400018f16ff */
[-C--:B------:R-:W-:Y:S02]  /*14130*/  LEA.HI.X.SX32 R249, R251, R4.reuse, 0x2, P2 ;  /* 0x00000004fbf97211 */ /* 0x080fe400010f16ff */
[-C--:B------:R-:W-:Y:S01]  /*14140*/  LEA.HI.X.SX32 R23, R9, R4.reuse, 0x2, P1 ;  /* 0x0000000409177211 */ /* 0x080fe200008f16ff */
[----:B------:R-:W-:Y:S01]  /*14150*/  STL.64 [R1+0x2c8], R10 ;  /* 0x0002c80a01007387 */ /* 0x000fe20000100a00 */
[----:B------:R-:W-:-:S03]  /*14160*/  LEA.HI.X.SX32 R245, R19, R4, 0x2, P0 ;  /* 0x0000000413f57211 */ /* 0x000fc600000f16ff */
[----:B------:R-:W-:Y:S04]  /*14170*/  STL.64 [R1+0x2d0], R16 ;  /* 0x0002d01001007387 */ /* 0x000fe80000100a00 */
[----:B------:R-:W-:Y:S04]  /*14180*/  STL.64 [R1+0x2d8], R248 ;  /* 0x0002d8f801007387 */ /* 0x000fe80000100a00 */
[----:B------:R1:W-:Y:S04]  /*14190*/  STL.64 [R1+0x2e0], R22 ;  /* 0x0002e01601007387 */ /* 0x0003e80000100a00 */
[----:B-1----:R-:W4:Y:S04]  /*141a0*/  LDL.LU R22, [R1+0x1024] ;  /* 0x0010240001167983 */ /* 0x002f280000300800 */
[----:B------:R-:W-:Y:S01]  /*141b0*/  STL.64 [R1+0x2e8], R244 ;  /* 0x0002e8f401007387 */ /* 0x000fe20000100a00 */
[----:B------:R-:W-:-:S03]  /*141c0*/  IMAD.MOV.U32 R249, RZ, RZ, R14 ;  /* 0x000000fffff97224 */ /* 0x000fc600078e000e */
[----:B------:R-:W4:Y:S01]  /*141d0*/  LDL.LU R23, [R1+0x384] ;  /* 0x0003840001177983 */ /* 0x000f220000300800 */
[----:B------:R-:W-:Y:S02]  /*141e0*/  IMAD.MOV.U32 R14, RZ, RZ, R8 ;  /* 0x000000ffff0e7224 */ /* 0x000fe400078e0008 */
[----:B------:R-:W-:Y:S02]  /*141f0*/  IMAD.MOV.U32 R251, RZ, RZ, R249 ;  /* 0x000000fffffb7224 */ /* 0x000fe400078e00f9 */
[----:B------:R-:W-:Y:S01]  /*14200*/  IMAD.MOV.U32 R252, RZ, RZ, R13 ;  /* 0x000000fffffc7224 */ /* 0x000fe200078e000d */
[----:B--2---:R-:W-:-:S04]  /*14210*/  LEA R20, P5, R12, R3, 0x2 ;  /* 0x000000030c147211 */ /* 0x004fc800078a10ff */
[----:B------:R-:W-:Y:S02]  /*14220*/  LEA.HI.X.SX32 R21, R12, R4, 0x2, P5 ;  /* 0x000000040c157211 */ /* 0x000fe400028f16ff */
[----:B---3--:R-:W-:-:S03]  /*14230*/  LEA R10, P4, R18, R3, 0x2 ;  /* 0x00000003120a7211 */ /* 0x008fc600078810ff */
[----:B------:R1:W-:Y:S01]  /*14240*/  STL.64 [R1+0x2f0], R20 ;  /* 0x0002f01401007387 */ /* 0x0003e20000100a00 */
[----:B------:R-:W-:-:S03]  /*14250*/  LEA.HI.X.SX32 R11, R18, R4, 0x2, P4 ;  /* 0x00000004120b7211 */ /* 0x000fc600020f16ff */
[----:B-1----:R-:W2:Y:S04]  /*14260*/  LDL.LU R20, [R1+0x38c] ;  /* 0x00038c0001147983 */ /* 0x002ea80000300800 */
[----:B------:R-:W3:Y:S01]  /*14270*/  LDL.LU R21, [R1+0x394] ;  /* 0x0003940001157983 */ /* 0x000ee20000300800 */
[----:B------:R-:W-:-:S03]  /*14280*/  LEA R16, P3, R250, R3, 0x2 ;  /* 0x00000003fa107211 */ /* 0x000fc600078610ff */
[----:B------:R-:W3:Y:S01]  /*14290*/  LDL.LU R18, [R1+0x39c] ;  /* 0x00039c0001127983 */ /* 0x000ee20000300800 */
[----:B------:R-:W-:-:S03]  /*142a0*/  LEA.HI.X.SX32 R17, R250, R4, 0x2, P3 ;  /* 0x00000004fa117211 */ /* 0x000fc600018f16ff */
[----:B------:R-:W3:Y:S01]  /*142b0*/  LDL.LU R19, [R1+0x3a4] ;  /* 0x0003a40001137983 */ /* 0x000ee20000300800 */
[-C--:B------:R-:W-:Y:S02]  /*142c0*/  LEA R248, P2, R5, R3.reuse, 0x2 ;  /* 0x0000000305f87211 */ /* 0x080fe400078410ff */
[-C--:B------:R-:W-:Y:S01]  /*142d0*/  LEA R250, P3, R249, R3.reuse, 0x2 ;  /* 0x00000003f9fa7211 */ /* 0x080fe200078610ff */
[----:B------:R-:W-:Y:S01]  /*142e0*/  STL.64 [R1+0x2f8], R10 ;  /* 0x0002f80a01007387 */ /* 0x000fe20000100a00 */
[----:B------:R-:W-:-:S03]  /*142f0*/  LEA R8, P1, R246, R3, 0x2 ;  /* 0x00000003f6087211 */ /* 0x000fc600078210ff */
[----:B------:R1:W-:Y:S01]  /*14300*/  STL.64 [R1+0x300], R16 ;  /* 0x0003001001007387 */ /* 0x0003e20000100a00 */
[-C--:B------:R-:W-:Y:S02]  /*14310*/  LEA.HI.X.SX32 R249, R5, R4.reuse, 0x2, P2 ;  /* 0x0000000405f97211 */ /* 0x080fe400010f16ff */
[-C--:B------:R-:W-:Y:S02]  /*14320*/  LEA.HI.X.SX32 R9, R246, R4.reuse, 0x2, P1 ;  /* 0x00000004f6097211 */ /* 0x080fe400008f16ff */
[C---:B------:R-:W-:Y:S01]  /*14330*/  LEA R244, P0, R2.reuse, R3, 0x2 ;  /* 0x0000000302f47211 */ /* 0x040fe200078010ff */
[----:B-1----:R-:W3:Y:S04]  /*14340*/  LDL.LU R16, [R1+0x3ac] ;  /* 0x0003ac0001107983 */ /* 0x002ee80000300800 */
[----:B------:R-:W3:Y:S01]  /*14350*/  LDL.LU R17, [R1+0x3b4] ;  /* 0x0003b40001117983 */ /* 0x000ee20000300800 */
[----:B------:R-:W-:-:S02]  /*14360*/  LEA.HI.X.SX32 R245, R2, R4, 0x2, P0 ;  /* 0x0000000402f57211 */ /* 0x000fc400000f16ff */
[-C--:B------:R-:W-:Y:S02]  /*14370*/  LEA R246, P1, R7, R3.reuse, 0x2 ;  /* 0x0000000307f67211 */ /* 0x080fe400078210ff */
[----:B----4-:R-:W-:-:S04]  /*14380*/  LEA R12, P5, R6, R3, 0x2 ;  /* 0x00000003060c7211 */ /* 0x010fc800078a10ff */
[----:B------:R-:W-:Y:S01]  /*14390*/  LEA.HI.X.SX32 R13, R6, R4, 0x2, P5 ;  /* 0x00000004060d7211 */ /* 0x000fe200028f16ff */
[----:B------:R-:W-:Y:S02]  /*143a0*/  IMAD.MOV.U32 R5, RZ, RZ, R0 ;  /* 0x000000ffff057224 */ /* 0x000fe400078e0000 */
[----:B------:R-:W4:Y:S04]  /*143b0*/  LDL.LU R0, [R1+0x3bc] ;  /* 0x0003bc0001007983 */ /* 0x000f280000300800 */
[----:B------:R1:W-:Y:S04]  /*143c0*/  STL.64 [R1+0x308], R248 ;  /* 0x000308f801007387 */ /* 0x0003e80000100a00 */
[----:B------:R1:W-:Y:S02]  /*143d0*/  STL.64 [R1+0x310], R8 ;  /* 0x0003100801007387 */ /* 0x0003e40000100a00 */
[----:B-1----:R-:W-:-:S02]  /*143e0*/  LEA R248, P2, R247, R3, 0x2 ;  /* 0x00000003f7f87211 */ /* 0x002fc400078410ff */
[----:B------:R-:W4:Y:S01]  /*143f0*/  LDL.LU R8, [R1+0x3c4] ;  /* 0x0003c40001087983 */ /* 0x000f220000300800 */
[----:B------:R-:W-:-:S03]  /*14400*/  IMAD.MOV.U32 R249, RZ, RZ, R247 ;  /* 0x000000fffff97224 */ /* 0x000fc600078e00f7 */
[----:B------:R-:W4:Y:S01]  /*14410*/  LDL.LU R9, [R1+0x3cc] ;  /* 0x0003cc0001097983 */ /* 0x000f220000300800 */
[----:B------:R-:W-:-:S03]  /*14420*/  IMAD.MOV.U32 R247, RZ, RZ, R7 ;  /* 0x000000fffff77224 */ /* 0x000fc600078e0007 */
[----:B------:R-:W4:Y:S04]  /*14430*/  LDL.LU R2, [R1+0x3d4] ;  /* 0x0003d40001027983 */ /* 0x000f280000300800 */
[----:B------:R-:W4:Y:S04]  /*14440*/  LDL.LU R7, [R1+0x3dc] ;  /* 0x0003dc0001077983 */ /* 0x000f280000300800 */
[----:B------:R1:W-:Y:S04]  /*14450*/  STL.64 [R1+0x318], R244 ;  /* 0x000318f401007387 */ /* 0x0003e80000100a00 */
[----:B------:R-:W4:Y:S01]  /*14460*/  LDL.LU R6, [R1+0x3e4] ;  /* 0x0003e40001067983 */ /* 0x000f220000300800 */
[----:B------:R-:W-:-:S02]  /*14470*/  LEA R10, P4, R15, R3, 0x2 ;  /* 0x000000030f0a7211 */ /* 0x000fc400078810ff */
[-C--:B------:R-:W-:Y:S02]  /*14480*/  LEA.HI.X.SX32 R251, R251, R4.reuse, 0x2, P3 ;  /* 0x00000004fbfb7211 */ /* 0x080fe400018f16ff */
[-C--:B------:R-:W-:Y:S02]  /*14490*/  LEA.HI.X.SX32 R11, R15, R4.reuse, 0x2, P4 ;  /* 0x000000040f0b7211 */ /* 0x080fe400020f16ff */
[----:B-1----:R-:W-:Y:S01]  /*144a0*/  LEA R244, P0, R14, R3, 0x2 ;  /* 0x000000030ef47211 */ /* 0x002fe200078010ff */
[----:B------:R-:W-:Y:S02]  /*144b0*/  IMAD.MOV.U32 R245, RZ, RZ, R14 ;  /* 0x000000fffff57224 */ /* 0x000fe400078e000e */
[----:B------:R-:W4:Y:S01]  /*144c0*/  LDL.LU R14, [R1+0x3ec] ;  /* 0x0003ec00010e7983 */ /* 0x000f220000300800 */
[----:B------:R-:W-:-:S03]  /*144d0*/  LEA.HI.X.SX32 R249, R249, R4, 0x2, P2 ;  /* 0x00000004f9f97211 */ /* 0x000fc600010f16ff */
[----:B------:R1:W-:Y:S01]  /*144e0*/  STL.64 [R1+0x320], R12 ;  /* 0x0003200c01007387 */ /* 0x0003e20000100a00 */
[----:B------:R-:W-:-:S03]  /*144f0*/  LEA.HI.X.SX32 R247, R247, R4, 0x2, P1 ;  /* 0x00000004f7f77211 */ /* 0x000fc600008f16ff */
[----:B------:R-:W4:Y:S01]  /*14500*/  LDL.LU R15, [R1+0x3f4] ;  /* 0x0003f400010f7983 */ /* 0x000f220000300800 */
[-C--:B------:R-:W-:Y:S02]  /*14510*/  LEA.HI.X.SX32 R245, R245, R4.reuse, 0x2, P0 ;  /* 0x00000004f5f57211 */ /* 0x080fe400000f16ff */
[----:B-1----:R-:W-:Y:S01]  /*14520*/  LEA R12, P5, R252, R3, 0x2 ;  /* 0x00000003fc0c7211 */ /* 0x002fe200078a10ff */
[----:B------:R-:W-:Y:S02]  /*14530*/  IMAD.MOV.U32 R13, RZ, RZ, R252 ;  /* 0x000000ffff0d7224 */ /* 0x000fe400078e00fc */
[----:B------:R-:W4:Y:S04]  /*14540*/  LDL.LU R252, [R1+0x400] ;  /* 0x0004000001fc7983 */ /* 0x000f280000300800 */
[----:B------:R1:W-:Y:S01]  /*14550*/  STL.64 [R1+0x328], R10 ;  /* 0x0003280a01007387 */ /* 0x0003e20000100a00 */
[----:B------:R-:W-:-:S03]  /*14560*/  LEA.HI.X.SX32 R13, R13, R4, 0x2, P5 ;  /* 0x000000040d0d7211 */ /* 0x000fc600028f16ff */
[----:B------:R2:W-:Y:S04]  /*14570*/  STL.64 [R1+0x330], R250 ;  /* 0x000330fa01007387 */ /* 0x0005e80000100a00 */
[----:B------:R3:W-:Y:S01]  /*14580*/  STL.64 [R1+0x338], R248 ;  /* 0x000338f801007387 */ /* 0x0007e20000100a00 */
[----:B-1----:R-:W-:-:S03]  /*14590*/  LEA R10, P4, R23, R3, 0x2 ;  /* 0x00000003170a7211 */ /* 0x002fc600078810ff */
[----:B------:R1:W-:Y:S01]  /*145a0*/  STL.64 [R1+0x340], R246 ;  /* 0x000340f601007387 */ /* 0x0003e20000100a00 */
[----:B------:R-:W-:-:S03]  /*145b0*/  LEA.HI.X.SX32 R11, R23, R4, 0x2, P4 ;  /* 0x00000004170b7211 */ /* 0x000fc600020f16ff */
[----:B------:R1:W-:Y:S04]  /*145c0*/  STL.64 [R1+0x348], R244 ;  /* 0x000348f401007387 */ /* 0x0003e80000100a00 */
[----:B------:R1:W-:Y:S04]  /*145d0*/  STL.64 [R1+0x350], R12 ;  /* 0x0003500c01007387 */ /* 0x0003e80000100a00 */
[----:B------:R-:W4:Y:S04]  /*145e0*/  LDL.LU R23, [R1+0x1020] ;  /* 0x0010200001177983 */ /* 0x000f280000300800 */
[----:B------:R1:W-:Y:S01]  /*145f0*/  STL.64 [R1+0x358], R10 ;  /* 0x0003580a01007387 */ /* 0x0003e20000100a00 */
[----:B--2---:R-:W-:-:S02]  /*14600*/  LEA R250, P3, R20, R3, 0x2 ;  /* 0x0000000314fa7211 */ /* 0x004fc400078610ff */
[CC--:B---3--:R-:W-:Y:S02]  /*14610*/  LEA R248, P2, R21.reuse, R3.reuse, 0x2 ;  /* 0x0000000315f87211 */ /* 0x0c8fe400078410ff */
[-C--:B------:R-:W-:Y:S02]  /*14620*/  LEA.HI.X.SX32 R251, R20, R4.reuse, 0x2, P3 ;  /* 0x0000000414fb7211 */ /* 0x080fe400018f16ff */
[CC--:B-1----:R-:W-:Y:S01]  /*14630*/  LEA R246, P1, R18.reuse, R3.reuse, 0x2 ;  /* 0x0000000312f67211 */ /* 0x0c2fe200078210ff */
[----:B------:R-:W2:Y:S01]  /*14640*/  LDL.LU R20, [R1+0x101c] ;  /* 0x00101c0001147983 */ /* 0x000ea20000300800 */
[-C--:B------:R-:W-:Y:S02]  /*14650*/  LEA.HI.X.SX32 R249, R21, R4.reuse, 0x2, P2 ;  /* 0x0000000415f97211 */ /* 0x080fe400010f16ff */
[----:B------:R-:W-:Y:S01]  /*14660*/  LEA R244, P0, R19, R3, 0x2 ;  /* 0x0000000313f47211 */ /* 0x000fe200078010ff */
[----:B------:R4:W-:Y:S01]  /*14670*/  STL.64 [R1+0x360], R250 ;  /* 0x000360fa01007387 */ /* 0x0009e20000100a00 */
[----:B------:R-:W-:-:S02]  /*14680*/  LEA.HI.X.SX32 R247, R18, R4, 0x2, P1 ;  /* 0x0000000412f77211 */ /* 0x000fc400008f16ff */
[----:B------:R-:W-:Y:S01]  /*14690*/  LEA.HI.X.SX32 R245, R19, R4, 0x2, P0 ;  /* 0x0000000413f57211 */ /* 0x000fe200000f16ff */
[----:B------:R-:W2:Y:S04]  /*146a0*/  LDL.LU R21, [R1+0x1018] ;  /* 0x0010180001157983 */ /* 0x000ea80000300800 */
[----:B------:R1:W-:Y:S04]  /*146b0*/  STL.64 [R1+0x368], R248 ;  /* 0x000368f801007387 */ /* 0x0003e80000100a00 */
[----:B------:R-:W3:Y:S01]  /*146c0*/  LDL.LU R18, [R1+0x1014] ;  /* 0x0010140001127983 */ /* 0x000ee20000300800 */
[----:B------:R-:W-:-:S03]  /*146d0*/  LEA R12, P5, R16, R3, 0x2 ;  /* 0x00000003100c7211 */ /* 0x000fc600078a10ff */
[----:B------:R1:W-:Y:S01]  /*146e0*/  STL.64 [R1+0x370], R246 ;  /* 0x000370f601007387 */ /* 0x0003e20000100a00 */
[----:B------:R-:W-:-:S03]  /*146f0*/  LEA R10, P4, R17, R3, 0x2 ;  /* 0x00000003110a7211 */ /* 0x000fc600078810ff */
[----:B------:R-:W3:Y:S01]  /*14700*/  LDL.LU R19, [R1+0x1010] ;  /* 0x0010100001137983 */ /* 0x000ee20000300800 */
[-C--:B------:R-:W-:Y:S02]  /*14710*/  LEA.HI.X.SX32 R13, R16, R4.reuse, 0x2, P5 ;  /* 0x00000004100d7211 */ /* 0x080fe400028f16ff */
[----:B------:R-:W-:Y:S01]  /*14720*/  LEA.HI.X.SX32 R11, R17, R4, 0x2, P4 ;  /* 0x00000004110b7211 */ /* 0x000fe200020f16ff */
[----:B------:R1:W-:Y:S04]  /*14730*/  STL.64 [R1+0x378], R244 ;  /* 0x000378f401007387 */ /* 0x0003e80000100a00 */
[----:B------:R-:W2:Y:S04]  /*14740*/  LDL.LU R16, [R1+0x100c] ;  /* 0x00100c0001107983 */ /* 0x000ea80000300800 */
[----:B------:R1:W-:Y:S04]  /*14750*/  STL.64 [R1+0x380], R12 ;  /* 0x0003800c01007387 */ /* 0x0003e80000100a00 */
[----:B------:R-:W2:Y:S04]  /*14760*/  LDL.LU R17, [R1+0x1008] ;  /* 0x0010080001117983 */ /* 0x000ea80000300800 */
[----:B------:R1:W-:Y:S01]  /*14770*/  STL.64 [R1+0x388], R10 ;  /* 0x0003880a01007387 */ /* 0x0003e20000100a00 */
[----:B----4-:R-:W-:-:S04]  /*14780*/  LEA R250, P3, R0, R3, 0x2 ;  /* 0x0000000300fa7211 */ /* 0x010fc800078610ff */
[----:B------:R-:W-:Y:S02]  /*14790*/  LEA.HI.X.SX32 R251, R0, R4, 0x2, P3 ;  /* 0x0000000400fb7211 */ /* 0x000fe400018f16ff */
[----:B------:R-:W4:Y:S04]  /*147a0*/  LDL.LU R0, [R1+0x1004] ;  /* 0x0010040001007983 */ /* 0x000f280000300800 */
[----:B------:R1:W-:Y:S02]  /*147b0*/  STL.64 [R1+0x390], R250 ;  /* 0x000390fa01007387 */ /* 0x0003e40000100a00 */
[-C--:B-1----:R-:W-:Y:S02]  /*147c0*/  LEA R248, P2, R8, R3.reuse, 0x2 ;  /* 0x0000000308f87211 */ /* 0x082fe400078410ff */
[----:B------:R-:W-:-:S02]  /*147d0*/  LEA R246, P1, R9, R3, 0x2 ;  /* 0x0000000309f67211 */ /* 0x000fc400078210ff */
[-C--:B------:R-:W-:Y:S02]  /*147e0*/  LEA.HI.X.SX32 R249, R8, R4.reuse, 0x2, P2 ;  /* 0x0000000408f97211 */ /* 0x080fe400010f16ff */
[CC--:B------:R-:W-:Y:S01]  /*147f0*/  LEA R244, P0, R2.reuse, R3.reuse, 0x2 ;  /* 0x0000000302f47211 */ /* 0x0c0fe200078010ff */
[----:B------:R-:W3:Y:S01]  /*14800*/  LDL.LU R8, [R1+0x1000] ;  /* 0x0010000001087983 */ /* 0x000ee20000300800 */
[-C--:B------:R-:W-:Y:S02]  /*14810*/  LEA.HI.X.SX32 R247, R9, R4.reuse, 0x2, P1 ;  /* 0x0000000409f77211 */ /* 0x080fe400008f16ff */
[CC--:B------:R-:W-:Y:S01]  /*14820*/  LEA R12, P5, R7.reuse, R3.reuse, 0x2 ;  /* 0x00000003070c7211 */ /* 0x0c0fe200078a10ff */
[----:B------:R1:W-:Y:S01]  /*14830*/  STL.64 [R1+0x398], R248 ;  /* 0x000398f801007387 */ /* 0x0003e20000100a00 */
[-C--:B------:R-:W-:Y:S02]  /*14840*/  LEA.HI.X.SX32 R245, R2, R4.reuse, 0x2, P0 ;  /* 0x0000000402f57211 */ /* 0x080fe400000f16ff */
[----:B------:R-:W-:Y:S01]  /*14850*/  LEA.HI.X.SX32 R13, R7, R4, 0x2, P5 ;  /* 0x00000004070d7211 */ /* 0x000fe200028f16ff */
[----:B------:R-:W2:Y:S01]  /*14860*/  LDL.LU R9, [R1+0xffc] ;  /* 0x000ffc0001097983 */ /* 0x000ea20000300800 */
[----:B------:R-:W-:-:S03]  /*14870*/  LEA R10, P4, R6, R3, 0x2 ;  /* 0x00000003060a7211 */ /* 0x000fc600078810ff */
[----:B------:R1:W-:Y:S04]  /*14880*/  STL.64 [R1+0x3a0], R246 ;  /* 0x0003a0f601007387 */ /* 0x0003e80000100a00 */
[----:B------:R-:W2:Y:S01]  /*14890*/  LDL.LU R2, [R1+0xff8] ;  /* 0x000ff80001027983 */ /* 0x000ea20000300800 */
[----:B------:R-:W-:-:S03]  /*148a0*/  LEA.HI.X.SX32 R11, R6, R4, 0x2, P4 ;  /* 0x00000004060b7211 */ /* 0x000fc600020f16ff */
[----:B------:R4:W-:Y:S04]  /*148b0*/  STL.64 [R1+0x3a8], R244 ;  /* 0x0003a8f401007387 */ /* 0x0009e80000100a00 */
[----:B------:R-:W2:Y:S04]  /*148c0*/  LDL.LU R7, [R1+0xff4] ;  /* 0x000ff40001077983 */ /* 0x000ea80000300800 */
[----:B------:R3:W-:Y:S04]  /*148d0*/  STL.64 [R1+0x3b0], R12 ;  /* 0x0003b00c01007387 */ /* 0x0007e80000100a00 */
[----:B------:R-:W2:Y:S01]  /*148e0*/  LDL.LU R6, [R1+0xff0] ;  /* 0x000ff00001067983 */ /* 0x000ea20000300800 */
[----:B------:R-:W-:-:S02]  /*148f0*/  LEA R250, P3, R14, R3, 0x2 ;  /* 0x000000030efa7211 */ /* 0x000fc400078610ff */
[CC--:B-1----:R-:W-:Y:S02]  /*14900*/  LEA R248, P2, R15.reuse, R3.reuse, 0x2 ;  /* 0x000000030ff87211 */ /* 0x0c2fe400078410ff */
[-C--:B------:R-:W-:Y:S02]  /*14910*/  LEA.HI.X.SX32 R251, R14, R4.reuse, 0x2, P3 ;  /* 0x000000040efb7211 */ /* 0x080fe400018f16ff */
[C---:B------:R-:W-:Y:S01]  /*14920*/  LEA R246, P1, R252.reuse, R3, 0x2 ;  /* 0x00000003fcf67211 */ /* 0x040fe200078210ff */
[----:B------:R2:W-:Y:S01]  /*14930*/  STL.64 [R1+0x3b8], R10 ;  /* 0x0003b80a01007387 */ /* 0x0005e20000100a00 */
[-C--:B------:R-:W-:Y:S02]  /*14940*/  LEA.HI.X.SX32 R249, R15, R4.reuse, 0x2, P2 ;  /* 0x000000040ff97211 */ /* 0x080fe400010f16ff */
[----:B------:R-:W-:Y:S01]  /*14950*/  LEA.HI.X.SX32 R247, R252, R4, 0x2, P1 ;  /* 0x00000004fcf77211 */ /* 0x000fe200008f16ff */
[----:B------:R-:W2:Y:S04]  /*14960*/  LDL.LU R14, [R1+0xfec] ;  /* 0x000fec00010e7983 */ /* 0x000ea80000300800 */
[----:B------:R-:W-:Y:S04]  /*14970*/  STL.64 [R1+0x3c0], R250 ;  /* 0x0003c0fa01007387 */ /* 0x000fe80000100a00 */
[----:B------:R-:W2:Y:S04]  /*14980*/  LDL.LU R15, [R1+0xfe8] ;  /* 0x000fe800010f7983 */ /* 0x000ea80000300800 */
[----:B------:R-:W-:Y:S04]  /*14990*/  STL.64 [R1+0x3c8], R248 ;  /* 0x0003c8f801007387 */ /* 0x000fe80000100a00 */
[----:B------:R-:W-:Y:S01]  /*149a0*/  STL.64 [R1+0x3d0], R246 ;  /* 0x0003d0f601007387 */ /* 0x000fe20000100a00 */
[----:B------:R-:W-:-:S05]  /*149b0*/  IMAD R71, R71, UR4, RZ ;  /* 0x0000000447477c24 */ /* 0x000fca000f8e02ff */
[----:B------:R-:W-:-:S04]  /*149c0*/  LEA R70, P6, R71, R3, 0x2 ;  /* 0x0000000347467211 */ /* 0x000fc800078c10ff */
[----:B------:R-:W-:Y:S02]  /*149d0*/  LEA.HI.X.SX32 R71, R71, R4, 0x2, P6 ;  /* 0x0000000447477211 */ /* 0x000fe400030f16ff */
[----:B----4-:R-:W-:-:S04]  /*149e0*/  LEA R244, P0, R0, R3, 0x2 ;  /* 0x0000000300f47211 */ /* 0x010fc800078010ff */
[----:B------:R-:W-:Y:S02]  /*149f0*/  LEA.HI.X.SX32 R245, R0, R4, 0x2, P0 ;  /* 0x0000000400f57211 */ /* 0x000fe400000f16ff */
[----:B------:R-:W4:Y:S04]  /*14a00*/  LDL.LU R0, [R1+0xfe4] ;  /* 0x000fe40001007983 */ /* 0x000f280000300800 */
[----:B------:R1:W-:Y:S01]  /*14a10*/  STL.64 [R1+0x3d8], R244 ;  /* 0x0003d8f401007387 */ /* 0x0003e20000100a00 */
[----:B---3--:R-:W-:-:S04]  /*14a20*/  LEA R12, P5, R8, R3, 0x2 ;  /* 0x00000003080c7211 */ /* 0x008fc800078a10ff */
[-C--:B------:R-:W-:Y:S02]  /*14a30*/  LEA.HI.X.SX32 R13, R8, R4.reuse, 0x2, P5 ;  /* 0x00000004080d7211 */ /* 0x080fe400028f16ff */
[----:B------:R-:W3:Y:S01]  /*14a40*/  LDL.LU R8, [R1+0xfe0] ;  /* 0x000fe00001087983 */ /* 0x000ee20000300800 */
[-C--:B--2---:R-:W-:Y:S02]  /*14a50*/  LEA R10, P4, R9, R3.reuse, 0x2 ;  /* 0x00000003090a7211 */ /* 0x084fe400078810ff */
[-C--:B-1----:R-:W-:Y:S02]  /*14a60*/  LEA R244, P0, R5, R3.reuse, 0x2 ;  /* 0x0000000305f47211 */ /* 0x082fe400078010ff */
[-C--:B------:R-:W-:Y:S01]  /*14a70*/  LEA.HI.X.SX32 R11, R9, R4.reuse, 0x2, P4 ;  /* 0x00000004090b7211 */ /* 0x080fe200020f16ff */
[----:B------:R1:W-:Y:S01]  /*14a80*/  STL.64 [R1+0x3e0], R12 ;  /* 0x0003e00c01007387 */ /* 0x0003e20000100a00 */
[-C--:B------:R-:W-:Y:S02]  /*14a90*/  LEA R250, P3, R2, R3.reuse, 0x2 ;  /* 0x0000000302fa7211 */ /* 0x080fe400078610ff */
[CC--:B------:R-:W-:Y:S01]  /*14aa0*/  LEA R246, P1, R6.reuse, R3.reuse, 0x2 ;  /* 0x0000000306f67211 */ /* 0x0c0fe200078210ff */
[----:B-1----:R-:W2:Y:S03]  /*14ab0*/  LDL.LU.64 R12, [R1+0xfd8] ;  /* 0x000fd800010c7983 */ /* 0x002ea60000300a00 */
[----:B------:R-:W-:Y:S01]  /*14ac0*/  LEA.HI.X.SX32 R247, R6, R4, 0x2, P1 ;  /* 0x0000000406f77211 */ /* 0x000fe200008f16ff */
[----:B------:R-:W3:Y:S01]  /*14ad0*/  LDL.LU R9, [R1+0xfd0] ;  /* 0x000fd00001097983 */ /* 0x000ee20000300800 */
[----:B------:R-:W1:Y:S01]  /*14ae0*/  S2R R6, SR_TID.X ;  /* 0x0000000000067919 */ /* 0x000e620000002100 */
[----:B------:R-:W-:-:S02]  /*14af0*/  LEA R248, P2, R7, R3, 0x2 ;  /* 0x0000000307f87211 */ /* 0x000fc400078410ff */
[-C--:B------:R-:W-:Y:S01]  /*14b00*/  LEA.HI.X.SX32 R251, R2, R4.reuse, 0x2, P3 ;  /* 0x0000000402fb7211 */ /* 0x080fe200018f16ff */
[----:B------:R1:W-:Y:S01]  /*14b10*/  STL.64 [R1+0x3e8], R10 ;  /* 0x0003e80a01007387 */ /* 0x0003e20000100a00 */
[-C--:B------:R-:W-:Y:S02]  /*14b20*/  LEA.HI.X.SX32 R249, R7, R4.reuse, 0x2, P2 ;  /* 0x0000000407f97211 */ /* 0x080fe400010f16ff */
[----:B------:R-:W-:Y:S01]  /*14b30*/  LEA.HI.X.SX32 R245, R5, R4, 0x2, P0 ;  /* 0x0000000405f57211 */ /* 0x000fe200000f16ff */
[----:B-1----:R-:W2:Y:S04]  /*14b40*/  LDL.LU.64 R10, [R1+0xfc8] ;  /* 0x000fc800010a7983 */ /* 0x002ea80000300a00 */
[----:B------:R-:W4:Y:S04]  /*14b50*/  LDL.LU R2, [R1+0xfc4] ;  /* 0x000fc40001027983 */ /* 0x000f280000300800 */
[----:B------:R-:W3:Y:S04]  /*14b60*/  LDL.LU R7, [R1+0xfc0] ;  /* 0x000fc00001077983 */ /* 0x000ee80000300800 */
[----:B------:R-:W-:Y:S04]  /*14b70*/  STL.64 [R1+0x3f0], R250 ;  /* 0x0003f0fa01007387 */ /* 0x000fe80000100a00 */
[----:B------:R-:W-:Y:S04]  /*14b80*/  STL.64 [R1+0x3f8], R248 ;  /* 0x0003f8f801007387 */ /* 0x000fe80000100a00 */
[----:B------:R1:W-:Y:S04]  /*14b90*/  STL.64 [R1+0x408], R244 ;  /* 0x000408f401007387 */ /* 0x0003e80000100a00 */
[----:B------:R1:W-:Y:S01]  /*14ba0*/  STL.64 [R1+0x400], R246 ;  /* 0x000400f601007387 */ /* 0x0003e20000100a00 */
[----:B------:R-:W-:-:S04]  /*14bb0*/  SHF.R.U32.HI R6, RZ, 0x6, R6 ;  /* 0x00000006ff067819 */ /* 0x000fc80000011606 */
[----:B------:R-:W-:Y:S01]  /*14bc0*/  SGXT.U32 R6, R6, 0x1 ;  /* 0x000000010606781a */ /* 0x000fe20000000000 */
[----:B-1----:R-:W2:Y:S01]  /*14bd0*/  LDL.LU R244, [R1+0x470] ;  /* 0x0004700001f47983 */ /* 0x002ea20000300800 */
[----:B------:R-:W-:Y:S01]  /*14be0*/  ULDC UR15, c[0x0][0x240] ;  /* 0x00009000000f7ab9 */ /* 0x000fe20000000800 */
[----:B------:R-:W-:Y:S01]  /*14bf0*/  ULDC UR9, c[0x0][0x240] ;  /* 0x0000900000097ab9 */ /* 0x000fe20000000800 */
[----:B------:R-:W-:Y:S01]  /*14c00*/  ULDC UR16, c[0x0][0x240] ;  /* 0x0000900000107ab9 */ /* 0x000fe20000000800 */
[----:B------:R-:W3:Y:S01]  /*14c10*/  LDL.LU R245, [R1+0x46c] ;  /* 0x00046c0001f57983 */ /* 0x000ee20000300800 */
        /* <DEDUP_REMOVED lines=19> */
[----:B------:R-:W3:Y:S04]  /*14d50*/  LDL.LU R250, [R1+0x458] ;  /* 0x0004580001fa7983 */ /* 0x000ee80000300800 */
[----:B------:R-:W3:Y:S04]  /*14d60*/  LDL.LU R251, [R1+0x454] ;  /* 0x0004540001fb7983 */ /* 0x000ee80000300800 */
[----:B------:R-:W3:Y:S04]  /*14d70*/  LDL.LU R252, [R1+0x450] ;  /* 0x0004500001fc7983 */ /* 0x000ee80000300800 */
[----:B------:R-:W3:Y:S04]  /*14d80*/  LDL.LU R5, [R1+0x420] ;  /* 0x0004200001057983 */ /* 0x000ee80000300800 */
[----:B------:R1:W-:Y:S04]  /*14d90*/  STL.64 [R1+0x1970], R208 ;  /* 0x001970d001007387 */ /* 0x0003e80000100a00 */
[----:B-1----:R-:W3:Y:S04]  /*14da0*/  LDL.LU R208, [R1+0x428] ;  /* 0x0004280001d07983 */ /* 0x002ee80000300800 */
        /* <DEDUP_REMOVED lines=15> */
[----:B------:R-:W-:Y:S04]  /*14ea0*/  STL.64 [R1+0x1940], R26 ;  /* 0x0019401a01007387 */ /* 0x000fe80000100a00 */
[----:B------:R-:W-:Y:S04]  /*14eb0*/  STL.64 [R1+0x1938], R34 ;  /* 0x0019382201007387 */ /* 0x000fe80000100a00 */
[----:B------:R-:W-:Y:S04]  /*14ec0*/  STL.64 [R1+0x1930], R42 ;  /* 0x0019302a01007387 */ /* 0x000fe80000100a00 */
[----:B------:R-:W-:Y:S04]  /*14ed0*/  STL.64 [R1+0x1928], R50 ;  /* 0x0019283201007387 */ /* 0x000fe80000100a00 */
[----:B------:R1:W-:Y:S04]  /*14ee0*/  STL.64 [R1+0x1920], R58 ;  /* 0x0019203a01007387 */ /* 0x0003e80000100a00 */
[----:B------:R-:W-:Y:S04]  /*14ef0*/  STL.64 [R1+0x1918], R66 ;  /* 0x0019184201007387 */ /* 0x000fe80000100a00 */
        /* <DEDUP_REMOVED lines=22> */
[----:B----4-:R-:W-:Y:S01]  /*15060*/  STL [R1+0x1268], R2 ;  /* 0x0012680201007387 */ /* 0x010fe20000100800 */
[----:B--2---:R-:W-:-:S02]  /*15070*/  IMAD R244, R244, UR4, RZ ;  /* 0x00000004f4f47c24 */ /* 0x004fc4000f8e02ff */
[----:B---3--:R-:W-:Y:S02]  /*15080*/  IMAD R245, R245, UR4, RZ ;  /* 0x00000004f5f57c24 */ /* 0x008fe4000f8e02ff */
[----:B------:R-:W-:Y:S02]  /*15090*/  IMAD R246, R246, UR4, RZ ;  /* 0x00000004f6f67c24 */ /* 0x000fe4000f8e02ff */
[----:B------:R-:W-:Y:S02]  /*150a0*/  IMAD R247, R247, UR4, RZ ;  /* 0x00000004f7f77c24 */ /* 0x000fe4000f8e02ff */
[----:B------:R-:W-:Y:S02]  /*150b0*/  IMAD R248, R248, UR4, RZ ;  /* 0x00000004f8f87c24 */ /* 0x000fe4000f8e02ff */
[----:B------:R-:W-:Y:S02]  /*150c0*/  IMAD R249, R249, UR4, RZ ;  /* 0x00000004f9f97c24 */ /* 0x000fe4000f8e02ff */
[----:B------:R-:W-:-:S02]  /*150d0*/  IMAD R250, R250, UR4, RZ ;  /* 0x00000004fafa7c24 */ /* 0x000fc4000f8e02ff */
[----:B------:R-:W-:Y:S02]  /*150e0*/  IMAD R251, R251, UR4, RZ ;  /* 0x00000004fbfb7c24 */ /* 0x000fe4000f8e02ff */
[----:B------:R-:W-:Y:S02]  /*150f0*/  IMAD R252, R252, UR4, RZ ;  /* 0x00000004fcfc7c24 */ /* 0x000fe4000f8e02ff */
[----:B-1----:R-:W-:Y:S02]  /*15100*/  IMAD R58, R5, UR4, RZ ;  /* 0x00000004053a7c24 */ /* 0x002fe4000f8e02ff */
[----:B------:R-:W2:Y:S04]  /*15110*/  LDL.LU R5, [R1+0x4c0] ;  /* 0x0004c00001057983 */ /* 0x000ea80000300800 */
[----:B------:R-:W3:Y:S04]  /*15120*/  LDL.LU R42, [R1+0x4e0] ;  /* 0x0004e000012a7983 */ /* 0x000ee80000300800 */
[----:B------:R-:W4:Y:S04]  /*15130*/  LDL.LU R43, [R1+0x4c4] ;  /* 0x0004c400012b7983 */ /* 0x000f280000300800 */
[----:B------:R-:W4:Y:S01]  /*15140*/  LDL.LU R34, [R1+0x4dc] ;  /* 0x0004dc0001227983 */ /* 0x000f220000300800 */
[----:B------:R-:W-:-:S03]  /*15150*/  IMAD R138, R208, UR4, RZ ;  /* 0x00000004d08a7c24 */ /* 0x000fc6000f8e02ff */
[----:B------:R-:W4:Y:S01]  /*15160*/  LDL.LU R35, [R1+0x4d8] ;  /* 0x0004d80001237983 */ /* 0x000f220000300800 */
[----:B------:R-:W-:-:S03]  /*15170*/  IMAD R59, R209, UR4, RZ ;  /* 0x00000004d13b7c24 */ /* 0x000fc6000f8e02ff */
[----:B------:R-:W4:Y:S04]  /*15180*/  LDL.LU R26, [R1+0x4d4] ;  /* 0x0004d400011a7983 */ /* 0x000f280000300800 */
[----:B------:R-:W4:Y:S04]  /*15190*/  LDL.LU R27, [R1+0x4d0] ;  /* 0x0004d000011b7983 */ /* 0x000f280000300800 */
[----:B------:R-:W4:Y:S01]  /*151a0*/  LDL.LU R18, [R1+0x4cc] ;  /* 0x0004cc0001127983 */ /* 0x000f220000300800 */
[----:B------:R-:W-:Y:S02]  /*151b0*/  IMAD R210, R216, UR4, RZ ;  /* 0x00000004d8d27c24 */ /* 0x000fe4000f8e02ff */
[----:B------:R-:W-:-:S02]  /*151c0*/  IMAD R139, R217, UR4, RZ ;  /* 0x00000004d98b7c24 */ /* 0x000fc4000f8e02ff */
[----:B------:R-:W-:Y:S02]  /*151d0*/  IMAD R131, R224, UR4, RZ ;  /* 0x00000004e0837c24 */ /* 0x000fe4000f8e02ff */
[----:B------:R-:W-:Y:S02]  /*151e0*/  IMAD R130, R225, UR4, RZ ;  /* 0x00000004e1827c24 */ /* 0x000fe4000f8e02ff */
[----:B------:R-:W-:Y:S02]  /*151f0*/  IMAD R67, R232, UR4, RZ ;  /* 0x00000004e8437c24 */ /* 0x000fe4000f8e02ff */
[----:B------:R-:W-:Y:S02]  /*15200*/  IMAD R66, R233, UR4, RZ ;  /* 0x00000004e9427c24 */ /* 0x000fe4000f8e02ff */
[----:B------:R-:W-:Y:S02]  /*15210*/  IMAD R123, R240, UR4, RZ ;  /* 0x00000004f07b7c24 */ /* 0x000fe4000f8e02ff */
[----:B------:R-:W-:-:S02]  /*15220*/  IMAD R122, R241, UR4, RZ ;  /* 0x00000004f17a7c24 */ /* 0x000fc4000f8e02ff */
[----:B------:R-:W-:Y:S02]  /*15230*/  IMAD R50, R19, UR4, RZ ;  /* 0x0000000413327c24 */ /* 0x000fe4000f8e02ff */
        /* <DEDUP_REMOVED lines=11> */
[----:B------:R-:W-:-:S02]  /*152f0*/  LEA R90, P3, R244, R3, 0x2 ;  /* 0x00000003f45a7211 */ /* 0x000fc400078610ff */
[CC--:B------:R-:W-:Y:S02]  /*15300*/  LEA R170, P5, R245.reuse, R3.reuse, 0x2 ;  /* 0x00000003f5aa7211 */ /* 0x0c0fe400078a10ff */
[-C--:B------:R-:W-:Y:S02]  /*15310*/  LEA.HI.X.SX32 R91, R244, R4.reuse, 0x2, P3 ;  /* 0x00000004f45b7211 */ /* 0x080fe400018f16ff */
[----:B------:R-:W-:Y:S02]  /*15320*/  LEA.HI.X.SX32 R171, R245, R4, 0x2, P5 ;  /* 0x00000004f5ab7211 */ /* 0x000fe400028f16ff */
[----:B------:R-:W-:-:S04]  /*15330*/  LEA R178, P3, R249, R3, 0x2 ;  /* 0x00000003f9b27211 */ /* 0x000fc800078610ff */
[-C--:B------:R-:W-:Y:S01]  /*15340*/  LEA.HI.X.SX32 R179, R249, R4.reuse, 0x2, P3 ;  /* 0x00000004f9b37211 */ /* 0x080fe200018f16ff */
[----:B--2---:R-:W-:Y:S01]  /*15350*/  IMAD R5, R5, UR4, RZ ;  /* 0x0000000405057c24 */ /* 0x004fe2000f8e02ff */
[----:B------:R-:W-:Y:S01]  /*15360*/  ULDC UR4, c[0x0][0x230] ;  /* 0x00008c0000047ab9 */ /* 0x000fe20000000800 */
[----:B---3--:R-:W-:Y:S01]  /*15370*/  IMAD R75, R42, UR23, RZ ;  /* 0x000000172a4b7c24 */ /* 0x008fe2000f8e02ff */
[-C--:B------:R-:W-:Y:S01]  /*15380*/  LEA R42, P3, R123, R3.reuse, 0x2 ;  /* 0x000000037b2a7211 */ /* 0x080fe200078610ff */
[----:B----4-:R-:W-:Y:S02]  /*15390*/  IMAD R147, R34, UR7, RZ ;  /* 0x0000000722937c24 */ /* 0x010fe4000f8e02ff */
[----:B------:R-:W-:Y:S01]  /*153a0*/  IMAD R83, R26, UR9, RZ ;  /* 0x000000091a537c24 */ /* 0x000fe2000f8e02ff */
[C---:B------:R-:W-:Y:S01]  /*153b0*/  LEA R26, P4, R246.reuse, R3, 0x2 ;  /* 0x00000003f61a7211 */ /* 0x040fe200078810ff */
[----:B------:R-:W-:Y:S02]  /*153c0*/  IMAD R146, R35, UR8, RZ ;  /* 0x0000000823927c24 */ /* 0x000fe4000f8e02ff */
[----:B------:R-:W-:Y:S01]  /*153d0*/  IMAD R82, R27, UR10, RZ ;  /* 0x0000000a1b527c24 */ /* 0x000fe2000f8e02ff */
[----:B------:R-:W-:Y:S01]  /*153e0*/  LEA.HI.X.SX32 R27, R246, R4, 0x2, P4 ;  /* 0x00000004f61b7211 */ /* 0x000fe200020f16ff */
[----:B------:R-:W-:-:S02]  /*153f0*/  IMAD R74, R43, UR6, RZ ;  /* 0x000000062b4a7c24 */ /* 0x000fc4000f8e02ff */
[----:B------:R-:W-:Y:S01]  /*15400*/  IMAD R155, R18, UR11, RZ ;  /* 0x0000000b129b7c24 */ /* 0x000fe2000f8e02ff */
[-C--:B------:R-:W-:Y:S01]  /*15410*/  LEA R18, P1, R247, R3.reuse, 0x2 ;  /* 0x00000003f7127211 */ /* 0x080fe200078210ff */
[----:B------:R-:W-:Y:S01]  /*15420*/  ULDC UR6, c[0x0][0x230] ;  /* 0x00008c0000067ab9 */ /* 0x000fe20000000800 */
[C---:B------:R-:W-:Y:S01]  /*15430*/  LEA R34, P5, R250.reuse, R3, 0x2 ;  /* 0x00000003fa227211 */ /* 0x040fe200078a10ff */
[----:B------:R-:W-:Y:S01]  /*15440*/  UMOV UR45, 0x400 ;  /* 0x00000400002d7882 */ /* 0x000fe20000000000 */
[-C--:B------:R-:W-:Y:S01]  /*15450*/  LEA.HI.X.SX32 R43, R123, R4.reuse, 0x2, P3 ;  /* 0x000000047b2b7211 */ /* 0x080fe200018f16ff */
[----:B------:R-:W-:Y:S01]  /*15460*/  ULDC UR8, c[0x0][0x230] ;  /* 0x00008c0000087ab9 */ /* 0x000fe20000000800 */
[----:B------:R-:W-:Y:S01]  /*15470*/  LEA.HI.X.SX32 R35, R250, R4, 0x2, P5 ;  /* 0x00000004fa237211 */ /* 0x000fe200028f16ff */
[----:B------:R-:W-:Y:S01]  /*15480*/  ULDC UR9, c[0x0][0x230] ;  /* 0x00008c0000097ab9 */ /* 0x000fe20000000800 */
[----:B------:R-:W-:Y:S01]  /*15490*/  ISETP.GE.AND P0, PT, R6, UR4, PT ;  /* 0x0000000406007c0c */ /* 0x000fe2000bf06270 */
[----:B------:R-:W-:-:S02]  /*154a0*/  IMAD R154, R19, UR12, RZ ;  /* 0x0000000c139a7c24 */ /* 0x000fc4000f8e02ff */
[----:B------:R-:W-:Y:S01]  /*154b0*/  IMAD R163, R240, UR15, RZ ;  /* 0x0000000ff0a37c24 */ /* 0x000fe2000f8e02ff */
[-C--:B------:R-:W-:Y:S01]  /*154c0*/  LEA R240, P2, R5, R3.reuse, 0x2 ;  /* 0x0000000305f07211 */ /* 0x080fe200078410ff */
[----:B------:R-:W-:Y:S02]  /*154d0*/  IMAD R217, R217, UR13, RZ ;  /* 0x0000000dd9d97c24 */ /* 0x000fe4000f8e02ff */
[----:B------:R-:W-:Y:S01]  /*154e0*/  IMAD R162, R241, UR16, RZ ;  /* 0x00000010f1a27c24 */ /* 0x000fe2000f8e02ff */
[-C--:B------:R-:W-:Y:S01]  /*154f0*/  LEA.HI.X.SX32 R241, R5, R4.reuse, 0x2, P2 ;  /* 0x0000000405f17211 */ /* 0x080fe200010f16ff */
[----:B------:R-:W-:Y:S01]  /*15500*/  IMAD R216, R216, UR14, RZ ;  /* 0x0000000ed8d87c24 */ /* 0x000fe2000f8e02ff */
[-C--:B------:R-:W-:Y:S01]  /*15510*/  LEA R98, P2, R248, R3.reuse, 0x2 ;  /* 0x00000003f8627211 */ /* 0x080fe200078410ff */
[----:B------:R-:W-:Y:S01]  /*15520*/  IMAD R232, R232, UR17, RZ ;  /* 0x00000011e8e87c24 */ /* 0x000fe2000f8e02ff */
[----:B------:R-:W-:Y:S01]  /*15530*/  ULDC UR7, c[0x0][0x230] ;  /* 0x00008c0000077ab9 */ /* 0x000fe20000000800 */
[----:B------:R-:W-:Y:S01]  /*15540*/  STL.64 [R1+0x410], R240 ;  /* 0x000410f001007387 */ /* 0x000fe20000100a00 */
[-C--:B------:R-:W-:Y:S01]  /*15550*/  LEA.HI.X.SX32 R19, R247, R4.reuse, 0x2, P1 ;  /* 0x00000004f7137211 */ /* 0x080fe200008f16ff */
[----:B------:R-:W-:Y:S01]  /*15560*/  IMAD R225, R225, UR18, RZ ;  /* 0x00000012e1e17c24 */ /* 0x000fe2000f8e02ff */
[----:B------:R-:W-:Y:S01]  /*15570*/  ULDC.64 UR46, c[0x0][0x208] ;  /* 0x00008200002e7ab9 */ /* 0x000fe20000000a00 */
[----:B------:R-:W-:Y:S01]  /*15580*/  STL.64 [R1+0x418], R90 ;  /* 0x0004185a01007387 */ /* 0x000fe20000100a00 */
[----:B------:R-:W-:Y:S01]  /*15590*/  LEA.HI.X.SX32 R99, R248, R4, 0x2, P2 ;  /* 0x00000004f8637211 */ /* 0x000fe200010f16ff */
[----:B------:R-:W-:Y:S01]  /*155a0*/  IMAD R224, R224, UR19, RZ ;  /* 0x00000013e0e07c24 */ /* 0x000fe2000f8e02ff */
[----:B------:R-:W-:Y:S01]  /*155b0*/  ULDC.64 UR10, c[0x0][0x238] ;  /* 0x00008e00000a7ab9 */ /* 0x000fe20000000a00 */
[----:B------:R1:W-:Y:S01]  /*155c0*/  STL.64 [R1+0x428], R26 ;  /* 0x0004281a01007387 */ /* 0x0003e20000100a00 */
[----:B------:R-:W-:-:S02]  /*155d0*/  LEA R106, P1, R252, R3, 0x2 ;  /* 0x00000003fc6a7211 */ /* 0x000fc400078210ff */
[----:B------:R-:W-:Y:S01]  /*155e0*/  LEA R186, P2, R50, R3, 0x2 ;  /* 0x0000000332ba7211 */ /* 0x000fe200078410ff */
[----:B------:R-:W-:Y:S01]  /*155f0*/  STL.64 [R1+0x420], R170 ;  /* 0x000420aa01007387 */ /* 0x000fe20000100a00 */
[----:B------:R-:W-:-:S03]  /*15600*/  LEA.HI.X.SX32 R107, R252, R4, 0x2, P1 ;  /* 0x00000004fc6b7211 */ /* 0x000fc600008f16ff */
[----:B------:R-:W-:Y:S01]  /*15610*/  STL.64 [R1+0x430], R18 ;  /* 0x0004301201007387 */ /* 0x000fe20000100a00 */
[----:B-1----:R-:W-:-:S03]  /*15620*/  LEA R26, P4, R251, R3, 0x2 ;  /* 0x00000003fb1a7211 */ /* 0x002fc600078810ff */
[----:B------:R-:W-:Y:S01]  /*15630*/  STL.64 [R1+0x438], R98 ;  /* 0x0004386201007387 */ /* 0x000fe20000100a00 */
[----:B------:R-:W-:-:S03]  /*15640*/  LEA.HI.X.SX32 R27, R251, R4, 0x2, P4 ;  /* 0x00000004fb1b7211 */ /* 0x000fc600020f16ff */
[----:B------:R1:W-:Y:S01]  /*15650*/  STL.64 [R1+0x448], R34 ;  /* 0x0004482201007387 */ /* 0x0003e20000100a00 */
[-C--:B------:R-:W-:Y:S02]  /*15660*/  LEA R114, P4, R67, R3.reuse, 0x2 ;  /* 0x0000000343727211 */ /* 0x080fe400078810ff */
[----:B------:R-:W-:Y:S01]  /*15670*/  LEA.HI.X.SX32 R187, R50, R4, 0x2, P2 ;  /* 0x0000000432bb7211 */ /* 0x000fe200010f16ff */
[----:B------:R-:W-:Y:S01]  /*15680*/  STL.64 [R1+0x440], R178 ;  /* 0x000440b201007387 */ /* 0x000fe20000100a00 */
[-C--:B------:R-:W-:Y:S02]  /*15690*/  LEA R194, P1, R66, R3.reuse, 0x2 ;  /* 0x0000000342c27211 */ /* 0x080fe400078210ff */
[-C--:B------:R-:W-:Y:S01]  /*156a0*/  LEA R50, P2, R131, R3.reuse, 0x2 ;  /* 0x0000000383327211 */ /* 0x080fe200078410ff */
[----:B------:R-:W-:Y:S01]  /*156b0*/  STL.64 [R1+0x450], R26 ;  /* 0x0004501a01007387 */ /* 0x000fe20000100a00 */
[----:B-1----:R-:W-:-:S03]  /*156c0*/  LEA R34, P5, R122, R3, 0x2 ;  /* 0x000000037a227211 */ /* 0x002fc600078a10ff */
[----:B------:R-:W-:Y:S01]  /*156d0*/  STL.64 [R1+0x458], R106 ;  /* 0x0004586a01007387 */ /* 0x000fe20000100a00 */
[-C--:B------:R-:W-:Y:S02]  /*156e0*/  LEA.HI.X.SX32 R115, R67, R4.reuse, 0x2, P4 ;  /* 0x0000000443737211 */ /* 0x080fe400020f16ff */
[-C--:B------:R-:W-:Y:S01]  /*156f0*/  LEA.HI.X.SX32 R35, R122, R4.reuse, 0x2, P5 ;  /* 0x000000047a237211 */ /* 0x080fe200028f16ff */
[----:B------:R1:W-:Y:S01]  /*15700*/  STL.64 [R1+0x468], R42 ;  /* 0x0004682a01007387 */ /* 0x0003e20000100a00 */
[-C--:B------:R-:W-:Y:S02]  /*15710*/  LEA R122, P5, R210, R3.reuse, 0x2 ;  /* 0x00000003d27a7211 */ /* 0x080fe400078a10ff */
[-C--:B------:R-:W-:Y:S02]  /*15720*/  LEA.HI.X.SX32 R195, R66, R4.reuse, 0x2, P1 ;  /* 0x0000000442c37211 */ /* 0x080fe400008f16ff */
[----:B------:R-:W-:Y:S01]  /*15730*/  LEA.HI.X.SX32 R51, R131, R4, 0x2, P2 ;  /* 0x0000000483337211 */ /* 0x000fe200010f16ff */
[----:B------:R-:W-:Y:S01]  /*15740*/  STL.64 [R1+0x460], R186 ;  /* 0x000460ba01007387 */ /* 0x000fe20000100a00 */
[----:B------:R-:W-:-:S02]  /*15750*/  LEA R66, P1, R138, R3, 0x2 ;  /* 0x000000038a427211 */ /* 0x000fc400078210ff */
[CC--:B-1----:R-:W-:Y:S01]  /*15760*/  LEA R42, P3, R130.reuse, R3.reuse, 0x2 ;  /* 0x00000003822a7211 */ /* 0x0c2fe200078610ff */
[----:B------:R-:W-:Y:S01]  /*15770*/  STL.64 [R1+0x470], R34 ;  /* 0x0004702201007387 */ /* 0x000fe20000100a00 */
[-C--:B------:R-:W-:Y:S02]  /*15780*/  LEA R202, P4, R139, R3.reuse, 0x2 ;  /* 0x000000038bca7211 */ /* 0x080fe400078810ff */
[-C--:B------:R-:W-:Y:S01]  /*15790*/  LEA.HI.X.SX32 R43, R130, R4.reuse, 0x2, P3 ;  /* 0x00000004822b7211 */ /* 0x080fe200018f16ff */
[----:B------:R-:W-:Y:S01]  /*157a0*/  STL.64 [R1+0x478], R114 ;  /* 0x0004787201007387 */ /* 0x000fe20000100a00 */
[-C--:B------:R-:W-:Y:S02]  /*157b0*/  LEA.HI.X.SX32 R123, R210, R4.reuse, 0x2, P5 ;  /* 0x00000004d27b7211 */ /* 0x080fe400028f16ff */
[----:B------:R-:W-:Y:S01]  /*157c0*/  LEA.HI.X.SX32 R67, R138, R4, 0x2, P1 ;  /* 0x000000048a437211 */ /* 0x000fe200008f16ff */
[----:B------:R1:W-:Y:S01]  /*157d0*/  STL.64 [R1+0x488], R50 ;  /* 0x0004883201007387 */ /* 0x0003e20000100a00 */
[----:B------:R-:W-:-:S02]  /*157e0*/  LEA R130, P3, R58, R3, 0x2 ;  /* 0x000000033a827211 */ /* 0x000fc400078610ff */
[----:B------:R-:W-:Y:S01]  /*157f0*/  LEA.HI.X.SX32 R203, R139, R4, 0x2, P4 ;  /* 0x000000048bcb7211 */ /* 0x000fe200020f16ff */
[----:B------:R-:W-:Y:S01]  /*15800*/  STL.64 [R1+0x480], R194 ;  /* 0x000480c201007387 */ /* 0x000fe20000100a00 */
[----:B------:R-:W-:-:S03]  /*15810*/  LEA R218, P4, R75, R3, 0x2 ;  /* 0x000000034bda7211 */ /* 0x000fc600078810ff */
[----:B------:R-:W-:Y:S01]  /*15820*/  STL.64 [R1+0x490], R42 ;  /* 0x0004902a01007387 */ /* 0x000fe20000100a00 */
[----:B-1----:R-:W-:-:S03]  /*15830*/  LEA R50, P2, R59, R3, 0x2 ;  /* 0x000000033b327211 */ /* 0x002fc600078410ff */
[----:B------:R-:W-:Y:S01]  /*15840*/  STL.64 [R1+0x498], R122 ;  /* 0x0004987a01007387 */ /* 0x000fe20000100a00 */
[-C--:B------:R-:W-:Y:S02]  /*15850*/  LEA.HI.X.SX32 R131, R58, R4.reuse, 0x2, P3 ;  /* 0x000000043a837211 */ /* 0x080fe400018f16ff */
[-C--:B------:R-:W-:Y:S01]  /*15860*/  LEA.HI.X.SX32 R51, R59, R4.reuse, 0x2, P2 ;  /* 0x000000043b337211 */ /* 0x080fe200010f16ff */
[----:B------:R1:W-:Y:S01]  /*15870*/  STL.64 [R1+0x4b0], R66 ;  /* 0x0004b04201007387 */ /* 0x0003e20000100a00 */
[----:B------:R-:W-:Y:S02]  /*15880*/  LEA.HI.X.SX32 R219, R75, R4, 0x2, P4 ;  /* 0x000000044bdb7211 */ /* 0x000fe400020f16ff */
[-C--:B------:R-:W-:Y:S01]  /*15890*/  LEA R210, P5, R74, R3.reuse, 0x2 ;  /* 0x000000034ad27211 */ /* 0x080fe200078a10ff */
[----:B------:R-:W-:Y:S01]  /*158a0*/  STL.64 [R1+0x4a0], R202 ;  /* 0x0004a0ca01007387 */ /* 0x000fe20000100a00 */
[----:B------:R-:W-:-:S03]  /*158b0*/  LEA R58, P2, R146, R3, 0x2 ;  /* 0x00000003923a7211 */ /* 0x000fc600078410ff */
[----:B------:R-:W-:Y:S01]  /*158c0*/  STL.64 [R1+0x4b8], R50 ;  /* 0x0004b83201007387 */ /* 0x000fe20000100a00 */
[----:B-1----:R-:W-:-:S03]  /*158d0*/  LEA R66, P1, R147, R3, 0x2 ;  /* 0x0000000393427211 */ /* 0x002fc600078210ff */
[----:B------:R-:W-:Y:S01]  /*158e0*/  STL.64 [R1+0x4c8], R130 ;  /* 0x0004c88201007387 */ /* 0x000fe20000100a00 */
[----:B------:R-:W-:-:S03]  /*158f0*/  LEA.HI.X.SX32 R67, R147, R4, 0x2, P1 ;  /* 0x0000000493437211 */ /* 0x000fc600008f16ff */
[----:B------:R1:W-:Y:S01]  /*15900*/  STL.64 [R1+0x578], R218 ;  /* 0x000578da01007387 */ /* 0x0003e20000100a00 */
[-C--:B------:R-:W-:Y:S02]  /*15910*/  LEA R138, P3, R83, R3.reuse, 0x2 ;  /* 0x00000003538a7211 */ /* 0x080fe400078610ff */
[-C--:B------:R-:W-:Y:S01]  /*15920*/  LEA.HI.X.SX32 R211, R74, R4.reuse, 0x2, P5 ;  /* 0x000000044ad37211 */ /* 0x080fe200028f16ff */
[----:B------:R2:W-:Y:S01]  /*15930*/  STL.64 [R1+0x4d8], R66 ;  /* 0x0004d84201007387 */ /* 0x0005e20000100a00 */
[-C--:B------:R-:W-:Y:S02]  /*15940*/  LEA R74, P5, R155, R3.reuse, 0x2 ;  /* 0x000000039b4a7211 */ /* 0x080fe400078a10ff */
[----:B------:R-:W-:Y:S02]  /*15950*/  LEA.HI.X.SX32 R59, R146, R4, 0x2, P2 ;  /* 0x00000004923b7211 */ /* 0x000fe400010f16ff */
[-C--:B-1----:R-:W-:Y:S02]  /*15960*/  LEA R218, P4, R82, R3.reuse, 0x2 ;  /* 0x0000000352da7211 */ /* 0x082fe400078810ff */
[----:B------:R-:W-:-:S02]  /*15970*/  LEA R146, P2, R217, R3, 0x2 ;  /* 0x00000003d9927211 */ /* 0x000fc400078410ff */
[-C--:B--2---:R-:W-:Y:S02]  /*15980*/  LEA R66, P1, R154, R3.reuse, 0x2 ;  /* 0x000000039a427211 */ /* 0x084fe400078210ff */
[-C--:B------:R-:W-:Y:S02]  /*15990*/  LEA.HI.X.SX32 R139, R83, R4.reuse, 0x2, P3 ;  /* 0x00000004538b7211 */ /* 0x080fe400018f16ff */
[-C--:B------:R-:W-:Y:S02]  /*159a0*/  LEA.HI.X.SX32 R219, R82, R4.reuse, 0x2, P4 ;  /* 0x0000000452db7211 */ /* 0x080fe400020f16ff */
[----:B------:R-:W-:Y:S02]  /*159b0*/  LEA R82, P4, R163, R3, 0x2 ;  /* 0x00000003a3527211 */ /* 0x000fe400078810ff */
[-C--:B------:R-:W-:Y:S01]  /*159c0*/  LEA.HI.X.SX32 R75, R155, R4.reuse, 0x2, P5 ;  /* 0x000000049b4b7211 */ /* 0x080fe200028f16ff */
[----:B------:R-:W-:Y:S01]  /*159d0*/  STL.64 [R1+0x4d0], R210 ;  /* 0x0004d0d201007387 */ /* 0x000fe20000100a00 */
[----:B------:R-:W-:-:S02]  /*159e0*/  LEA.HI.X.SX32 R67, R154, R4, 0x2, P1 ;  /* 0x000000049a437211 */ /* 0x000fc400008f16ff */
[-C--:B------:R-:W-:Y:S01]  /*159f0*/  LEA R226, P3, R216, R3.reuse, 0x2 ;  /* 0x00000003d8e27211 */ /* 0x080fe200078610ff */
[----:B------:R-:W-:Y:S01]  /*15a00*/  STL.64 [R1+0x4e0], R58 ;  /* 0x0004e03a01007387 */ /* 0x000fe20000100a00 */
[-C--:B------:R-:W-:Y:S01]  /*15a10*/  LEA.HI.X.SX32 R147, R217, R4.reuse, 0x2, P2 ;  /* 0x00000004d9937211 */ /* 0x080fe200010f16ff */
[----:B------:R-:W-:Y:S01]  /*15a20*/  IMAD R209, R209, UR20, RZ ;  /* 0x00000014d1d17c24 */ /* 0x000fe2000f8e02ff */
[-C--:B------:R-:W-:Y:S01]  /*15a30*/  LEA.HI.X.SX32 R83, R163, R4.reuse, 0x2, P4 ;  /* 0x00000004a3537211 */ /* 0x080fe200020f16ff */
[----:B------:R-:W-:Y:S01]  /*15a40*/  STL.64 [R1+0x4e8], R138 ;  /* 0x0004e88a01007387 */ /* 0x000fe20000100a00 */
[----:B------:R-:W-:Y:S01]  /*15a50*/  IMAD R208, R208, UR21, RZ ;  /* 0x00000015d0d07c24 */ /* 0x000fe2000f8e02ff */
[----:B------:R-:W-:Y:S02]  /*15a60*/  LEA R154, P1, R232, R3, 0x2 ;  /* 0x00000003e89a7211 */ /* 0x000fe400078210ff */
[----:B------:R1:W-:Y:S01]  /*15a70*/  STL.64 [R1+0x4f8], R74 ;  /* 0x0004f84a01007387 */ /* 0x0003e20000100a00 */
[----:B------:R-:W-:Y:S01]  /*15a80*/  IMAD R2, R233, UR22, RZ ;  /* 0x00000016e9027c24 */ /* 0x000fe2000f8e02ff */
[----:B------:R-:W-:-:S02]  /*15a90*/  LEA.HI.X.SX32 R227, R216, R4, 0x2, P3 ;  /* 0x00000004d8e37211 */ /* 0x000fc400018f16ff */
[----:B------:R-:W-:Y:S01]  /*15aa0*/  STL.64 [R1+0x4f0], R218 ;  /* 0x0004f0da01007387 */ /* 0x000fe20000100a00 */
[----:B------:R-:W-:-:S03]  /*15ab0*/  LEA R216, P3, R224, R3, 0x2 ;  /* 0x00000003e0d87211 */ /* 0x000fc600078610ff */
[----:B------:R-:W-:Y:S01]  /*15ac0*/  STL.64 [R1+0x500], R66 ;  /* 0x0005004201007387 */ /* 0x000fe20000100a00 */
[-C--:B------:R-:W-:Y:S02]  /*15ad0*/  LEA R234, P2, R225, R3.reuse, 0x2 ;  /* 0x00000003e1ea7211 */ /* 0x080fe400078410ff */
[-C--:B-1----:R-:W-:Y:S01]  /*15ae0*/  LEA R74, P5, R162, R3.reuse, 0x2 ;  /* 0x00000003a24a7211 */ /* 0x082fe200078a10ff */
[----:B------:R-:W-:Y:S01]  /*15af0*/  STL.64 [R1+0x508], R146 ;  /* 0x0005089201007387 */ /* 0x000fe20000100a00 */
[-C--:B------:R-:W-:Y:S02]  /*15b00*/  LEA.HI.X.SX32 R155, R232, R4.reuse, 0x2, P1 ;  /* 0x00000004e89b7211 */ /* 0x080fe400008f16ff */
[----:B------:R-:W-:Y:S01]  /*15b10*/  LEA.HI.X.SX32 R75, R162, R4, 0x2, P5 ;  /* 0x00000004a24b7211 */ /* 0x000fe200028f16ff */
[----:B------:R1:W-:Y:S01]  /*15b20*/  STL.64 [R1+0x518], R82 ;  /* 0x0005185201007387 */ /* 0x0003e20000100a00 */
[-C--:B------:R-:W-:Y:S02]  /*15b30*/  LEA R162, P5, R208, R3.reuse, 0x2 ;  /* 0x00000003d0a27211 */ /* 0x080fe400078a10ff */
[----:B------:R-:W-:-:S02]  /*15b40*/  LEA R242, P6, R2, R3, 0x2 ;  /* 0x0000000302f27211 */ /* 0x000fc400078c10ff */
[-C--:B------:R-:W-:Y:S01]  /*15b50*/  LEA.HI.X.SX32 R217, R224, R4.reuse, 0x2, P3 ;  /* 0x00000004e0d97211 */ /* 0x080fe200018f16ff */
[----:B------:R-:W-:Y:S01]  /*15b60*/  STL.64 [R1+0x510], R226 ;  /* 0x000510e201007387 */ /* 0x000fe20000100a00 */
[-C--:B------:R-:W-:Y:S02]  /*15b70*/  LEA.HI.X.SX32 R235, R225, R4.reuse, 0x2, P2 ;  /* 0x00000004e1eb7211 */ /* 0x080fe400010f16ff */
[C---:B-1----:R-:W-:Y:S01]  /*15b80*/  LEA R82, P4, R209.reuse, R3, 0x2 ;  /* 0x00000003d1527211 */ /* 0x042fe200078810ff */
[----:B------:R-:W-:Y:S01]  /*15b90*/  STL.64 [R1+0x528], R74 ;  /* 0x0005284a01007387 */ /* 0x000fe20000100a00 */
[-C--:B------:R-:W-:Y:S02]  /*15ba0*/  LEA.HI.X.SX32 R163, R208, R4.reuse, 0x2, P5 ;  /* 0x00000004d0a37211 */ /* 0x080fe400028f16ff */
[-C--:B------:R-:W-:Y:S01]  /*15bb0*/  LEA.HI.X.SX32 R83, R209, R4.reuse, 0x2, P4 ;  /* 0x00000004d1537211 */ /* 0x080fe200020f16ff */
[----:B------:R-:W-:Y:S01]  /*15bc0*/  STL.64 [R1+0x530], R154 ;  /* 0x0005309a01007387 */ /* 0x000fe20000100a00 */
[----:B------:R-:W-:-:S03]  /*15bd0*/  LEA.HI.X.SX32 R243, R2, R4, 0x2, P6 ;  /* 0x0000000402f37211 */ /* 0x000fc600030f16ff */
[----:B------:R1:W-:Y:S01]  /*15be0*/  STL.64 [R1+0x548], R216 ;  /* 0x000548d801007387 */ /* 0x0003e20000100a00 */
[----:B------:R-:W-:-:S03]  /*15bf0*/  LOP3.LUT R208, R6, 0x2, RZ, 0xfc, !PT ;  /* 0x0000000206d07812 */ /* 0x000fc600078efcff */
[----:B------:R-:W-:Y:S04]  /*15c00*/  STL.64 [R1+0x540], R234 ;  /* 0x000540ea01007387 */ /* 0x000fe80000100a00 */
[----:B------:R-:W-:Y:S04]  /*15c10*/  STL.64 [R1+0x550], R82 ;  /* 0x0005505201007387 */ /* 0x000fe80000100a00 */
[----:B------:R-:W-:Y:S04]  /*15c20*/  STL.64 [R1+0x568], R162 ;  /* 0x000568a201007387 */ /* 0x000fe80000100a00 */
[----:B------:R-:W-:Y:S01]  /*15c30*/  STL.64 [R1+0x560], R242 ;  /* 0x000560f201007387 */ /* 0x000fe20000100a00 */
[----:B------:R-:W-:-:S03]  /*15c40*/  SEL R3, R0, RZ, !P0 ;  /* 0x000000ff00037207 */ /* 0x000fc60004000000 */
[----:B------:R-:W2:Y:S01]  /*15c50*/  LDL.64 R224, [R1+0xe8] ;  /* 0x0000e80001e07983 */ /* 0x000ea20000100a00 */
[----:B------:R-:W-:Y:S01]  /*15c60*/  ISETP.GE.AND P0, PT, R208, UR6, PT ;  /* 0x00000006d0007c0c */ /* 0x000fe2000bf06270 */
[----:B------:R-:W3:Y:S02]  /*15c70*/  S2UR UR4, SR_CgaCtaId ;  /* 0x00000000000479c3 */ /* 0x000ee40000008800 */
[----:B------:R-:W4:Y:S04]  /*15c80*/  LDL.64 R248, [R1+0x68] ;  /* 0x0000680001f87983 */ /* 0x000f280000100a00 */
[----:B------:R-:W4:Y:S04]  /*15c90*/  LDL.64 R208, [R1+0xe0] ;  /* 0x0000e00001d07983 */ /* 0x000f280000100a00 */
[----:B------:R-:W4:Y:S01]  /*15ca0*/  LDL.64 R246, [R1+0x60] ;  /* 0x0000600001f67983 */ /* 0x000f220000100a00 */
[C---:B------:R-:W-:Y:S01]  /*15cb0*/  LOP3.LUT R2, R6.reuse, 0x20, RZ, 0xfc, !PT ;  /* 0x0000002006027812 */ /* 0x040fe200078efcff */
[----:B------:R-:W-:Y:S01]  /*15cc0*/  ULDC UR6, c[0x0][0x230] ;  /* 0x00008c0000067ab9 */ /* 0x000fe20000000800 */
[----:B------:R-:W-:-:S02]  /*15cd0*/  LOP3.LUT R252, R6, 0x4, RZ, 0xfc, !PT ;  /* 0x0000000406fc7812 */ /* 0x000fc400078efcff */
[----:B------:R-:W-:Y:S02]  /*15ce0*/  LOP3.LUT R5, R6, 0x22, RZ, 0xfc, !PT ;  /* 0x0000002206057812 */ /* 0x000fe400078efcff */
[----:B------:R-:W-:Y:S02]  /*15cf0*/  ISETP.GE.AND P3, PT, R2, UR8, PT ;  /* 0x0000000802007c0c */ /* 0x000fe4000bf66270 */
[----:B------:R-:W-:Y:S02]  /*15d00*/  ISETP.GE.AND P4, PT, R5, UR9, PT ;  /* 0x0000000905007c0c */ /* 0x000fe4000bf86270 */
[----:B------:R-:W-:Y:S01]  /*15d10*/  ISETP.GE.AND P1, PT, R252, UR7, PT ;  /* 0x00000007fc007c0c */ /* 0x000fe2000bf26270 */
[----:B------:R-:W-:Y:S01]  /*15d20*/  ULDC UR7, c[0x0][0x230] ;  /* 0x00008c0000077ab9 */ /* 0x000fe20000000800 */
[----:B---3--:R-:W-:Y:S01]  /*15d30*/  ULEA UR45, UR4, UR45, 0x18 ;  /* 0x0000002d042d7291 */ /* 0x008fe2000f8ec03f */
[----:B------:R-:W-:Y:S02]  /*15d40*/  ISETP.NE.U32.AND P2, PT, R3, RZ, PT ;  /* 0x000000ff0300720c */ /* 0x000fe40003f45070 */
[C---:B------:R-:W-:Y:S01]  /*15d50*/  SEL R244, R0.reuse, RZ, !P0 ;  /* 0x000000ff00f47207 */ /* 0x040fe20004000000 */
[----:B------:R-:W-:Y:S01]  /*15d60*/  ULDC UR4, c[0x0][0x230] ;  /* 0x00008c0000047ab9 */ /* 0x000fe20000000800 */
[C---:B------:R-:W-:Y:S01]  /*15d70*/  SEL R5, R0.reuse, RZ, !P3 ;  /* 0x000000ff00057207 */ /* 0x040fe20005800000 */
[----:B------:R-:W-:Y:S01]  /*15d80*/  IMAD.U32 R250, RZ, RZ, UR45 ;  /* 0x0000002dfffa7e24 */ /* 0x000fe2000f8e00ff */
[----:B------:R-:W-:-:S02]  /*15d90*/  SEL R4, R0, RZ, !P4 ;  /* 0x000000ff00047207 */ /* 0x000fc40006000000 */
[----:B------:R-:W-:Y:S02]  /*15da0*/  SEL R3, R0, RZ, !P1 ;  /* 0x000000ff00037207 */ /* 0x000fe40004800000 */
[----:B------:R-:W-:Y:S02]  /*15db0*/  ISETP.NE.U32.AND P4, PT, R244, RZ, PT ;  /* 0x000000fff400720c */ /* 0x000fe40003f85070 */
[----:B------:R-:W-:Y:S02]  /*15dc0*/  ISETP.NE.U32.AND P1, PT, R5, RZ, PT ;  /* 0x000000ff0500720c */ /* 0x000fe40003f25070 */
[----:B------:R-:W-:Y:S02]  /*15dd0*/  ISETP.NE.U32.AND P5, PT, R4, RZ, PT ;  /* 0x000000ff0400720c */ /* 0x000fe40003fa5070 */
[----:B------:R-:W-:Y:S02]  /*15de0*/  ISETP.NE.U32.AND P0, PT, R3, RZ, PT ;  /* 0x000000ff0300720c */ /* 0x000fe40003f05070 */
[----:B------:R-:W-:-:S02]  /*15df0*/  LOP3.LUT R233, R6, 0x6, RZ, 0xfc, !PT ;  /* 0x0000000606e97812 */ /* 0x000fc400078efcff */
[C---:B------:R-:W-:Y:S02]  /*15e00*/  LOP3.LUT R232, R6.reuse, 0x24, RZ, 0xfc, !PT ;  /* 0x0000002406e87812 */ /* 0x040fe400078efcff */
[----:B------:R-:W-:Y:S02]  /*15e10*/  IADD3 R3, R7, 0x100000, R250 ;  /* 0x0010000007037810 */ /* 0x000fe40007ffe0fa */
[C---:B-1----:R-:W-:Y:S02]  /*15e20*/  LOP3.LUT R216, R6.reuse, 0x8, RZ, 0xfc, !PT ;  /* 0x0000000806d87812 */ /* 0x042fe400078efcff */
[----:B------:R-:W-:Y:S02]  /*15e30*/  LOP3.LUT R217, R6, 0x26, RZ, 0xfc, !PT ;  /* 0x0000002606d97812 */ /* 0x000fe400078efcff */
[----:B------:R-:W-:Y:S01]  /*15e40*/  ISETP.GE.AND P3, PT, R233, UR4, PT ;  /* 0x00000004e9007c0c */ /* 0x000fe2000bf66270 */
[----:B------:R-:W-:Y:S01]  /*15e50*/  ULDC UR4, c[0x0][0x230] ;  /* 0x00008c0000047ab9 */ /* 0x000fe20000000800 */
[----:B------:R-:W-:Y:S01]  /*15e60*/  ISETP.GE.AND P6, PT, R232, UR6, PT ;  /* 0x00000006e8007c0c */ /* 0x000fe2000bfc6270 */
[----:B------:R-:W-:Y:S01]  /*15e70*/  ULDC UR6, c[0x0][0x230] ;  /* 0x00008c0000067ab9 */ /* 0x000fe20000000800 */
[C---:B------:R-:W-:Y:S01]  /*15e80*/  SEL R4, R0.reuse, RZ, !P3 ;  /* 0x000000ff00047207 */ /* 0x040fe20005800000 */
[----:B------:R-:W3:Y:S01]  /*15e90*/  LDL.64 R232, [R1+0xd8] ;  /* 0x0000d80001e87983 */ /* 0x000ee20000100a00 */
[----:B------:R-:W-:-:S02]  /*15ea0*/  SEL R244, R0, RZ, !P6 ;  /* 0x000000ff00f47207 */ /* 0x000fc40007000000 */
[----:B------:R-:W-:Y:S01]  /*15eb0*/  ISETP.GE.AND P3, PT, R217, UR7, PT ;  /* 0x00000007d9007c0c */ /* 0x000fe2000bf66270 */
[----:B------:R-:W-:Y:S01]  /*15ec0*/  ULDC UR7, c[0x0][0x230] ;  /* 0x00008c0000077ab9 */ /* 0x000fe20000000800 */
[----:B------:R-:W-:Y:S01]  /*15ed0*/  ISETP.GE.AND P6, PT, R216, UR4, PT ;  /* 0x00000004d8007c0c */ /* 0x000fe2000bfc6270 */
[----:B------:R-:W-:Y:S01]  /*15ee0*/  ULDC UR4, c[0x0][0x230] ;  /* 0x00008c0000047ab9 */ /* 0x000fe20000000800 */
[----:B------:R-:W3:Y:S01]  /*15ef0*/  LDL.64 R216, [R1+0xd0] ;  /* 0x0000d00001d87983 */ /* 0x000ee20000100a00 */
[----:B------:R-:W-:Y:S02]  /*15f00*/  SEL R5, R0, RZ, !P3 ;  /* 0x000000ff00057207 */ /* 0x000fe40005800000 */
[----:B------:R-:W-:Y:S02]  /*15f10*/  ISETP.NE.U32.AND P3, PT, R244, RZ, PT ;  /* 0x000000fff400720c */ /* 0x000fe40003f65070 */
[----:B------:R-:W-:Y:S01]  /*15f20*/  LOP3.LUT R244, R6, 0xa, RZ, 0xfc, !PT ;  /* 0x0000000a06f47812 */ /* 0x000fe200078efcff */
[----:B------:R-:W-:Y:S01]  /*15f30*/  @!PT LDS RZ, [RZ] ;  /* 0x00000000fffff984 */ /* 0x000fe20000000800 */
[----:B------:R-:W-:Y:S01]  /*15f40*/  @!PT LDS RZ, [RZ] ;  /* 0x00000000fffff984 */ /* 0x000fe20000000800 */
[----:B------:R-:W-:Y:S01]  /*15f50*/  @!PT LDS RZ, [RZ] ;  /* 0x00000000fffff984 */ /* 0x000fe20000000800 */
[----:B--2---:R1:W-:Y:S01]  /*15f60*/  LDGSTS.E [R3+-0x60000], desc[UR46][R224.64], P2 ;  /* 0xa0000000e0037fae */ /* 0x0043e2000912186e */
[----:B------:R-:W-:-:S02]  /*15f70*/  ISETP.NE.U32.AND P2, PT, R4, RZ, PT ;  /* 0x000000ff0400720c */ /* 0x000fc40003f45070 */
[----:B------:R-:W-:Y:S01]  /*15f80*/  SEL R4, R0, RZ, !P6 ;  /* 0x000000ff00047207 */ /* 0x000fe20007000000 */
[----:B----4-:R2:W-:Y:S01]  /*15f90*/  LDGSTS.E [R3+-0x5fff8], desc[UR46][R208.64], P4 ;  /* 0xa0008000d0037fae */ /* 0x0105e2000a12186e */
[----:B-1----:R-:W-:-:S03]  /*15fa0*/  LOP3.LUT R224, R7, 0x10, RZ, 0x3c, !PT ;  /* 0x0000001007e07812 */ /* 0x002fc600078e3cff */
[----:B------:R-:W-:Y:S04]  /*15fb0*/  LDGSTS.E [R3+-0x5e000], desc[UR46][R248.64], P1 ;  /* 0xa2000000f8037fae */ /* 0x000fe8000892186e */
[----:B------:R1:W-:Y:S01]  /*15fc0*/  STL [R1+0xfbc], R224 ;  /* 0x000fbce001007387 */ /* 0x0003e20000100800 */
[----:B------:R-:W-:-:S03]  /*15fd0*/  LOP3.LUT R225, R6, 0x28, RZ, 0xfc, !PT ;  /* 0x0000002806e17812 */ /* 0x000fc600078efcff */
[----:B------:R-:W-:Y:S04]  /*15fe0*/  LDGSTS.E [R3+-0x5dff8], desc[UR46][R246.64], P5 ;  /* 0xa2008000f6037fae */ /* 0x000fe8000a92186e */
[----:B------:R-:W4:Y:S01]  /*15ff0*/  LDL.64 R248, [R1+0x58] ;  /* 0x0000580001f87983 */ /* 0x000f220000100a00 */
[----:B------:R-:W-:-:S03]  /*16000*/  ISETP.NE.U32.AND P4, PT, R4, RZ, PT ;  /* 0x000000ff0400720c */ /* 0x000fc60003f85070 */
[----:B------:R-:W4:Y:S01]  /*16010*/  LDL.64 R246, [R1+0x50] ;  /* 0x0000500001f67983 */ /* 0x000f220000100a00 */
[----:B------:R-:W-:Y:S01]  /*16020*/  ISETP.GE.AND P5, PT, R225, UR6, PT ;  /* 0x00000006e1007c0c */ /* 0x000fe2000bfa6270 */
[----:B------:R-:W-:Y:S01]  /*16030*/  ULDC UR6, c[0x0][0x230] ;  /* 0x00008c0000067ab9 */ /* 0x000fe20000000800 */
[----:B------:R-:W-:Y:S02]  /*16040*/  IADD3 R4, R250, 0x100000, R224 ;  /* 0x00100000fa047810 */ /* 0x000fe40007ffe0e0 */
[C---:B--2---:R-:W-:Y:S01]  /*16050*/  LOP3.LUT R208, R6.reuse, 0xc, RZ, 0xfc, !PT ;  /* 0x0000000c06d07812 */ /* 0x044fe200078efcff */
[----:B-1----:R-:W2:Y:S01]  /*16060*/  LDL.64 R224, [R1+0xc8] ;  /* 0x0000c80001e07983 */ /* 0x002ea20000100a00 */
[----:B------:R-:W-:Y:S02]  /*16070*/  LOP3.LUT R209, R6, 0x2a, RZ, 0xfc, !PT ;  /* 0x0000002a06d17812 */ /* 0x000fe400078efcff */
[----:B------:R-:W-:Y:S01]  /*16080*/  ISETP.GE.AND P1, PT, R244, UR4, PT ;  /* 0x00000004f4007c0c */ /* 0x000fe2000bf26270 */
[----:B------:R-:W-:Y:S01]  /*16090*/  ULDC UR4, c[0x0][0x230] ;  /* 0x00008c0000047ab9 */ /* 0x000fe20000000800 */
[----:B------:R-:W-:-:S02]  /*160a0*/  ISETP.NE.U32.AND P6, PT, R5, RZ, PT ;  /* 0x000000ff0500720c */ /* 0x000fc40003fc5070 */
[C---:B------:R-:W-:Y:S02]  /*160b0*/  SEL R5, R0.reuse, RZ, !P1 ;  /* 0x000000ff00057207 */ /* 0x040fe40004800000 */
[----:B------:R-:W-:Y:S02]  /*160c0*/  SEL R245, R0, RZ, !P5 ;  /* 0x000000ff00f57207 */ /* 0x000fe40006800000 */
[----:B------:R-:W-:Y:S01]  /*160d0*/  ISETP.GE.AND P1, PT, R209, UR7, PT ;  /* 0x00000007d1007c0c */ /* 0x000fe2000bf26270 */
[----:B------:R-:W-:Y:S01]  /*160e0*/  ULDC UR7, c[0x0][0x230] ;  /* 0x00008c0000077ab9 */ /* 0x000fe20000000800 */
[----:B------:R-:W-:Y:S01]  /*160f0*/  ISETP.GE.AND P5, PT, R208, UR4, PT ;  /* 0x00000004d0007c0c */ /* 0x000fe2000bfa6270 */
[----:B------:R-:W-:Y:S01]  /*16100*/  ULDC UR4, c[0x0][0x230] ;  /* 0x00008c0000047ab9 */ /* 0x000fe20000000800 */
[----:B------:R-:W2:Y:S01]  /*16110*/  LDL.64 R208, [R1+0xc0] ;  /* 0x0000c00001d07983 */ /* 0x000ea20000100a00 */
[----:B------:R-:W-:Y:S02]  /*16120*/  SEL R244, R0, RZ, !P1 ;  /* 0x000000ff00f47207 */ /* 0x000fe40004800000 */
[----:B------:R-:W-:-:S02]  /*16130*/  ISETP.NE.U32.AND P1, PT, R245, RZ, PT ;  /* 0x000000fff500720c */ /* 0x000fc40003f25070 */
[----:B------:R-:W-:Y:S01]  /*16140*/  LOP3.LUT R245, R6, 0xe, RZ, 0xfc, !PT ;  /* 0x0000000e06f57812 */ /* 0x000fe200078efcff */
[----:B---3--:R1:W-:Y:S01]  /*16150*/  LDGSTS.E [R4+-0x60000], desc[UR46][R232.64], P0 ;  /* 0xa0000000e8047fae */ /* 0x0083e2000812186e */
[----:B------:R-:W-:Y:S02]  /*16160*/  ISETP.NE.U32.AND P0, PT, R5, RZ, PT ;  /* 0x000000ff0500720c */ /* 0x000fe40003f05070 */
[----:B------:R-:W-:Y:S01]  /*16170*/  SEL R5, R0, RZ, !P5 ;  /* 0x000000ff00057207 */ /* 0x000fe20006800000 */
[----:B------:R3:W-:Y:S01]  /*16180*/  LDGSTS.E [R4+-0x5fff8], desc[UR46][R216.64], P2 ;  /* 0xa0008000d8047fae */ /* 0x0007e2000912186e */
[----:B-1----:R-:W-:Y:S02]  /*16190*/  LOP3.LUT R233, R6, 0x2c, RZ, 0xfc, !PT ;  /* 0x0000002c06e97812 */ /* 0x002fe400078efcff */
[----:B------:R-:W-:Y:S02]  /*161a0*/  LOP3.LUT R232, R7, 0x20, RZ, 0x3c, !PT ;  /* 0x0000002007e87812 */ /* 0x000fe400078e3cff */
[----:B------:R-:W-:-:S02]  /*161b0*/  ISETP.NE.U32.AND P2, PT, R5, RZ, PT ;  /* 0x000000ff0500720c */ /* 0x000fc40003f45070 */
[----:B------:R-:W-:Y:S02]  /*161c0*/  IADD3 R5, R250, 0x100000, R232 ;  /* 0x00100000fa057810 */ /* 0x000fe40007ffe0e8 */
[C---:B---3--:R-:W-:Y:S02]  /*161d0*/  LOP3.LUT R216, R6.reuse, 0x10, RZ, 0xfc, !PT ;  /* 0x0000001006d87812 */ /* 0x048fe400078efcff */
[----:B------:R-:W-:Y:S02]  /*161e0*/  LOP3.LUT R217, R6, 0x2e, RZ, 0xfc, !PT ;  /* 0x0000002e06d97812 */ /* 0x000fe400078efcff */
[----:B------:R-:W-:Y:S01]  /*161f0*/  ISETP.NE.U32.AND P5, PT, R244, RZ, PT ;  /* 0x000000fff400720c */ /* 0x000fe20003fa5070 */
[----:B------:R1:W-:Y:S04]  /*16200*/  STL [R1+0xfb8], R232 ;  /* 0x000fb8e801007387 */ /* 0x0003e80000100800 */
[----:B----4-:R-:W-:Y:S01]  /*16210*/  LDGSTS.E [R4+-0x5e000], desc[UR46][R248.64], P3 ;  /* 0xa2000000f8047fae */ /* 0x010fe2000992186e */
[----:B------:R-:W-:Y:S01]  /*16220*/  ISETP.GE.AND P3, PT, R245, UR4, PT ;  /* 0x00000004f5007c0c */ /* 0x000fe2000bf66270 */
[----:B------:R-:W-:-:S02]  /*16230*/  ULDC UR4, c[0x0][0x230] ;  /* 0x00008c0000047ab9 */ /* 0x000fc40000000800 */
[----:B------:R3:W-:Y:S01]  /*16240*/  LDGSTS.E [R4+-0x5dff8], desc[UR46][R246.64], P6 ;  /* 0xa2008000f6047fae */ /* 0x0007e2000b12186e */
[----:B------:R-:W-:Y:S01]  /*16250*/  ISETP.GE.AND P6, PT, R233, UR6, PT ;  /* 0x00000006e9007c0c */ /* 0x000fe2000bfc6270 */
[----:B------:R-:W-:Y:S01]  /*16260*/  ULDC UR6, c[0x0][0x230] ;  /* 0x00008c0000067ab9 */ /* 0x000fe20000000800 */
[C---:B------:R-:W-:Y:S01]  /*16270*/  SEL R244, R0.reuse, RZ, !P3 ;  /* 0x000000ff00f47207 */ /* 0x040fe20005800000 */
[----:B------:R-:W4:Y:S01]  /*16280*/  LDL.64 R248, [R1+0x40] ;  /* 0x0000400001f87983 */ /* 0x000f220000100a00 */
[----:B------:R-:W-:Y:S01]  /*16290*/  ISETP.GE.AND P3, PT, R217, UR7, PT ;  /* 0x00000007d9007c0c */ /* 0x000fe2000bf66270 */
[----:B------:R-:W-:Y:S02]  /*162a0*/  ULDC UR7, c[0x0][0x230] ;  /* 0x00008c0000077ab9 */ /* 0x000fe40000000800 */
[----:B--2---:R2:W-:Y:S01]  /*162b0*/  LDGSTS.E [R5+-0x60000], desc[UR46][R224.64], P4 ;  /* 0xa0000000e0057fae */ /* 0x0045e2000a12186e */
[----:B---3--:R-:W-:-:S03]  /*162c0*/  SEL R246, R0, RZ, !P6 ;  /* 0x000000ff00f67207 */ /* 0x008fc60007000000 */
[----:B-1----:R-:W3:Y:S01]  /*162d0*/  LDL.64 R232, [R1+0xb8] ;  /* 0x0000b80001e87983 */ /* 0x002ee20000100a00 */
[----:B------:R-:W-:Y:S01]  /*162e0*/  ISETP.GE.AND P6, PT, R216, UR4, PT ;  /* 0x00000004d8007c0c */ /* 0x000fe2000bfc6270 */
[----:B------:R-:W-:Y:S01]  /*162f0*/  ULDC UR4, c[0x0][0x230] ;  /* 0x00008c0000047ab9 */ /* 0x000fe20000000800 */
[----:B------:R-:W-:Y:S02]  /*16300*/  ISETP.NE.U32.AND P4, PT, R244, RZ, PT ;  /* 0x000000fff400720c */ /* 0x000fe40003f85070 */
[C---:B------:R-:W-:Y:S02]  /*16310*/  SEL R245, R0.reuse, RZ, !P3 ;  /* 0x000000ff00f57207 */ /* 0x040fe40005800000 */
[----:B------:R-:W-:Y:S01]  /*16320*/  SEL R244, R0, RZ, !P6 ;  /* 0x000000ff00f47207 */ /* 0x000fe20007000000 */
[----:B------:R-:W-:Y:S01]  /*16330*/  LDGSTS.E [R5+-0x5fff8], desc[UR46][R208.64], P0 ;  /* 0xa0008000d0057fae */ /* 0x000fe2000812186e */
[----:B------:R-:W-:Y:S02]  /*16340*/  ISETP.NE.U32.AND P6, PT, R245, RZ, PT ;  /* 0x000000fff500720c */ /* 0x000fe40003fc5070 */
[----:B------:R-:W-:-:S02]  /*16350*/  ISETP.NE.U32.AND P0, PT, R244, RZ, PT ;  /* 0x000000fff400720c */ /* 0x000fc40003f05070 */
[----:B------:R-:W4:Y:S01]  /*16360*/  LDL.64 R244, [R1+0x48] ;  /* 0x0000480001f47983 */ /* 0x000f220000100a00 */
[----:B------:R-:W-:Y:S02]  /*16370*/  ISETP.NE.U32.AND P3, PT, R246, RZ, PT ;  /* 0x000000fff600720c */ /* 0x000fe40003f65070 */
[C---:B------:R-:W-:Y:S02]  /*16380*/  LOP3.LUT R246, R6.reuse, 0x12, RZ, 0xfc, !PT ;  /* 0x0000001206f67812 */ /* 0x040fe400078efcff */
[C---:B--2---:R-:W-:Y:S02]  /*16390*/  LOP3.LUT R225, R6.reuse, 0x30, RZ, 0xfc, !PT ;  /* 0x0000003006e17812 */ /* 0x044fe400078efcff */
[C---:B------:R-:W-:Y:S01]  /*163a0*/  LOP3.LUT R217, R6.reuse, 0x32, RZ, 0xfc, !PT ;  /* 0x0000003206d97812 */ /* 0x040fe200078efcff */
[----:B------:R-:W2:Y:S01]  /*163b0*/  LDL.64 R208, [R1+0xb0] ;  /* 0x0000b00001d07983 */ /* 0x000ea20000100a00 */
[----:B------:R-:W-:Y:S02]  /*163c0*/  LOP3.LUT R224, R7, 0x30, RZ, 0x3c, !PT ;  /* 0x0000003007e07812 */ /* 0x000fe400078e3cff */
[----:B------:R-:W-:-:S03]  /*163d0*/  LOP3.LUT R216, R6, 0x14, RZ, 0xfc, !PT ;  /* 0x0000001406d87812 */ /* 0x000fc600078efcff */
[----:B------:R1:W-:Y:S04]  /*163e0*/  STL [R1+0xfb4], R224 ;  /* 0x000fb4e001007387 */ /* 0x0003e80000100800 */
[----:B------:R-:W-:Y:S04]  /*163f0*/  STL [R1+0x17d0], R5 ;  /* 0x0017d00501007387 */ /* 0x000fe80000100800 */
[----:B------:R2:W-:Y:S04]  /*16400*/  STL [R1+0x17e8], R4 ;  /* 0x0017e80401007387 */ /* 0x0005e80000100800 */
[----:B----4-:R4:W-:Y:S01]  /*16410*/  LDGSTS.E [R5+-0x5e000], desc[UR46][R244.64], P1 ;  /* 0xa2000000f4057fae */ /* 0x0109e2000892186e */
[----:B------:R-:W-:Y:S01]  /*16420*/  ISETP.GE.AND P1, PT, R246, UR4, PT ;  /* 0x00000004f6007c0c */ /* 0x000fe2000bf26270 */
[----:B------:R-:W-:-:S02]  /*16430*/  ULDC UR4, c[0x0][0x230] ;  /* 0x00008c0000047ab9 */ /* 0x000fc40000000800 */
[----:B------:R-:W-:Y:S01]  /*16440*/  LDGSTS.E [R5+-0x5dff8], desc[UR46][R248.64], P5 ;  /* 0xa2008000f8057fae */ /* 0x000fe2000a92186e */
[----:B------:R-:W-:Y:S01]  /*16450*/  ISETP.GE.AND P5, PT, R225, UR6, PT ;  /* 0x00000006e1007c0c */ /* 0x000fe2000bfa6270 */
[----:B------:R-:W-:Y:S01]  /*16460*/  ULDC UR6, c[0x0][0x230] ;  /* 0x00008c0000067ab9 */ /* 0x000fe20000000800 */
[----:B----4-:R-:W-:Y:S02]  /*16470*/  SEL R245, R0, RZ, !P1 ;  /* 0x000000ff00f57207 */ /* 0x010fe40004800000 */
[----:B------:R-:W-:Y:S01]  /*16480*/  ISETP.GE.AND P1, PT, R217, UR7, PT ;  /* 0x00000007d9007c0c */ /* 0x000fe2000bf26270 */
[----:B------:R-:W-:Y:S01]  /*16490*/  ULDC UR7, c[0x0][0x230] ;  /* 0x00008c0000077ab9 */ /* 0x000fe20000000800 */
[----:B------:R-:W-:Y:S01]  /*164a0*/  IADD3 R244, R250, 0x100000, R224 ;  /* 0x00100000faf47810 */ /* 0x000fe20007ffe0e0 */
[----:B------:R-:W4:Y:S01]  /*164b0*/  LDL.64 R248, [R1+0x30] ;  /* 0x0000300001f87983 */ /* 0x000f220000100a00 */
[----:B------:R-:W-:Y:S02]  /*164c0*/  SEL R247, R0, RZ, !P5 ;  /* 0x000000ff00f77207 */ /* 0x000fe40006800000 */
[----:B------:R-:W-:Y:S01]  /*164d0*/  ISETP.GE.AND P5, PT, R216, UR4, PT ;  /* 0x00000004d8007c0c */ /* 0x000fe2000bfa6270 */
[----:B---3--:R3:W-:Y:S01]  /*164e0*/  LDGSTS.E [R244+-0x60000], desc[UR46][R232.64], P2 ;  /* 0xa0000000e8f47fae */ /* 0x0087e2000912186e */
[C---:B------:R-:W-:Y:S01]  /*164f0*/  SEL R246, R0.reuse, RZ, !P1 ;  /* 0x000000ff00f67207 */ /* 0x040fe20004800000 */
[----:B------:R-:W-:Y:S01]  /*16500*/  ULDC UR4, c[0x0][0x230] ;  /* 0x00008c0000047ab9 */ /* 0x000fe20000000800 */
[----:B------:R-:W-:Y:S01]  /*16510*/  ISETP.NE.U32.AND P2, PT, R245, RZ, PT ;  /* 0x000000fff500720c */ /* 0x000fe20003f45070 */
[----:B-1----:R-:W4:Y:S01]  /*16520*/  LDL.64 R224, [R1+0xa8] ;  /* 0x0000a80001e07983 */ /* 0x002f220000100a00 */
[----:B------:R-:W-:-:S02]  /*16530*/  SEL R245, R0, RZ, !P5 ;  /* 0x000000ff00f57207 */ /* 0x000fc40006800000 */
[----:B------:R-:W-:Y:S01]  /*16540*/  ISETP.NE.U32.AND P1, PT, R247, RZ, PT ;  /* 0x000000fff700720c */ /* 0x000fe20003f25070 */
[----:B------:R-:W4:Y:S01]  /*16550*/  LDL.64 R216, [R1+0xa0] ;  /* 0x0000a00001d87983 */ /* 0x000f220000100a00 */
[----:B------:R-:W-:-:S03]  /*16560*/  ISETP.NE.U32.AND P5, PT, R246, RZ, PT ;  /* 0x000000fff600720c */ /* 0x000fc60003fa5070 */
[----:B------:R-:W4:Y:S01]  /*16570*/  LDL.64 R246, [R1+0x38] ;  /* 0x0000380001f67983 */ /* 0x000f220000100a00 */
[----:B---3--:R-:W-:-:S03]  /*16580*/  LOP3.LUT R232, R7, 0x40, RZ, 0x3c, !PT ;  /* 0x0000004007e87812 */ /* 0x008fc600078e3cff */
[----:B--2---:R1:W-:Y:S01]  /*16590*/  LDGSTS.E [R244+-0x5fff8], desc[UR46][R208.64], P4 ;  /* 0xa0008000d0f47fae */ /* 0x0043e2000a12186e */
[----:B------:R-:W-:Y:S02]  /*165a0*/  ISETP.NE.U32.AND P4, PT, R245, RZ, PT ;  /* 0x000000fff500720c */ /* 0x000fe40003f85070 */
[C---:B------:R-:W-:Y:S02]  /*165b0*/  LOP3.LUT R4, R6.reuse, 0x18, RZ, 0xfc, !PT ;  /* 0x0000001806047812 */ /* 0x040fe400078efcff */
[C---:B------:R-:W-:Y:S02]  /*165c0*/  LOP3.LUT R5, R6.reuse, 0x36, RZ, 0xfc, !PT ;  /* 0x0000003606057812 */ /* 0x040fe400078efcff */
[C---:B-1----:R-:W-:Y:S02]  /*165d0*/  LOP3.LUT R209, R6.reuse, 0x16, RZ, 0xfc, !PT ;  /* 0x0000001606d17812 */ /* 0x042fe400078efcff */
[----:B------:R-:W-:Y:S02]  /*165e0*/  LOP3.LUT R208, R6, 0x34, RZ, 0xfc, !PT ;  /* 0x0000003406d07812 */ /* 0x000fe400078efcff */
[----:B------:R-:W-:Y:S01]  /*165f0*/  IADD3 R245, R250, 0x100000, R232 ;  /* 0x00100000faf57810 */ /* 0x000fe20007ffe0e8 */
[----:B------:R1:W-:Y:S04]  /*16600*/  STL [R1+0xfb0], R232 ;  /* 0x000fb0e801007387 */ /* 0x0003e80000100800 */
[----:B-1----:R-:W2:Y:S04]  /*16610*/  LDL.64 R232, [R1+0x90] ;  /* 0x0000900001e87983 */ /* 0x002ea80000100a00 */
[----:B----4-:R1:W-:Y:S01]  /*16620*/  LDGSTS.E [R244+-0x5e000], desc[UR46][R246.64], P3 ;  /* 0xa2000000f6f47fae */ /* 0x0103e2000992186e */
[----:B------:R-:W-:Y:S01]  /*16630*/  ISETP.GE.AND P3, PT, R209, UR4, PT ;  /* 0x00000004d1007c0c */ /* 0x000fe2000bf66270 */
[----:B------:R-:W-:-:S02]  /*16640*/  ULDC UR4, c[0x0][0x230] ;  /* 0x00008c0000047ab9 */ /* 0x000fc40000000800 */
[----:B------:R3:W-:Y:S01]  /*16650*/  LDGSTS.E [R244+-0x5dff8], desc[UR46][R248.64], P6 ;  /* 0xa2008000f8f47fae */ /* 0x0007e2000b12186e */
[----:B------:R-:W-:Y:S01]  /*16660*/  ISETP.GE.AND P6, PT, R208, UR6, PT ;  /* 0x00000006d0007c0c */ /* 0x000fe2000bfc6270 */
[----:B------:R-:W-:Y:S02]  /*16670*/  ULDC UR6, c[0x0][0x230] ;  /* 0x00008c0000067ab9 */ /* 0x000fe40000000800 */
[----:B------:R-:W-:Y:S01]  /*16680*/  LDGSTS.E [R245+-0x60000], desc[UR46][R224.64], P0 ;  /* 0xa0000000e0f57fae */ /* 0x000fe2000812186e */
[----:B-1----:R-:W-:-:S03]  /*16690*/  SEL R246, R0, RZ, !P3 ;  /* 0x000000ff00f67207 */ /* 0x002fc60005800000 */
[----:B------:R1:W-:Y:S01]  /*166a0*/  LDGSTS.E [R245+-0x5fff8], desc[UR46][R216.64], P2 ;  /* 0xa0008000d8f57fae */ /* 0x0003e2000912186e */
[----:B------:R-:W-:Y:S01]  /*166b0*/  ISETP.GE.AND P3, PT, R5, UR7, PT ;  /* 0x0000000705007c0c */ /* 0x000fe2000bf66270 */
[----:B------:R-:W-:Y:S01]  /*166c0*/  ULDC UR7, c[0x0][0x230] ;  /* 0x00008c0000077ab9 */ /* 0x000fe20000000800 */
[----:B---3--:R-:W-:Y:S01]  /*166d0*/  SEL R248, R0, RZ, !P6 ;  /* 0x000000ff00f87207 */ /* 0x008fe20007000000 */
[----:B------:R-:W3:Y:S01]  /*166e0*/  LDL.64 R208, [R1+0x20] ;  /* 0x0000200001d07983 */ /* 0x000ee20000100a00 */
[----:B------:R-:W-:Y:S01]  /*166f0*/  ISETP.GE.AND P6, PT, R4, UR4, PT ;  /* 0x0000000404007c0c */ /* 0x000fe2000bfc6270 */
[----:B------:R-:W-:Y:S01]  /*16700*/  ULDC UR4, c[0x0][0x230] ;  /* 0x00008c0000047ab9 */ /* 0x000fe20000000800 */
[----:B------:R-:W-:Y:S01]  /*16710*/  ISETP.NE.U32.AND P0, PT, R246, RZ, PT ;  /* 0x000000fff600720c */ /* 0x000fe20003f05070 */
[----:B------:R-:W4:Y:S01]  /*16720*/  LDL.64 R224, [R1+0x98] ;  /* 0x0000980001e07983 */ /* 0x000f220000100a00 */
[C---:B------:R-:W-:Y:S02]  /*16730*/  SEL R247, R0.reuse, RZ, !P3 ;  /* 0x000000ff00f77207 */ /* 0x040fe40005800000 */
[----:B------:R-:W-:-:S02]  /*16740*/  SEL R246, R0, RZ, !P6 ;  /* 0x000000ff00f67207 */ /* 0x000fc40007000000 */
[----:B------:R-:W-:Y:S02]  /*16750*/  ISETP.NE.U32.AND P6, PT, R247, RZ, PT ;  /* 0x000000fff700720c */ /* 0x000fe40003fc5070 */
[----:B------:R-:W-:Y:S02]  /*16760*/  ISETP.NE.U32.AND P2, PT, R246, RZ, PT ;  /* 0x000000fff600720c */ /* 0x000fe40003f45070 */
[----:B------:R-:W2:Y:S01]  /*16770*/  LDL.64 R246, [R1+0x28] ;  /* 0x0000280001f67983 */ /* 0x000ea20000100a00 */
[----:B------:R-:W-:Y:S02]  /*16780*/  ISETP.NE.U32.AND P3, PT, R248, RZ, PT ;  /* 0x000000fff800720c */ /* 0x000fe40003f65070 */
[----:B------:R-:W-:Y:S02]  /*16790*/  LOP3.LUT R248, R7, 0x50, RZ, 0x3c, !PT ;  /* 0x0000005007f87812 */ /* 0x000fe400078e3cff */
[----:B-1----:R-:W-:-:S03]  /*167a0*/  LOP3.LUT R216, R6, 0x1a, RZ, 0xfc, !PT ;  /* 0x0000001a06d87812 */ /* 0x002fc600078efcff */
[----:B------:R-:W-:Y:S01]  /*167b0*/  STL [R1+0xfac], R248 ;  /* 0x000facf801007387 */ /* 0x000fe20000100800 */
[C---:B------:R-:W-:Y:S02]  /*167c0*/  LOP3.LUT R249, R6.reuse, 0x38, RZ, 0xfc, !PT ;  /* 0x0000003806f97812 */ /* 0x040fe400078efcff */
[----:B------:R-:W-:Y:S02]  /*167d0*/  LOP3.LUT R4, R6, 0x1c, RZ, 0xfc, !PT ;  /* 0x0000001c06047812 */ /* 0x000fe400078efcff */
[----:B------:R-:W-:Y:S01]  /*167e0*/  LOP3.LUT R251, R7, 0x60, RZ, 0x3c, !PT ;  /* 0x0000006007fb7812 */ /* 0x000fe200078e3cff */
[----:B--2---:R1:W-:Y:S01]  /*167f0*/  LDGSTS.E [R245+-0x5e000], desc[UR46][R246.64], P1 ;  /* 0xa2000000f6f57fae */ /* 0x0043e2000892186e */
[----:B------:R-:W-:Y:S01]  /*16800*/  ISETP.GE.AND P1, PT, R216, UR4, PT ;  /* 0x00000004d8007c0c */ /* 0x000fe2000bf26270 */
[----:B------:R-:W-:Y:S02]  /*16810*/  ULDC UR4, c[0x0][0x230] ;  /* 0x00008c0000047ab9 */ /* 0x000fe40000000800 */
[----:B---3--:R-:W-:Y:S04]  /*16820*/  LDGSTS.E [R245+-0x5dff8], desc[UR46][R208.64], P5 ;  /* 0xa2008000d0f57fae */ /* 0x008fe8000a92186e */
[----:B------:R-:W2:Y:S04]  /*16830*/  LDL.64 R216, [R1+0x10] ;  /* 0x0000100001d87983 */ /* 0x000ea80000100a00 */
[----:B------:R-:W3:Y:S01]  /*16840*/  LDL.64 R208, [R1+0x18] ;  /* 0x0000180001d07983 */ /* 0x000ee20000100a00 */
[----:B-1----:R-:W-:-:S03]  /*16850*/  IADD3 R246, R250, 0x100000, R248 ;  /* 0x00100000faf67810 */ /* 0x002fc60007ffe0f8 */
[----:B------:R1:W-:Y:S04]  /*16860*/  STL.64 [R1+0x17d8], R244 ;  /* 0x0017d8f401007387 */ /* 0x0003e80000100a00 */
[----:B----4-:R-:W-:Y:S04]  /*16870*/  LDGSTS.E [R246+-0x60000], desc[UR46][R224.64], P4 ;  /* 0xa0000000e0f67fae */ /* 0x010fe8000a12186e */
[----:B------:R-:W-:Y:S04]  /*16880*/  LDGSTS.E [R246+-0x5fff8], desc[UR46][R232.64], P0 ;  /* 0xa0008000e8f67fae */ /* 0x000fe8000812186e */
[----:B-1----:R-:W4:Y:S04]  /*16890*/  LDL.64 R244, [R1+0x88] ;  /* 0x0000880001f47983 */ /* 0x002f280000100a00 */
[----:B------:R-:W4:Y:S04]  /*168a0*/  LDL.64 R224, [R1+0x80] ;  /* 0x0000800001e07983 */ /* 0x000f280000100a00 */
[----:B------:R-:W4:Y:S01]  /*168b0*/  LDL.64 R232, [R1+0x8] ;  /* 0x0000080001e87983 */ /* 0x000f220000100a00 */
[----:B------:R-:W-:Y:S01]  /*168c0*/  ISETP.GE.AND P5, PT, R249, UR6, PT ;  /* 0x00000006f9007c0c */ /* 0x000fe2000bfa6270 */
[----:B------:R-:W-:Y:S01]  /*168d0*/  ULDC UR6, c[0x0][0x230] ;  /* 0x00008c0000067ab9 */ /* 0x000fe20000000800 */
[----:B------:R-:W-:-:S02]  /*168e0*/  SEL R247, R0, RZ, !P1 ;  /* 0x000000ff00f77207 */ /* 0x000fc40004800000 */
[----:B------:R-:W-:Y:S02]  /*168f0*/  SEL R249, R0, RZ, !P5 ;  /* 0x000000ff00f97207 */ /* 0x000fe40006800000 */
[----:B------:R-:W-:Y:S01]  /*16900*/  ISETP.GE.AND P5, PT, R4, UR4, PT ;  /* 0x0000000404007c0c */ /* 0x000fe2000bfa6270 */
[----:B------:R1:W-:Y:S01]  /*16910*/  STL [R1+0xfa8], R251 ;  /* 0x000fa8fb01007387 */ /* 0x0003e20000100800 */
[----:B------:R-:W-:Y:S01]  /*16920*/  ISETP.NE.U32.AND P4, PT, R247, RZ, PT ;  /* 0x000000fff700720c */ /* 0x000fe20003f85070 */
[----:B------:R-:W-:Y:S01]  /*16930*/  ULDC UR4, c[0x0][0x230] ;  /* 0x00008c0000047ab9 */ /* 0x000fe20000000800 */
[----:B------:R-:W-:-:S04]  /*16940*/  SEL R247, R0, RZ, !P5 ;  /* 0x000000ff00f77207 */ /* 0x000fc80006800000 */
[----:B------:R-:W-:Y:S02]  /*16950*/  ISETP.NE.U32.AND P0, PT, R247, RZ, PT ;  /* 0x000000fff700720c */ /* 0x000fe40003f05070 */
[----:B------:R-:W-:Y:S02]  /*16960*/  IADD3 R247, R250, 0x100000, R251 ;  /* 0x00100000faf77810 */ /* 0x000fe40007ffe0fb */
[----:B-1----:R-:W1:Y:S01]  /*16970*/  S2R R251, SR_TID.X ;  /* 0x0000000000fb7919 */ /* 0x002e620000002100 */
[----:B------:R-:W-:-:S04]  /*16980*/  LOP3.LUT R5, R6, 0x3a, RZ, 0xfc, !PT ;  /* 0x0000003a06057812 */ /* 0x000fc800078efcff */
[----:B------:R-:W-:Y:S01]  /*16990*/  ISETP.GE.AND P1, PT, R5, UR7, PT ;  /* 0x0000000705007c0c */ /* 0x000fe2000bf26270 */
[----:B------:R-:W-:Y:S01]  /*169a0*/  ULDC UR7, c[0x0][0x230] ;  /* 0x00008c0000077ab9 */ /* 0x000fe20000000800 */
[C---:B------:R-:W-:Y:S02]  /*169b0*/  LOP3.LUT R5, R6.reuse, 0x1e, RZ, 0xfc, !PT ;  /* 0x0000001e06057812 */ /* 0x040fe400078efcff */
[----:B------:R-:W-:Y:S02]  /*169c0*/  LOP3.LUT R4, R6, 0x3c, RZ, 0xfc, !PT ;  /* 0x0000003c06047812 */ /* 0x000fe400078efcff */
[----:B------:R-:W-:Y:S02]  /*169d0*/  SEL R248, R0, RZ, !P1 ;  /* 0x000000ff00f87207 */ /* 0x000fe40004800000 */
[----:B------:R-:W-:Y:S02]  /*169e0*/  ISETP.NE.U32.AND P1, PT, R249, RZ, PT ;  /* 0x000000fff900720c */ /* 0x000fe40003f25070 */
[----:B------:R-:W-:-:S02]  /*169f0*/  LOP3.LUT R249, R6, 0x3e, RZ, 0xfc, !PT ;  /* 0x0000003e06f97812 */ /* 0x000fc400078efcff */
[----:B------:R-:W-:Y:S02]  /*16a00*/  ISETP.NE.U32.AND P5, PT, R248, RZ, PT ;  /* 0x000000fff800720c */ /* 0x000fe40003fa5070 */
[----:B-1----:R-:W-:Y:S01]  /*16a10*/  LOP3.LUT R251, R251, 0x3f, RZ, 0xc0, !PT ;  /* 0x0000003ffbfb7812 */ /* 0x002fe200078ec0ff */
[----:B---3--:R-:W-:Y:S01]  /*16a20*/  LDGSTS.E [R246+-0x5e000], desc[UR46][R208.64], P3 ;  /* 0xa2000000d0f67fae */ /* 0x008fe2000992186e */
[----:B------:R-:W-:Y:S01]  /*16a30*/  ISETP.GE.AND P3, PT, R5, UR4, PT ;  /* 0x0000000405007c0c */ /* 0x000fe2000bf66270 */
[----:B------:R-:W-:Y:S02]  /*16a40*/  ULDC UR4, c[0x0][0x230] ;  /* 0x00008c0000047ab9 */ /* 0x000fe40000000800 */
[----:B--2---:R-:W-:Y:S01]  /*16a50*/  LDGSTS.E [R246+-0x5dff8], desc[UR46][R216.64], P6 ;  /* 0xa2008000d8f67fae */ /* 0x004fe2000b12186e */
[----:B------:R-:W-:Y:S01]  /*16a60*/  ISETP.GE.AND P6, PT, R4, UR6, PT ;  /* 0x0000000604007c0c */ /* 0x000fe2000bfc6270 */
[----:B------:R-:W-:Y:S01]  /*16a70*/  USHF.L.U32 UR10, UR10, 0x6, URZ ;  /* 0x000000060a0a7899 */ /* 0x000fe2000800063f */
[C---:B------:R-:W-:Y:S01]  /*16a80*/  SEL R248, R0.reuse, RZ, !P3 ;  /* 0x000000ff00f87207 */ /* 0x040fe20005800000 */
[----:B------:R-:W-:Y:S01]  /*16a90*/  ULDC UR6, c[0x0][0x230] ;  /* 0x00008c0000067ab9 */ /* 0x000fe20000000800 */
[----:B------:R-:W-:Y:S01]  /*16aa0*/  ISETP.GE.AND P3, PT, R249, UR7, PT ;  /* 0x00000007f9007c0c */ /* 0x000fe2000bf66270 */
[----:B------:R-:W-:Y:S01]  /*16ab0*/  ULDC UR7, c[0x0][0x230] ;  /* 0x00008c0000077ab9 */ /* 0x000fe20000000800 */
[----:B------:R-:W-:Y:S01]  /*16ac0*/  SEL R249, R0, RZ, !P6 ;  /* 0x000000ff00f97207 */ /* 0x000fe20007000000 */
[----:B------:R-:W2:Y:S01]  /*16ad0*/  LDL.LU.64 R208, [R1+0x1970] ;  /* 0x0019700001d07983 */ /* 0x000ea20000300a00 */
[----:B------:R-:W-:Y:S01]  /*16ae0*/  ISETP.GE.AND P6, PT, R251, UR4, PT ;  /* 0x00000004fb007c0c */ /* 0x000fe2000bfc6270 */
[----:B------:R-:W-:-:S02]  /*16af0*/  ULDC UR4, c[0x0][0x230] ;  /* 0x00008c0000047ab9 */ /* 0x000fc40000000800 */
[----:B------:R-:W-:Y:S01]  /*16b00*/  UIADD3 UR4, UR4, -0x40, URZ ;  /* 0xffffffc004047890 */ /* 0x000fe2000fffe03f */
[----:B------:R-:W3:Y:S04]  /*16b10*/  LDL.LU.64 R216, [R1+0x1968] ;  /* 0x0019680001d87983 */ /* 0x000ee80000300a00 */
[----:B----4-:R-:W-:Y:S01]  /*16b20*/  LDGSTS.E [R247+-0x60000], desc[UR46][R244.64], P2 ;  /* 0xa0000000f4f77fae */ /* 0x010fe2000912186e */
[----:B------:R-:W-:-:S03]  /*16b30*/  ISETP.NE.U32.AND P2, PT, R248, RZ, PT ;  /* 0x000000fff800720c */ /* 0x000fc60003f45070 */
[----:B------:R-:W4:Y:S01]  /*16b40*/  LDL.64 R4, [R1+0x78] ;  /* 0x0000780001047983 */ /* 0x000f220000100a00 */
[----:B------:R-:W-:-:S03]  /*16b50*/  SEL R248, R0, RZ, !P3 ;  /* 0x000000ff00f87207 */ /* 0x000fc60005800000 */
[----:B------:R-:W-:Y:S01]  /*16b60*/  LDGSTS.E [R247+-0x5fff8], desc[UR46][R224.64], P4 ;  /* 0xa0008000e0f77fae */ /* 0x000fe2000a12186e */
[----:B------:R-:W-:-:S03]  /*16b70*/  ISETP.NE.U32.AND P3, PT, R249, RZ, PT ;  /* 0x000000fff900720c */ /* 0x000fc60003f65070 */
[----:B------:R-:W2:Y:S01]  /*16b80*/  LDL.64 R244, [R1+0x70] ;  /* 0x0000700001f47983 */ /* 0x000ea20000100a00 */
[----:B------:R-:W-:-:S03]  /*16b90*/  LOP3.LUT R249, R7, 0x70, RZ, 0x3c, !PT ;  /* 0x0000007007f97812 */ /* 0x000fc600078e3cff */
[----:B------:R-:W-:Y:S01]  /*16ba0*/  LDGSTS.E [R247+-0x5e000], desc[UR46][R232.64], P1 ;  /* 0xa2000000e8f77fae */ /* 0x000fe2000892186e */
[----:B------:R-:W-:-:S03]  /*16bb0*/  ISETP.GE.AND P1, PT, R6, UR4, PT ;  /* 0x0000000406007c0c */ /* 0x000fc6000bf26270 */
[----:B------:R-:W3:Y:S04]  /*16bc0*/  LDL.LU.64 R224, [R1+0x1960] ;  /* 0x0019600001e07983 */ /* 0x000ee80000300a00 */
[----:B------:R-:W3:Y:S04]  /*16bd0*/  LDL R251, [R1+0x92c] ;  /* 0x00092c0001fb7983 */ /* 0x000ee80000100800 */
[----:B------:R-:W3:Y:S04]  /*16be0*/  LDL.LU.64 R232, [R1+0x1958] ;  /* 0x0019580001e87983 */ /* 0x000ee80000300a00 */
[----:B------:R1:W-:Y:S04]  /*16bf0*/  STL.64 [R1+0x17b8], R6 ;  /* 0x0017b80601007387 */ /* 0x0003e80000100a00 */
[----:B-1----:R-:W4:Y:S01]  /*16c00*/  LDL.64 R6, [R1] ;  /* 0x0000000001067983 */ /* 0x002f220000100a00 */
[----:B------:R-:W-:-:S02]  /*16c10*/  ISETP.NE.U32.AND P4, PT, R248, RZ, PT ;  /* 0x000000fff800720c */ /* 0x000fc40003f85070 */
[----:B------:R-:W1:Y:S01]  /*16c20*/  S2R R248, SR_TID.X ;  /* 0x0000000000f87919 */ /* 0x000e620000002100 */
[----:B------:R4:W-:Y:S04]  /*16c30*/  STL [R1+0xfa4], R249 ;  /* 0x000fa4f901007387 */ /* 0x0009e80000100800 */
[----:B------:R-:W-:Y:S01]  /*16c40*/  STL.64 [R1+0x17c0], R246 ;  /* 0x0017c0f601007387 */ /* 0x000fe20000100a00 */
[----:B-1----:R-:W-:-:S04]  /*16c50*/  SHF.R.U32.HI R248, RZ, 0x6, R248 ;  /* 0x00000006fff87819 */ /* 0x002fc800000116f8 */
[----:B------:R-:W-:-:S04]  /*16c60*/  SGXT.U32 R248, R248, 0x1 ;  /* 0x00000001f8f8781a */ /* 0x000fc80000000000 */
[----:B------:R-:W-:Y:S02]  /*16c70*/  LOP3.LUT R248, R248, 0x2, RZ, 0xfc, !PT ;  /* 0x00000002f8f87812 */ /* 0x000fe400078efcff */
[----:B------:R-:W-:Y:S01]  /*16c80*/  SEL R0, R0, RZ, !P6 ;  /* 0x000000ff00007207 */ /* 0x000fe20007000000 */
[----:B----4-:R1:W-:Y:S01]  /*16c90*/  LDGSTS.E [R247+-0x5dff8], desc[UR46][R6.64], P5 ;  /* 0xa200800006f77fae */ /* 0x0103e2000a92186e */
[----:B------:R-:W-:Y:S02]  /*16ca0*/  ISETP.GE.AND P5, PT, R248, UR4, PT ;  /* 0x00000004f8007c0c */ /* 0x000fe4000bfa6270 */
[----:B------:R-:W-:-:S05]  /*16cb0*/  IADD3 R248, R250, 0x100000, R249 ;  /* 0x00100000faf87810 */ /* 0x000fca0007ffe0f9 */
[----:B------:R-:W-:Y:S01]  /*16cc0*/  LDGSTS.E [R248+-0x60000], desc[UR46][R4.64], P0 ;  /* 0xa000000004f87fae */ /* 0x000fe2000812186e */
[----:B-1----:R-:W1:Y:S01]  /*16cd0*/  S2R R7, SR_TID.X ;  /* 0x0000000000077919 */ /* 0x002e620000002100 */
[----:B------:R-:W-:Y:S02]  /*16ce0*/  ISETP.NE.U32.AND P6, PT, R0, RZ, PT ;  /* 0x000000ff0000720c */ /* 0x000fe40003fc5070 */
[----:B------:R-:W4:Y:S01]  /*16cf0*/  LDC R0, c[0x0][0x230] ;  /* 0x00008c00ff007b82 */ /* 0x000f220000000800 */
[----:B------:R-:W-:Y:S01]  /*16d00*/  SEL R249, RZ, 0x4, P1 ;  /* 0x00000004fff97807 */ /* 0x000fe20000800000 */
[----:B--2---:R-:W-:Y:S04]  /*16d10*/  LDGSTS.E [R248+-0x5fff8], desc[UR46][R244.64], P2 ;  /* 0xa0008000f4f87fae */ /* 0x004fe8000912186e */
[----:B------:R-:W2:Y:S01]  /*16d20*/  LDL.64 R4, [R1+0x108] ;  /* 0x0001080001047983 */ /* 0x000ea20000100a00 */
[----:B---3--:R-:W-:Y:S01]  /*16d30*/  LOP3.LUT R6, R251, 0x40, RZ, 0x3c, !PT ;  /* 0x00000040fb067812 */ /* 0x008fe200078e3cff */
[----:B----4-:R-:W-:-:S02]  /*16d40*/  VIADD R0, R0, 0x3f ;  /* 0x0000003f00007836 */ /* 0x010fc40000000000 */
[----:B------:R-:W-:Y:S01]  /*16d50*/  LDGSTS.E [R248+-0x5e000], desc[UR46][R10.64], P3 ;  /* 0xa20000000af87fae */ /* 0x000fe2000992186e */
[----:B-1----:R-:W-:-:S03]  /*16d60*/  SHF.R.U32.HI R7, RZ, 0x6, R7 ;  /* 0x00000006ff077819 */ /* 0x002fc60000011607 */
[----:B------:R1:W-:Y:S01]  /*16d70*/  STL [R1+0x1798], R2 ;  /* 0x0017980201007387 */ /* 0x0003e20000100800 */
[----:B------:R-:W-:-:S03]  /*16d80*/  SGXT.U32 R7, R7, 0x1 ;  /* 0x000000010707781a */ /* 0x000fc60000000000 */
[----:B------:R-:W-:Y:S01]  /*16d90*/  LDGSTS.E [R248+-0x5dff8], desc[UR46][R8.64], P4 ;  /* 0xa200800008f87fae */ /* 0x000fe2000a12186e */
[----:B------:R-:W-:Y:S02]  /*16da0*/  ISETP.GT.AND P1, PT, R0, 0x7f, PT ;  /* 0x0000007f0000780c */ /* 0x000fe40003f24270 */
[----:B------:R-:W-:Y:S01]  /*16db0*/  LOP3.LUT R7, R7, 0x22, RZ, 0xfc, !PT ;  /* 0x0000002207077812 */ /* 0x000fe200078efcff */
[----:B------:R-:W-:Y:S01]  /*16dc0*/  STL.64 [R1+0x17a0], R10 ;  /* 0x0017a00a01007387 */ /* 0x000fe20000100a00 */
[----:B------:R-:W-:Y:S02]  /*16dd0*/  SEL R0, RZ, 0x4, P5 ;  /* 0x00000004ff007807 */ /* 0x000fe40002800000 */
[----:B------:R-:W-:Y:S01]  /*16de0*/  ISETP.GE.AND P5, PT, R2, UR4, PT ;  /* 0x0000000402007c0c */ /* 0x000fe2000bfa6270 */
[----:B------:R-:W0:Y:S01]  /*16df0*/  LDGDEPBAR ;  /* 0x00000000000079af */ /* 0x000e220000000000 */
[----:B------:R-:W-:Y:S02]  /*16e00*/  SEL R250, R249, RZ, P1 ;  /* 0x000000fff9fa7207 */ /* 0x000fe40000800000 */
[----:B------:R-:W-:-:S02]  /*16e10*/  ISETP.GE.AND P0, PT, R7, UR4, PT ;  /* 0x0000000407007c0c */ /* 0x000fc4000bf06270 */
[----:B------:R-:W-:Y:S02]  /*16e20*/  SEL R249, R0, RZ, P1 ;  /* 0x000000ff00f97207 */ /* 0x000fe40000800000 */
[----:B------:R-:W-:Y:S02]  /*16e30*/  SEL R0, RZ, 0x4, P5 ;  /* 0x00000004ff007807 */ /* 0x000fe40002800000 */
[----:B------:R-:W-:Y:S02]  /*16e40*/  ISETP.NE.U32.AND P5, PT, R250, RZ, PT ;  /* 0x000000fffa00720c */ /* 0x000fe40003fa5070 */
[----:B------:R-:W-:Y:S02]  /*16e50*/  SEL R250, RZ, 0x4, P0 ;  /* 0x00000004fffa7807 */ /* 0x000fe40000000000 */
[----:B------:R-:W-:Y:S02]  /*16e60*/  ISETP.NE.U32.AND P0, PT, R249, RZ, PT ;  /* 0x000000fff900720c */ /* 0x000fe40003f05070 */
[----:B------:R-:W-:-:S02]  /*16e70*/  LOP3.LUT R7, R251, 0x20, RZ, 0x3c, !PT ;  /* 0x00000020fb077812 */ /* 0x000fc400078e3cff */
[----:B------:R-:W-:Y:S02]  /*16e80*/  SEL R249, R0, RZ, P1 ;  /* 0x000000ff00f97207 */ /* 0x000fe40000800000 */
[----:B------:R-:W-:Y:S02]  /*16e90*/  SEL R0, R250, RZ, P1 ;  /* 0x000000fffa007207 */ /* 0x000fe40000800000 */
[----:B-1----:R-:W-:Y:S01]  /*16ea0*/  LOP3.LUT R2, R251, 0x60, RZ, 0x3c, !PT ;  /* 0x00000060fb027812 */ /* 0x002fe200078e3cff */
[----:B------:R-:W-:Y:S01]  /*16eb0*/  STL [R1+0xfa0], R7 ;  /* 0x000fa00701007387 */ /* 0x000fe20000100800 */
[----:B------:R-:W-:Y:S02]  /*16ec0*/  ISETP.GE.AND P4, PT, R252, UR4, PT ;  /* 0x00000004fc007c0c */ /* 0x000fe4000bf86270 */
[----:B------:R-:W-:Y:S01]  /*16ed0*/  ISETP.NE.U32.AND P3, PT, R0, RZ, PT ;  /* 0x000000ff0000720c */ /* 0x000fe20003f65070 */
[----:B------:R-:W-:Y:S01]  /*16ee0*/  STL [R1+0xf9c], R6 ;  /* 0x000f9c0601007387 */ /* 0x000fe20000100800 */
[----:B------:R-:W-:Y:S01]  /*16ef0*/  ISETP.NE.U32.AND P2, PT, R249, RZ, PT ;  /* 0x000000fff900720c */ /* 0x000fe20003f45070 */
[----:B------:R-:W-:-:S02]  /*16f00*/  VIADD R0, R2, UR45 ;  /* 0x0000002d02007c36 */ /* 0x000fc40008000000 */
[----:B------:R1:W-:Y:S01]  /*16f10*/  STL [R1+0xf98], R2 ;  /* 0x000f980201007387 */ /* 0x0003e20000100800 */
[----:B------:R-:W-:-:S03]  /*16f20*/  VIADD R249, R251, UR45 ;  /* 0x0000002dfbf97c36 */ /* 0x000fc60008000000 */
[----:B------:R-:W-:Y:S01]  /*16f30*/  STL [R1+0x17a8], R9 ;  /* 0x0017a80901007387 */ /* 0x000fe20000100800 */
[----:B------:R-:W-:Y:S01]  /*16f40*/  VIADD R250, R7, UR45 ;  /* 0x0000002d07fa7c36 */ /* 0x000fe20008000000 */
[----:B-1----:R-:W-:Y:S02]  /*16f50*/  SEL R2, RZ, 0x4, P4 ;  /* 0x00000004ff027807 */ /* 0x002fe40002000000 */
[----:B------:R1:W-:Y:S01]  /*16f60*/  STL [R1+0x17ec], R8 ;  /* 0x0017ec0801007387 */ /* 0x0003e20000100800 */
[----:B------:R-:W-:-:S03]  /*16f70*/  VIADD R251, R6, UR45 ;  /* 0x0000002d06fb7c36 */ /* 0x000fc60008000000 */
[----:B------:R3:W-:Y:S04]  /*16f80*/  STL.64 [R1+0x17f0], R2 ;  /* 0x0017f00201007387 */ /* 0x0007e80000100a00 */
[----:B------:R-:W4:Y:S04]  /*16f90*/  LDL.64 R10, [R1+0x370] ;  /* 0x00037000010a7983 */ /* 0x000f280000100a00 */
[----:B-1----:R-:W4:Y:S04]  /*16fa0*/  LDL.64 R8, [R1+0x350] ;  /* 0x0003500001087983 */ /* 0x002f280000100a00 */
[----:B---3--:R-:W3:Y:S04]  /*16fb0*/  LDL.64 R2, [R1+0x330] ;  /* 0x0003300001027983 */ /* 0x008ee80000100a00 */
[----:B------:R-:W4:Y:S04]  /*16fc0*/  LDL.64 R246, [R1+0x390] ;  /* 0x0003900001f67983 */ /* 0x000f280000100a00 */
[----:B------:R-:W4:Y:S04]  /*16fd0*/  LDL.64 R6, [R1+0x3b0] ;  /* 0x0003b00001067983 */ /* 0x000f280000100a00 */
[----:B------:R-:W4:Y:S04]  /*16fe0*/  LDL.64 R244, [R1+0x3d0] ;  /* 0x0003d00001f47983 */ /* 0x000f280000100a00 */
[----:B--2---:R-:W-:Y:S04]  /*16ff0*/  LDGSTS.E [R249], desc[UR46][R4.64], P6 ;  /* 0x0000000004f97fae */ /* 0x004fe8000b12186e */
[----:B------:R-:W-:Y:S04]  /*17000*/  LDGSTS.E [R249+0x400], desc[UR46][R12.64], P6 ;  /* 0x004000000cf97fae */ /* 0x000fe8000b12186e */
[----:B------:R-:W-:Y:S04]  /*17010*/  LDGSTS.E [R249+0x800], desc[UR46][R20.64], P6 ;  /* 0x0080000014f97fae */ /* 0x000fe8000b12186e */
[----:B------:R-:W2:Y:S04]  /*17020*/  LDL.64 R4, [R1+0x3f0] ;  /* 0x0003f00001047983 */ /* 0x000ea80000100a00 */
[----:B------:R1:W-:Y:S04]  /*17030*/  STL.64 [R1+0x1790], R12 ;  /* 0x0017900c01007387 */ /* 0x0003e80000100a00 */
[----:B------:R-:W-:Y:S04]  /*17040*/  LDGSTS.E [R249+0xc00], desc[UR46][R28.64], P6 ;  /* 0x00c000001cf97fae */ /* 0x000fe8000b12186e */
[----:B------:R-:W-:Y:S04]  /*17050*/  LDGSTS.E [R249+0x1000], desc[UR46][R36.64], P6 ;  /* 0x0100000024f97fae */ /* 0x000fe8000b12186e */
[----:B-1----:R-:W3:Y:S04]  /*17060*/  LDL.64 R12, [R1+0x310] ;  /* 0x00031000010c7983 */ /* 0x002ee80000100a00 */
[----:B------:R1:W-:Y:S04]  /*17070*/  STL.64 [R1+0x1780], R20 ;  /* 0x0017801401007387 */ /* 0x0003e80000100a00 */
[----:B------:R-:W-:Y:S04]  /*17080*/  LDGSTS.E [R249+0x1400], desc[UR46][R44.64], P6 ;  /* 0x014000002cf97fae */ /* 0x000fe8000b12186e */
[----:B------:R-:W-:Y:S04]  /*17090*/  LDGSTS.E [R249+0x1800], desc[UR46][R52.64], P6 ;  /* 0x0180000034f97fae */ /* 0x000fe8000b12186e */
[----:B-1----:R-:W4:Y:S04]  /*170a0*/  LDL.64 R20, [R1+0x2f0] ;  /* 0x0002f00001147983 */ /* 0x002f280000100a00 */
[----:B------:R1:W-:Y:S04]  /*170b0*/  STL.64 [R1+0x1778], R28 ;  /* 0x0017781c01007387 */ /* 0x0003e80000100a00 */
[----:B------:R-:W-:Y:S04]  /*170c0*/  LDGSTS.E [R249+0x1c00], desc[UR46][R60.64], P6 ;  /* 0x01c000003cf97fae */ /* 0x000fe8000b12186e */
[----:B------:R-:W-:Y:S04]  /*170d0*/  LDGSTS.E [R249+0x2000], desc[UR46][R68.64], P6 ;  /* 0x0200000044f97fae */ /* 0x000fe8000b12186e */
[----:B-1----:R-:W2:Y:S04]  /*170e0*/  LDL.64 R28, [R1+0x2d0] ;  /* 0x0002d000011c7983 */ /* 0x002ea80000100a00 */
        /* <DEDUP_REMOVED lines=42> */
[----:B-1----:R-:W2:Y:S04]  /*17390*/  LDL.64 R116, [R1+0x190] ;  /* 0x0001900001747983 */ /* 0x002ea80000100a00 */
[----:B------:R1:W-:Y:S04]  /*173a0*/  STL.64 [R1+0x1830], R124 ;  /* 0x0018307c01007387 */ /* 0x0003e80000100a00 */
[----:B-1----:R-:W3:Y:S04]  /*173b0*/  LDL.64 R124, [R1+0x150] ;  /* 0x00015000017c7983 */ /* 0x002ee80000100a00 */
[----:B------:R1:W-:Y:S04]  /*173c0*/  STL.64 [R1+0x1838], R132 ;  /* 0x0018388401007387 */ /* 0x0003e80000100a00 */
[----:B-1----:R-:W4:Y:S04]  /*173d0*/  LDL.64 R132, [R1+0x130] ;  /* 0x0001300001847983 */ /* 0x002f280000100a00 */
[----:B------:R1:W-:Y:S04]  /*173e0*/  STL.64 [R1+0x1840], R140 ;  /* 0x0018408c01007387 */ /* 0x0003e80000100a00 */
[----:B-1----:R-:W2:Y:S04]  /*173f0*/  LDL.64 R140, [R1+0x110] ;  /* 0x00011000018c7983 */ /* 0x002ea80000100a00 */
[----:B------:R1:W-:Y:S04]  /*17400*/  STL.64 [R1+0x1848], R148 ;  /* 0x0018489401007387 */ /* 0x0003e80000100a00 */
[----:B------:R1:W-:Y:S04]  /*17410*/  STL.64 [R1+0x1850], R156 ;  /* 0x0018509c01007387 */ /* 0x0003e80000100a00 */
[----:B------:R-:W-:Y:S04]  /*17420*/  STL.64 [R1+0x1858], R164 ;  /* 0x001858a401007387 */ /* 0x000fe80000100a00 */
[----:B------:R-:W-:Y:S04]  /*17430*/  STL.64 [R1+0x1860], R172 ;  /* 0x001860ac01007387 */ /* 0x000fe80000100a00 */
[----:B--2---:R-:W-:Y:S04]  /*17440*/  LDGSTS.E [R249+0x7800], desc[UR46][R140.64], P6 ;  /* 0x078000008cf97fae */ /* 0x004fe8000b12186e */
[----:B----4-:R-:W-:Y:S04]  /*17450*/  LDGSTS.E [R249+0x7c00], desc[UR46][R132.64], P6 ;  /* 0x07c0000084f97fae */ /* 0x010fe8000b12186e */
[----:B---3--:R-:W-:Y:S04]  /*17460*/  LDGSTS.E [R249+0x10000], desc[UR46][R124.64], P6 ;  /* 0x100000007cf97fae */ /* 0x008fe8000b12186e */
[----:B------:R-:W-:Y:S04]  /*17470*/  LDGSTS.E [R249+0x10400], desc[UR46][R36.64], P6 ;  /* 0x1040000024f97fae */ /* 0x000fe8000b12186e */
[----:B------:R-:W-:Y:S04]  /*17480*/  LDGSTS.E [R249+0x10800], desc[UR46][R116.64], P6 ;  /* 0x1080000074f97fae */ /* 0x000fe8000b12186e */
[----:B------:R-:W-:Y:S04]  /*17490*/  LDGSTS.E [R249+0x10c00], desc[UR46][R108.64], P6 ;  /* 0x10c000006cf97fae */ /* 0x000fe8000b12186e */
[----:B------:R-:W2:Y:S04]  /*174a0*/  LDL.LU.64 R36, [R1+0x100] ;  /* 0x0001000001247983 */ /* 0x000ea80000300a00 */
[----:B------:R-:W-:Y:S04]  /*174b0*/  LDGSTS.E [R249+0x11000], desc[UR46][R100.64], P6 ;  /* 0x1100000064f97fae */ /* 0x000fe8000b12186e */
        /* <DEDUP_REMOVED lines=20> */
[----:B------:R-:W3:Y:S04]  /*17600*/  LDL.LU.64 R240, [R1+0x1950] ;  /* 0x0019500001f07983 */ /* 0x000ee80000300a00 */
[----:B------:R-:W4:Y:S04]  /*17610*/  LDL.LU.64 R18, [R1+0x1948] ;  /* 0x0019480001127983 */ /* 0x000f280000300a00 */
[----:B------:R-:W4:Y:S04]  /*17620*/  LDL.LU.64 R26, [R1+0x1940] ;  /* 0x00194000011a7983 */ /* 0x000f280000300a00 */
[----:B------:R-:W-:Y:S04]  /*17630*/  LDGSTS.E [R249+0x16400], desc[UR46][R34.64], P6 ;  /* 0x1640000022f97fae */ /* 0x000fe8000b12186e */
[----:B------:R-:W-:Y:S04]  /*17640*/  LDGSTS.E [R249+0x16800], desc[UR46][R42.64], P6 ;  /* 0x168000002af97fae */ /* 0x000fe8000b12186e */
[----:B------:R-:W-:Y:S04]  /*17650*/  LDGSTS.E [R249+0x16c00], desc[UR46][R50.64], P6 ;  /* 0x16c0000032f97fae */ /* 0x000fe8000b12186e */
[----:B------:R-:W4:Y:S04]  /*17660*/  LDL.LU.64 R34, [R1+0x1938] ;  /* 0x0019380001227983 */ /* 0x000f280000300a00 */
        /* <DEDUP_REMOVED lines=9> */
[----:B------:R-:W4:Y:S04]  /*17700*/  LDL.LU.64 R82, [R1+0x1908] ;  /* 0x0019080001527983 */ /* 0x000f280000300a00 */
[----:B-1----:R-:W3:Y:S04]  /*17710*/  LDL.64 R148, [R1+0x118] ;  /* 0x0001180001947983 */ /* 0x002ee80000100a00 */
[----:B------:R-:W4:Y:S04]  /*17720*/  LDL.64 R140, [R1+0x138] ;  /* 0x00013800018c7983 */ /* 0x000f280000100a00 */
        /* <DEDUP_REMOVED lines=22> */
[----:B--2---:R-:W-:Y:S04]  /*17890*/  LDGSTS.E [R250+0x100], desc[UR46][R36.64], P6 ;  /* 0x0010000024fa7fae */ /* 0x004fe8000b12186e */
        /* <DEDUP_REMOVED lines=29> */
[----:B---3--:R-:W-:Y:S04]  /*17a70*/  LDGSTS.E [R250+0x7900], desc[UR46][R148.64], P6 ;  /* 0x0790000094fa7fae */ /* 0x008fe8000b12186e */
[----:B----4-:R-:W-:Y:S04]  /*17a80*/  LDGSTS.E [R250+0x7d00], desc[UR46][R140.64], P6 ;  /* 0x07d000008cfa7fae */ /* 0x010fe8000b12186e */
[----:B------:R-:W-:Y:S04]  /*17a90*/  LDGSTS.E [R250+0x10100], desc[UR46][R132.64], P6 ;  /* 0x1010000084fa7fae */ /* 0x000fe8000b12186e */
        /* <DEDUP_REMOVED lines=42> */
[----:B------:R-:W3:Y:S04]  /*17d40*/  LDL.64 R156, [R1+0x120] ;  /* 0x00012000019c7983 */ /* 0x000ee80000100a00 */
        /* <DEDUP_REMOVED lines=106> */
[----:B------:R1:W-:Y:S04]  /*183f0*/  STL.64 [R1+0x1688], R250 ;  /* 0x001688fa01007387 */ /* 0x0003e80000100a00 */
[----:B-1----:R-:W4:Y:S04]  /*18400*/  LDL.LU.64 R250, [R1+0x3e8] ;  /* 0x0003e80001fa7983 */ /* 0x002f280000300a00 */
        /* <DEDUP_REMOVED lines=50> */
[----:B------:R-:W2:Y:S04]  /*18730*/  LDL.64 R10, [R1+0x288] ;  /* 0x00028800010a7983 */ /* 0x000ea80000100a00 */
[----:B------:R-:W3:Y:S04]  /*18740*/  LDL.64 R6, [R1+0x368] ;  /* 0x0003680001067983 */ /* 0x000ee80000100a00 */
[----:B------:R-:W4:Y:S04]  /*18750*/  LDL.64 R244, [R1+0x388] ;  /* 0x0003880001f47983 */ /* 0x000f280000100a00 */
[----:B------:R-:W-:Y:S04]  /*18760*/  LDGSTS.E [R0+0x10700], desc[UR46][R8.64], P6 ;  /* 0x1070000008007fae */ /* 0x000fe8000b12186e */
[----:B------:R-:W-:Y:S04]  /*18770*/  LDGSTS.E [R0+0x10b00], desc[UR46][R246.64], P6 ;  /* 0x10b00000f6007fae */ /* 0x000fe8000b12186e */
[----:B------:R-:W-:Y:S04]  /*18780*/  LDGSTS.E [R0+0x10f00], desc[UR46][R4.64], P6 ;  /* 0x10f0000004007fae */ /* 0x000fe8000b12186e */
[----:B------:R-:W4:Y:S04]  /*18790*/  LDL.64 R8, [R1+0x488] ;  /* 0x0004880001087983 */ /* 0x000f280000100a00 */
[----:B------:R-:W4:Y:S04]  /*187a0*/  LDL.64 R246, [R1+0x518] ;  /* 0x0005180001f67983 */ /* 0x000f280000100a00 */
[----:B------:R-:W4:Y:S04]  /*187b0*/  LDL.64 R4, [R1+0x4b0] ;  /* 0x0004b00001047983 */ /* 0x000f280000100a00 */
[----:B------:R-:W-:Y:S04]  /*187c0*/  LDGSTS.E [R0+0x11300], desc[UR46][R44.64], P6 ;  /* 0x113000002c007fae */ /* 0x000fe8000b12186e */
[----:B------:R-:W-:Y:S04]  /*187d0*/  LDGSTS.E [R0+0x11700], desc[UR46][R12.64], P6 ;  /* 0x117000000c007fae */ /* 0x000fe8000b12186e */
[----:B------:R-:W-:Y:S04]  /*187e0*/  LDGSTS.E [R0+0x11b00], desc[UR46][R172.64], P6 ;  /* 0x11b00000ac007fae */ /* 0x000fe8000b12186e */
[----:B------:R-:W4:Y:S04]  /*187f0*/  LDL.64 R44, [R1+0x548] ;  /* 0x00054800012c7983 */ /* 0x000f280000100a00 */
[----:B------:R-:W4:Y:S04]  /*18800*/  LDL.64 R12, [R1+0x578] ;  /* 0x00057800010c7983 */ /* 0x000f280000100a00 */
[----:B------:R-:W4:Y:S04]  /*18810*/  LDL.LU.64 R172, [R1+0x1860] ;  /* 0x0018600001ac7983 */ /* 0x000f280000300a00 */
[----:B------:R-:W-:Y:S04]  /*18820*/  LDGSTS.E [R0+0x11f00], desc[UR46][R164.64], P6 ;  /* 0x11f00000a4007fae */ /* 0x000fe8000b12186e */
[----:B------:R-:W-:Y:S04]  /*18830*/  LDGSTS.E [R0+0x12300], desc[UR46][R156.64], P6 ;  /* 0x123000009c007fae */ /* 0x000fe8000b12186e */
[----:B------:R-:W4:Y:S04]  /*18840*/  LDL.LU.64 R164, [R1+0x1858] ;  /* 0x0018580001a47983 */ /* 0x000f280000300a00 */
[----:B------:R-:W4:Y:S04]  /*18850*/  LDL.LU.64 R156, [R1+0x1850] ;  /* 0x00185000019c7983 */ /* 0x000f280000300a00 */
[----:B--2---:R-:W-:Y:S04]  /*18860*/  LDGSTS.E [R0+0x12700], desc[UR46][R10.64], P6 ;  /* 0x127000000a007fae */ /* 0x004fe8000b12186e */
[----:B------:R-:W-:Y:S04]  /*18870*/  LDGSTS.E [R0+0x12b00], desc[UR46][R148.64], P6 ;  /* 0x12b0000094007fae */ /* 0x000fe8000b12186e */
[----:B------:R-:W-:Y:S04]  /*18880*/  LDGSTS.E [R0+0x12f00], desc[UR46][R140.64], P6 ;  /* 0x12f000008c007fae */ /* 0x000fe8000b12186e */
[----:B------:R-:W2:Y:S04]  /*18890*/  LDL.LU.64 R10, [R1+0xe8] ;  /* 0x0000e800010a7983 */ /* 0x000ea80000300a00 */
[----:B------:R-:W2:Y:S04]  /*188a0*/  LDL.LU.64 R148, [R1+0x1848] ;  /* 0x0018480001947983 */ /* 0x000ea80000300a00 */
[----:B------:R-:W-:Y:S04]  /*188b0*/  LDGSTS.E [R0+0x13300], desc[UR46][R132.64], P6 ;  /* 0x1330000084007fae */ /* 0x000fe8000b12186e */
[----:B------:R-:W2:Y:S04]  /*188c0*/  LDL.LU.64 R140, [R1+0x1840] ;  /* 0x00184000018c7983 */ /* 0x000ea80000300a00 */
[----:B------:R-:W-:Y:S04]  /*188d0*/  LDGSTS.E [R0+0x13700], desc[UR46][R124.64], P6 ;  /* 0x137000007c007fae */ /* 0x000fe8000b12186e */
[----:B------:R-:W2:Y:S04]  /*188e0*/  LDL.LU.64 R132, [R1+0x1838] ;  /* 0x0018380001847983 */ /* 0x000ea80000300a00 */
[----:B------:R-:W-:Y:S04]  /*188f0*/  LDGSTS.E [R0+0x13b00], desc[UR46][R116.64], P6 ;  /* 0x13b0000074007fae */ /* 0x000fe8000b12186e */
[----:B------:R-:W2:Y:S04]  /*18900*/  LDL.LU.64 R124, [R1+0x1830] ;  /* 0x00183000017c7983 */ /* 0x000ea80000300a00 */
[----:B------:R-:W-:Y:S04]  /*18910*/  LDGSTS.E [R0+0x13f00], desc[UR46][R108.64], P6 ;  /* 0x13f000006c007fae */ /* 0x000fe8000b12186e */
[----:B------:R-:W2:Y:S04]  /*18920*/  LDL.LU.64 R116, [R1+0x1828] ;  /* 0x0018280001747983 */ /* 0x000ea80000300a00 */
[----:B---3--:R-:W-:Y:S04]  /*18930*/  LDGSTS.E [R0+0x14300], desc[UR46][R6.64], P6 ;  /* 0x1430000006007fae */ /* 0x008fe8000b12186e */
[----:B------:R-:W3:Y:S04]  /*18940*/  LDL.LU.64 R108, [R1+0x1820] ;  /* 0x00182000016c7983 */ /* 0x000ee80000300a00 */
[----:B----4-:R-:W-:Y:S04]  /*18950*/  LDGSTS.E [R0+0x14700], desc[UR46][R244.64], P6 ;  /* 0x14700000f4007fae */ /* 0x010fe8000b12186e */
[----:B------:R-:W4:Y:S04]  /*18960*/  LDL.LU.64 R6, [R1+0xe0] ;  /* 0x0000e00001067983 */ /* 0x000f280000300a00 */
[----:B------:R-:W-:Y:S04]  /*18970*/  LDGSTS.E [R0+0x14b00], desc[UR46][R100.64], P6 ;  /* 0x14b0000064007fae */ /* 0x000fe8000b12186e */
[----:B------:R-:W3:Y:S04]  /*18980*/  LDL.LU.64 R244, [R1+0x68] ;  /* 0x0000680001f47983 */ /* 0x000ee80000300a00 */
[----:B------:R-:W-:Y:S04]  /*18990*/  LDGSTS.E [R0+0x14f00], desc[UR46][R92.64], P6 ;  /* 0x14f000005c007fae */ /* 0x000fe8000b12186e */
[----:B------:R-:W3:Y:S04]  /*189a0*/  LDL.LU.64 R100, [R1+0x1818] ;  /* 0x0018180001647983 */ /* 0x000ee80000300a00 */
[----:B------:R-:W-:Y:S04]  /*189b0*/  LDGSTS.E [R0+0x15300], desc[UR46][R250.64], P6 ;  /* 0x15300000fa007fae */ /* 0x000fe8000b12186e */
[----:B------:R-:W3:Y:S04]  /*189c0*/  LDL.LU.64 R92, [R1+0x1810] ;  /* 0x00181000015c7983 */ /* 0x000ee80000300a00 */
[----:B------:R-:W-:Y:S04]  /*189d0*/  LDGSTS.E [R0+0x15700], desc[UR46][R84.64], P6 ;  /* 0x1570000054007fae */ /* 0x000fe8000b12186e */
[----:B------:R-:W-:Y:S04]  /*189e0*/  LDGSTS.E [R0+0x15b00], desc[UR46][R76.64], P6 ;  /* 0x15b000004c007fae */ /* 0x000fe8000b12186e */
[----:B------:R-:W-:Y:S04]  /*189f0*/  LDGSTS.E [R0+0x15f00], desc[UR46][R68.64], P6 ;  /* 0x15f0000044007fae */ /* 0x000fe8000b12186e */
[----:B------:R-:W3:Y:S04]  /*18a00*/  LDL.LU.64 R84, [R1+0x1808] ;  /* 0x0018080001547983 */ /* 0x000ee80000300a00 */
[----:B------:R-:W3:Y:S04]  /*18a10*/  LDL.LU.64 R76, [R1+0x1800] ;  /* 0x00180000014c7983 */ /* 0x000ee80000300a00 */
[----:B------:R-:W3:Y:S04]  /*18a20*/  LDL.LU.64 R68, [R1+0x17f8] ;  /* 0x0017f80001447983 */ /* 0x000ee80000300a00 */
[----:B------:R-:W-:Y:S04]  /*18a30*/  LDGSTS.E [R0+0x16300], desc[UR46][R2.64], P6 ;  /* 0x1630000002007fae */ /* 0x000fe8000b12186e */
[----:B------:R1:W-:Y:S04]  /*18a40*/  LDGSTS.E [R0+0x16700], desc[UR46][R8.64], P6 ;  /* 0x1670000008007fae */ /* 0x0003e8000b12186e */
[----:B------:R1:W-:Y:S04]  /*18a50*/  LDGSTS.E [R0+0x16b00], desc[UR46][R4.64], P6 ;  /* 0x16b0000004007fae */ /* 0x0003e8000b12186e */
[----:B------:R-:W3:Y:S04]  /*18a60*/  LDL.LU.64 R2, [R1+0x17f0] ;  /* 0x0017f00001027983 */ /* 0x000ee80000300a00 */
[----:B------:R-:W-:Y:S04]  /*18a70*/  LDGSTS.E [R0+0x16f00], desc[UR46][R60.64], P6 ;  /* 0x16f000003c007fae */ /* 0x000fe8000b12186e */
[----:B------:R-:W3:Y:S04]  /*18a80*/  LDL.LU R8, [R1+0x17ec] ;  /* 0x0017ec0001087983 */ /* 0x000ee80000300800 */
[----:B------:R-:W-:Y:S04]  /*18a90*/  LDGSTS.E [R0+0x17300], desc[UR46][R52.64], P6 ;  /* 0x1730000034007fae */ /* 0x000fe8000b12186e */
[----:B------:R-:W3:Y:S04]  /*18aa0*/  LDL.LU R4, [R1+0x17e8] ;  /* 0x0017e80001047983 */ /* 0x000ee80000300800 */
[----:B------:R-:W-:Y:S04]  /*18ab0*/  LDGSTS.E [R0+0x17700], desc[UR46][R246.64], P6 ;  /* 0x17700000f6007fae */ /* 0x000fe8000b12186e */
[----:B------:R2:W-:Y:S01]  /*18ac0*/  LDGSTS.E [R0+0x17b00], desc[UR46][R44.64], P6 ;  /* 0x17b000002c007fae */ /* 0x0005e2000b12186e */
[----:B-1----:R-:W1:Y:S03]  /*18ad0*/  S2R R9, SR_TID.X ;  /* 0x0000000000097919 */ /* 0x002e660000002100 */
[----:B------:R-:W3:Y:S04]  /*18ae0*/  LDL.LU.64 R246, [R1+0x60] ;  /* 0x0000600001f67983 */ /* 0x000ee80000300a00 */
[----:B------:R-:W-:Y:S01]  /*18af0*/  LDGSTS.E [R0+0x17f00], desc[UR46][R12.64], P6 ;  /* 0x17f000000c007fae */ /* 0x000fe2000b12186e */
[----:B------:R-:W-:-:S03]  /*18b00*/  IMAD.U32 R252, RZ, RZ, UR10 ;  /* 0x0000000afffc7e24 */ /* 0x000fc6000f8e00ff */
[----:B------:R-:W0:Y:S04]  /*18b10*/  LDGDEPBAR ;  /* 0x00000000000079af */ /* 0x000e280000000000 */
[----:B------:R-:W3:Y:S01]  /*18b20*/  LDL.LU.64 R12, [R1+0xd8] ;  /* 0x0000d800010c7983 */ /* 0x000ee20000300a00 */
[--C-:B-1----:R-:W-:Y:S02]  /*18b30*/  SHF.R.U32.HI R5, RZ, 0x6, R9.reuse ;  /* 0x00000006ff057819 */ /* 0x102fe40000011609 */
[----:B------:R-:W-:-:S04]  /*18b40*/  SHF.R.U32.HI R9, RZ, 0x6, R9 ;  /* 0x00000006ff097819 */ /* 0x000fc80000011609 */
[----:B------:R-:W-:-:S04]  /*18b50*/  SGXT.U32 R9, R9, 0x1 ;  /* 0x000000010909781a */ /* 0x000fc80000000000 */
[----:B------:R-:W-:-:S04]  /*18b60*/  LOP3.LUT R9, R9, 0x6, RZ, 0xfc, !PT ;  /* 0x0000000609097812 */ /* 0x000fc800078efcff */
[----:B------:R-:W-:Y:S01]  /*18b70*/  ISETP.GE.AND P6, PT, R9, UR4, PT ;  /* 0x0000000409007c0c */ /* 0x000fe2000bfc6270 */
[C---:B--2---:R-:W-:Y:S01]  /*18b80*/  IMAD.WIDE R44, R252.reuse, 0x4, R10 ;  /* 0x00000004fc2c7825 */ /* 0x044fe200078e020a */
[----:B------:R-:W-:Y:S06]  /*18b90*/  BAR.SYNC.DEFER_BLOCKING 0x0 ;  /* 0x0000000000007b1d */ /* 0x000fec0000010000 */
[----:B------:R-:W1:Y:S01]  /*18ba0*/  S2R R11, SR_TID.X ;  /* 0x00000000000b7919 */ /* 0x000e620000002100 */
[----:B------:R2:W-:Y:S01]  /*18bb0*/  STL.64 [R1+0x980], R44 ;  /* 0x0009802c01007387 */ /* 0x0005e20000100a00 */
[----:B-1----:R-:W-:Y:S01]  /*18bc0*/  SHF.R.U32.HI R9, RZ, 0x6, R11 ;  /* 0x00000006ff097819 */ /* 0x002fe2000001160b */
[----:B----4-:R-:W-:Y:S01]  /*18bd0*/  IMAD.WIDE R60, R252, 0x4, R6 ;  /* 0x00000004fc3c7825 */ /* 0x010fe200078e0206 */
[----:B---3--:R-:W-:Y:S01]  /*18be0*/  SEL R2, R2, RZ, P1 ;  /* 0x000000ff02027207 */ /* 0x008fe20000800000 */
[----:B------:R-:W-:Y:S01]  /*18bf0*/  @!PT LDS RZ, [RZ] ;  /* 0x00000000fffff984 */ /* 0x000fe20000000800 */
[----:B------:R-:W-:Y:S01]  /*18c00*/  @!PT LDS RZ, [RZ] ;  /* 0x00000000fffff984 */ /* 0x000fe20000000800 */
[----:B------:R-:W-:Y:S01]  /*18c10*/  @!PT LDS RZ, [RZ] ;  /* 0x00000000fffff984 */ /* 0x000fe20000000800 */
[----:B------:R2:W-:Y:S03]  /*18c20*/  LDGSTS.E [R3+-0x5c000], desc[UR46][R44.64], P5 ;  /* 0xa40000002c037fae */ /* 0x0005e6000a92186e */
[----:B------:R-:W-:Y:S01]  /*18c30*/  ISETP.NE.U32.AND P5, PT, R2, RZ, PT ;  /* 0x000000ff0200720c */ /* 0x000fe20003fa5070 */
[----:B------:R-:W-:Y:S01]  /*18c40*/  LDGSTS.E [R3+-0x5bff8], desc[UR46][R60.64], P0 ;  /* 0xa40080003c037fae */ /* 0x000fe2000812186e */
[----:B------:R-:W-:-:S03]  /*18c50*/  SHF.R.U32.HI R2, RZ, 0x6, R11 ;  /* 0x00000006ff027819 */ /* 0x000fc6000001160b */
[----:B------:R-:W3:Y:S01]  /*18c60*/  LDL.LU.64 R10, [R1+0xd0] ;  /* 0x0000d000010a7983 */ /* 0x000ee20000300a00 */
[----:B--2---:R-:W-:-:S03]  /*18c70*/  IMAD.WIDE R44, R252, 0x4, R244 ;  /* 0x00000004fc2c7825 */ /* 0x004fc600078e02f4 */
[----:B------:R1:W-:Y:S04]  /*18c80*/  STL.64 [R1+0x978], R60 ;  /* 0x0009783c01007387 */ /* 0x0003e80000100a00 */
[----:B------:R-:W2:Y:S04]  /*18c90*/  LDL.LU.64 R244, [R1+0x58] ;  /* 0x0000580001f47983 */ /* 0x000ea80000300a00 */
[----:B------:R4:W-:Y:S04]  /*18ca0*/  STL.64 [R1+0x958], R44 ;  /* 0x0009582c01007387 */ /* 0x0009e80000100a00 */
[----:B------:R-:W2:Y:S01]  /*18cb0*/  LDL.LU.64 R6, [R1+0x50] ;  /* 0x0000500001067983 */ /* 0x000ea20000300a00 */
[----:B------:R-:W-:-:S02]  /*18cc0*/  SGXT.U32 R5, R5, 0x1 ;  /* 0x000000010505781a */ /* 0x000fc40000000000 */
[----:B------:R-:W-:Y:S01]  /*18cd0*/  SGXT.U32 R2, R2, 0x1 ;  /* 0x000000010202781a */ /* 0x000fe20000000000 */
[----:B------:R-:W-:Y:S01]  /*18ce0*/  LDGSTS.E [R3+-0x5a000], desc[UR46][R44.64], P2 ;  /* 0xa60000002c037fae */ /* 0x000fe2000912186e */
[----:B------:R-:W-:Y:S02]  /*18cf0*/  LOP3.LUT R5, R5, 0x24, RZ, 0xfc, !PT ;  /* 0x0000002405057812 */ /* 0x000fe400078efcff */
[----:B------:R-:W-:Y:S01]  /*18d00*/  LOP3.LUT R2, R2, 0x26, RZ, 0xfc, !PT ;  /* 0x0000002602027812 */ /* 0x000fe200078efcff */
[----:B------:R-:W-:Y:S01]  /*18d10*/  IMAD.WIDE R246, R252, 0x4, R246 ;  /* 0x00000004fcf67825 */ /* 0x000fe200078e02f6 */
[----:B------:R-:W-:Y:S01]  /*18d20*/  ISETP.GE.AND P4, PT, R5, UR4, PT ;  /* 0x0000000405007c0c */ /* 0x000fe2000bf86270 */
[----:B-1----:R-:W2:Y:S01]  /*18d30*/  LDL.LU.64 R60, [R1+0x17e0] ;  /* 0x0017e000013c7983 */ /* 0x002ea20000300a00 */
[----:B------:R-:W-:Y:S02]  /*18d40*/  SGXT.U32 R9, R9, 0x1 ;  /* 0x000000010909781a */ /* 0x000fe40000000000 */
[----:B------:R-:W-:Y:S01]  /*18d50*/  SEL R5, RZ, 0x4, P6 ;  /* 0x00000004ff057807 */ /* 0x000fe20003000000 */
[----:B------:R1:W-:Y:S01]  /*18d60*/  LDGSTS.E [R3+-0x59ff8], desc[UR46][R246.64], P3 ;  /* 0xa6008000f6037fae */ /* 0x0003e2000992186e */
[----:B------:R-:W-:-:S02]  /*18d70*/  ISETP.GE.AND P6, PT, R2, UR4, PT ;  /* 0x0000000402007c0c */ /* 0x000fc4000bfc6270 */
[----:B------:R-:W-:Y:S02]  /*18d80*/  LOP3.LUT R9, R9, 0x8, RZ, 0xfc, !PT ;  /* 0x0000000809097812 */ /* 0x000fe400078efcff */
[----:B------:R-:W-:Y:S02]  /*18d90*/  SEL R2, RZ, 0x4, P4 ;  /* 0x00000004ff027807 */ /* 0x000fe40002000000 */
[----:B------:R-:W-:Y:S02]  /*18da0*/  ISETP.GE.AND P4, PT, R9, UR4, PT ;  /* 0x0000000409007c0c */ /* 0x000fe4000bf86270 */
[----:B------:R-:W-:Y:S02]  /*18db0*/  SEL R9, R2, RZ, P1 ;  /* 0x000000ff02097207 */ /* 0x000fe40000800000 */
[----:B------:R-:W1:Y:S01]  /*18dc0*/  S2R R2, SR_TID.X ;  /* 0x0000000000027919 */ /* 0x000e620000002100 */
[----:B------:R-:W-:Y:S02]  /*18dd0*/  SEL R52, R5, RZ, P1 ;  /* 0x000000ff05347207 */ /* 0x000fe40000800000 */
[----:B------:R-:W-:-:S02]  /*18de0*/  SEL R5, RZ, 0x4, P6 ;  /* 0x00000004ff057807 */ /* 0x000fc40003000000 */
[----:B------:R-:W-:Y:S02]  /*18df0*/  ISETP.NE.U32.AND P0, PT, R9, RZ, PT ;  /* 0x000000ff0900720c */ /* 0x000fe40003f05070 */
[----:B------:R-:W-:-:S04]  /*18e00*/  SEL R5, R5, RZ, P1 ;  /* 0x000000ff05057207 */ /* 0x000fc80000800000 */
[----:B------:R-:W-:Y:S02]  /*18e10*/  ISETP.NE.U32.AND P2, PT, R5, RZ, PT ;  /* 0x000000ff0500720c */ /* 0x000fe40003f45070 */
[----:B------:R-:W1:Y:S01]  /*18e20*/  S2R R5, SR_TID.X ;  /* 0x0000000000057919 */ /* 0x000e620000002100 */
[----:B------:R-:W-:Y:S01]  /*18e30*/  IMAD.WIDE R12, R252, 0x4, R12 ;  /* 0x00000004fc0c7825 */ /* 0x000fe200078e020c */
[----:B------:R-:W-:Y:S01]  /*18e40*/  ISETP.NE.U32.AND P6, PT, R52, RZ, PT ;  /* 0x000000ff3400720c */ /* 0x000fe20003fc5070 */
[----:B------:R1:W-:Y:S04]  /*18e50*/  STL.64 [R1+0x950], R246 ;  /* 0x000950f601007387 */ /* 0x0003e80000100a00 */
[----:B----4-:R-:W4:Y:S01]  /*18e60*/  LDL.LU.64 R44, [R1+0xc8] ;  /* 0x0000c800012c7983 */ /* 0x010f220000300a00 */
[----:B-1----:R-:W-:-:S03]  /*18e70*/  SHF.R.U32.HI R9, RZ, 0x6, R2 ;  /* 0x00000006ff097819 */ /* 0x002fc60000011602 */
[----:B------:R-:W-:Y:S01]  /*18e80*/  LDGSTS.E [R4+-0x5c000], desc[UR46][R12.64], P5 ;  /* 0xa40000000c047fae */ /* 0x000fe2000a92186e */
[----:B------:R-:W-:-:S04]  /*18e90*/  SGXT.U32 R9, R9, 0x1 ;  /* 0x000000010909781a */ /* 0x000fc80000000000 */
[----:B------:R-:W-:Y:S02]  /*18ea0*/  LOP3.LUT R9, R9, 0xa, RZ, 0xfc, !PT ;  /* 0x0000000a09097812 */ /* 0x000fe400078efcff */
[----:B------:R-:W-:Y:S02]  /*18eb0*/  SEL R2, RZ, 0x4, P4 ;  /* 0x00000004ff027807 */ /* 0x000fe40002000000 */
[----:B------:R-:W-:Y:S02]  /*18ec0*/  ISETP.GE.AND P4, PT, R9, UR4, PT ;  /* 0x0000000409007c0c */ /* 0x000fe4000bf86270 */
[----:B------:R-:W-:Y:S02]  /*18ed0*/  SEL R52, R2, RZ, P1 ;  /* 0x000000ff02347207 */ /* 0x000fe40000800000 */
[----:B------:R-:W-:Y:S01]  /*18ee0*/  SEL R2, RZ, 0x4, P4 ;  /* 0x00000004ff027807 */ /* 0x000fe20002000000 */
[----:B------:R-:W-:Y:S04]  /*18ef0*/  STL.64 [R1+0x970], R12 ;  /* 0x0009700c01007387 */ /* 0x000fe80000100a00 */
[----:B------:R-:W4:Y:S04]  /*18f00*/  LDL.LU.64 R246, [R1+0xc0] ;  /* 0x0000c00001f67983 */ /* 0x000f280000300a00 */
[----:B------:R1:W-:Y:S02]  /*18f10*/  STL [R1+0x15b0], R3 ;  /* 0x0015b00301007387 */ /* 0x0003e40000100800 */
[----:B-1----:R-:W-:-:S02]  /*18f20*/  SEL R3, R2, RZ, P1 ;  /* 0x000000ff02037207 */ /* 0x002fc40000800000 */
[----:B------:R-:W1:Y:S01]  /*18f30*/  S2R R2, SR_TID.X ;  /* 0x0000000000027919 */ /* 0x000e620000002100 */
[--C-:B------:R-:W-:Y:S02]  /*18f40*/  SHF.R.U32.HI R9, RZ, 0x6, R5.reuse ;  /* 0x00000006ff097819 */ /* 0x100fe40000011605 */
[----:B------:R-:W-:-:S04]  /*18f50*/  SHF.R.U32.HI R5, RZ, 0x6, R5 ;  /* 0x00000006ff057819 */ /* 0x000fc80000011605 */
[----:B------:R-:W-:-:S04]  /*18f60*/  SGXT.U32 R5, R5, 0x1 ;  /* 0x000000010505781a */ /* 0x000fc80000000000 */
[----:B------:R-:W-:Y:S02]  /*18f70*/  LOP3.LUT R5, R5, 0x2a, RZ, 0xfc, !PT ;  /* 0x0000002a05057812 */ /* 0x000fe400078efcff */
[----:B------:R-:W-:Y:S02]  /*18f80*/  SGXT.U32 R9, R9, 0x1 ;  /* 0x000000010909781a */ /* 0x000fe40000000000 */
[----:B------:R-:W-:Y:S02]  /*18f90*/  ISETP.GE.AND P5, PT, R5, UR4, PT ;  /* 0x0000000405007c0c */ /* 0x000fe4000bfa6270 */
[----:B------:R-:W-:-:S04]  /*18fa0*/  LOP3.LUT R9, R9, 0x28, RZ, 0xfc, !PT ;  /* 0x0000002809097812 */ /* 0x000fc800078efcff */
[----:B------:R-:W-:Y:S02]  /*18fb0*/  ISETP.GE.AND P3, PT, R9, UR4, PT ;  /* 0x0000000409007c0c */ /* 0x000fe4000bf66270 */
[--C-:B-1----:R-:W-:Y:S02]  /*18fc0*/  SHF.R.U32.HI R5, RZ, 0x6, R2.reuse ;  /* 0x00000006ff057819 */ /* 0x102fe40000011602 */
[----:B------:R-:W-:Y:S02]  /*18fd0*/  SHF.R.U32.HI R2, RZ, 0x6, R2 ;  /* 0x00000006ff027819 */ /* 0x000fe40000011602 */
[----:B------:R-:W-:Y:S02]  /*18fe0*/  SGXT.U32 R5, R5, 0x1 ;  /* 0x000000010505781a */ /* 0x000fe40000000000 */
[----:B------:R-:W-:Y:S02]  /*18ff0*/  SGXT.U32 R2, R2, 0x1 ;  /* 0x000000010202781a */ /* 0x000fe40000000000 */
[----:B------:R-:W-:-:S02]  /*19000*/  LOP3.LUT R5, R5, 0xe, RZ, 0xfc, !PT ;  /* 0x0000000e05057812 */ /* 0x000fc400078efcff */
[----:B------:R-:W-:Y:S02]  /*19010*/  LOP3.LUT R2, R2, 0xc, RZ, 0xfc, !PT ;  /* 0x0000000c02027812 */ /* 0x000fe400078efcff */
[----:B------:R-:W-:Y:S01]  /*19020*/  ISETP.NE.U32.AND P4, PT, R52, RZ, PT ;  /* 0x000000ff3400720c */ /* 0x000fe20003f85070 */
[----:B---3--:R-:W-:-:S05]  /*19030*/  IMAD.WIDE R10, R252, 0x4, R10 ;  /* 0x00000004fc0a7825 */ /* 0x008fca00078e020a */
[----:B------:R-:W-:Y:S01]  /*19040*/  LDGSTS.E [R4+-0x5bff8], desc[UR46][R10.64], P6 ;  /* 0xa40080000a047fae */ /* 0x000fe2000b12186e */
[----:B------:R-:W-:Y:S02]  /*19050*/  ISETP.NE.U32.AND P6, PT, R3, RZ, PT ;  /* 0x000000ff0300720c */ /* 0x000fe40003fc5070 */
[----:B------:R-:W-:Y:S01]  /*19060*/  SEL R3, RZ, 0x4, P3 ;  /* 0x00000004ff037807 */ /* 0x000fe20001800000 */
[----:B--2---:R-:W-:Y:S01]  /*19070*/  IMAD.WIDE R244, R252, 0x4, R244 ;  /* 0x00000004fcf47825 */ /* 0x004fe200078e02f4 */
[----:B------:R-:W-:Y:S01]  /*19080*/  ISETP.GE.AND P3, PT, R2, UR4, PT ;  /* 0x0000000402007c0c */ /* 0x000fe2000bf66270 */
[----:B------:R1:W-:Y:S01]  /*19090*/  STL.64 [R1+0x968], R10 ;  /* 0x0009680a01007387 */ /* 0x0003e20000100a00 */
[----:B------:R-:W-:Y:S02]  /*190a0*/  SEL R2, RZ, 0x4, P5 ;  /* 0x00000004ff027807 */ /* 0x000fe40002800000 */
[----:B------:R-:W-:Y:S01]  /*190b0*/  ISETP.GE.AND P5, PT, R5, UR4, PT ;  /* 0x0000000405007c0c */ /* 0x000fe2000bfa6270 */
[----:B------:R-:W2:Y:S01]  /*190c0*/  LDL.LU.64 R12, [R1+0x48] ;  /* 0x00004800010c7983 */ /* 0x000ea20000300a00 */
[----:B------:R-:W-:Y:S01]  /*190d0*/  SEL R5, R3, RZ, P1 ;  /* 0x000000ff03057207 */ /* 0x000fe20000800000 */
[----:B------:R-:W-:Y:S01]  /*190e0*/  IMAD.WIDE R52, R252, 0x4, R6 ;  /* 0x00000004fc347825 */ /* 0x000fe200078e0206 */
[----:B------:R-:W-:Y:S01]  /*190f0*/  SEL R3, RZ, 0x4, P3 ;  /* 0x00000004ff037807 */ /* 0x000fe20001800000 */
[----:B------:R-:W-:Y:S04]  /*19100*/  LDGSTS.E [R4+-0x5a000], desc[UR46][R244.64], P0 ;  /* 0xa6000000f4047fae */ /* 0x000fe8000812186e */
[----:B-1----:R-:W3:Y:S01]  /*19110*/  LDL.LU.64 R10, [R1+0x40] ;  /* 0x00004000010a7983 */ /* 0x002ee20000300a00 */
[----:B------:R-:W-:-:S03]  /*19120*/  ISETP.NE.U32.AND P3, PT, R5, RZ, PT ;  /* 0x000000ff0500720c */ /* 0x000fc60003f65070 */
[----:B------:R1:W-:Y:S04]  /*19130*/  STL.64 [R1+0x948], R244 ;  /* 0x000948f401007387 */ /* 0x0003e80000100a00 */
[----:B------:R-:W3:Y:S04]  /*19140*/  LDL.LU.64 R6, [R1+0xb8] ;  /* 0x0000b80001067983 */ /* 0x000ee80000300a00 */
[----:B------:R4:W-:Y:S04]  /*19150*/  STL.64 [R1+0x940], R52 ;  /* 0x0009403401007387 */ /* 0x0009e80000100a00 */
[----:B-1----:R-:W3:Y:S04]  /*19160*/  LDL.LU.64 R244, [R1+0x17d8] ;  /* 0x0017d80001f47983 */ /* 0x002ee80000300a00 */
[----:B------:R-:W3:Y:S01]  /*19170*/  LDL.LU R5, [R1+0x17d0] ;  /* 0x0017d00001057983 */ /* 0x000ee20000300800 */
[----:B------:R-:W-:-:S02]  /*19180*/  SEL R9, R2, RZ, P1 ;  /* 0x000000ff02097207 */ /* 0x000fc40000800000 */
[----:B------:R-:W1:Y:S02]  /*19190*/  S2R R2, SR_TID.X ;  /* 0x0000000000027919 */ /* 0x000e640000002100 */
[----:B------:R-:W-:Y:S01]  /*191a0*/  ISETP.NE.U32.AND P0, PT, R9, RZ, PT ;  /* 0x000000ff0900720c */ /* 0x000fe20003f05070 */
[----:B------:R4:W-:Y:S01]  /*191b0*/  LDGSTS.E [R4+-0x59ff8], desc[UR46][R52.64], P2 ;  /* 0xa600800034047fae */ /* 0x0009e2000912186e */
[----:B-1----:R-:W-:-:S04]  /*191c0*/  SHF.R.U32.HI R9, RZ, 0x6, R2 ;  /* 0x00000006ff097819 */ /* 0x002fc80000011602 */
[----:B------:R-:W-:-:S04]  /*191d0*/  SGXT.U32 R9, R9, 0x1 ;  /* 0x000000010909781a */ /* 0x000fc80000000000 */
[----:B------:R-:W-:Y:S02]  /*191e0*/  LOP3.LUT R9, R9, 0x2c, RZ, 0xfc, !PT ;  /* 0x0000002c09097812 */ /* 0x000fe400078efcff */
[----:B------:R-:W-:Y:S02]  /*191f0*/  SEL R2, RZ, 0x4, P5 ;  /* 0x00000004ff027807 */ /* 0x000fe40002800000 */
[----:B------:R-:W-:Y:S02]  /*19200*/  ISETP.GE.AND P5, PT, R9, UR4, PT ;  /* 0x0000000409007c0c */ /* 0x000fe4000bfa6270 */
[----:B------:R-:W1:Y:S01]  /*19210*/  S2R R9, SR_TID.X ;  /* 0x0000000000097919 */ /* 0x000e620000002100 */
[----:B----4-:R-:W-:-:S04]  /*19220*/  IMAD.WIDE R52, R252, 0x4, R44 ;  /* 0x00000004fc347825 */ /* 0x010fc800078e022c */
[----:B------:R-:W-:Y:S01]  /*19230*/  IMAD.WIDE R44, R252, 0x4, R246 ;  /* 0x00000004fc2c7825 */ /* 0x000fe200078e02f6 */
[----:B------:R1:W-:Y:S04]  /*19240*/  STL.64 [R1+0x960], R52 ;  /* 0x0009603401007387 */ /* 0x0003e80000100a00 */
[----:B------:R-:W4:Y:S01]  /*19250*/  LDL.LU.64 R246, [R1+0xb0] ;  /* 0x0000b00001f67983 */ /* 0x000f220000300a00 */
[----:B------:R-:W-:-:S04]  /*19260*/  SEL R3, R3, RZ, P1 ;  /* 0x000000ff03037207 */ /* 0x000fc80000800000 */
[----:B------:R-:W-:Y:S02]  /*19270*/  ISETP.NE.U32.AND P2, PT, R3, RZ, PT ;  /* 0x000000ff0300720c */ /* 0x000fe40003f45070 */
[----:B------:R-:W-:Y:S01]  /*19280*/  SEL R3, R2, RZ, P1 ;  /* 0x000000ff02037207 */ /* 0x000fe20000800000 */
[----:B------:R1:W-:Y:S01]  /*19290*/  STL.64 [R1+0x938], R44 ;  /* 0x0009382c01007387 */ /* 0x0003e20000100a00 */
[----:B------:R-:W-:Y:S01]  /*192a0*/  SEL R2, RZ, 0x4, P5 ;  /* 0x00000004ff027807 */ /* 0x000fe20002800000 */
[----:B--2---:R-:W-:-:S05]  /*192b0*/  IMAD.WIDE R12, R252, 0x4, R12 ;  /* 0x00000004fc0c7825 */ /* 0x004fca00078e020c */
[----:B------:R2:W-:Y:S04]  /*192c0*/  STL.64 [R1+0x920], R12 ;  /* 0x0009200c01007387 */ /* 0x0005e80000100a00 */
[----:B---3--:R1:W-:Y:S04]  /*192d0*/  LDGSTS.E [R5+-0x5c000], desc[UR46][R52.64], P4 ;  /* 0xa400000034057fae */ /* 0x0083e8000a12186e */
[----:B------:R-:W-:Y:S04]  /*192e0*/  LDGSTS.E [R5+-0x5bff8], desc[UR46][R44.64], P6 ;  /* 0xa40080002c057fae */ /* 0x000fe8000b12186e */
[----:B------:R2:W-:Y:S01]  /*192f0*/  LDGSTS.E [R5+-0x5a000], desc[UR46][R12.64], P3 ;  /* 0xa60000000c057fae */ /* 0x0005e2000992186e */
[----:B-1----:R-:W-:-:S04]  /*19300*/  SHF.R.U32.HI R53, RZ, 0x6, R9 ;  /* 0x00000006ff357819 */ /* 0x002fc80000011609 */
[----:B------:R-:W-:Y:S01]  /*19310*/  SGXT.U32 R53, R53, 0x1 ;  /* 0x000000013535781a */ /* 0x000fe20000000000 */
[----:B------:R-:W3:Y:S03]  /*19320*/  LDL.LU.64 R44, [R1+0x30] ;  /* 0x00003000012c7983 */ /* 0x000ee60000300a00 */
[----:B------:R-:W-:Y:S01]  /*19330*/  LOP3.LUT R53, R53, 0x2e, RZ, 0xfc, !PT ;  /* 0x0000002e35357812 */ /* 0x000fe200078efcff */
[C---:B--2---:R-:W-:Y:S02]  /*19340*/  IMAD.WIDE R12, R252.reuse, 0x4, R6 ;  /* 0x00000004fc0c7825 */ /* 0x044fe400078e0206 */
[----:B------:R-:W2:Y:S01]  /*19350*/  LDL.LU.64 R6, [R1+0xa8] ;  /* 0x0000a80001067983 */ /* 0x000ea20000300a00 */
[----:B------:R-:W-:Y:S01]  /*19360*/  ISETP.GE.AND P5, PT, R53, UR4, PT ;  /* 0x0000000435007c0c */ /* 0x000fe2000bfa6270 */
[----:B------:R-:W-:-:S05]  /*19370*/  IMAD.WIDE R52, R252, 0x4, R10 ;  /* 0x00000004fc347825 */ /* 0x000fca00078e020a */
[----:B------:R-:W-:Y:S04]  /*19380*/  STL.64 [R1+0x918], R52 ;  /* 0x0009183401007387 */ /* 0x000fe80000100a00 */
[----:B------:R-:W-:Y:S04]  /*19390*/  STL.64 [R1+0x930], R12 ;  /* 0x0009300c01007387 */ /* 0x000fe80000100a00 */
[----:B------:R4:W-:Y:S04]  /*193a0*/  LDGSTS.E [R5+-0x59ff8], desc[UR46][R52.64], P0 ;  /* 0xa600800034057fae */ /* 0x0009e8000812186e */
[----:B------:R1:W-:Y:S01]  /*193b0*/  STL.64 [R1+0x15b8], R4 ;  /* 0x0015b80401007387 */ /* 0x0003e20000100a00 */
[----:B------:R-:W-:-:S02]  /*193c0*/  SHF.R.U32.HI R9, RZ, 0x6, R9 ;  /* 0x00000006ff097819 */ /* 0x000fc40000011609 */
[----:B------:R-:W-:Y:S01]  /*193d0*/  SEL R2, R2, RZ, P1 ;  /* 0x000000ff02027207 */ /* 0x000fe20000800000 */
[----:B------:R-:W-:Y:S04]  /*193e0*/  LDGSTS.E [R244+-0x5c000], desc[UR46][R12.64], P2 ;  /* 0xa40000000cf47fae */ /* 0x000fe8000912186e */
[----:B-1----:R-:W3:Y:S01]  /*193f0*/  LDL.LU.64 R4, [R1+0x38] ;  /* 0x0000380001047983 */ /* 0x002ee20000300a00 */
[----:B------:R-:W-:Y:S02]  /*19400*/  SGXT.U32 R9, R9, 0x1 ;  /* 0x000000010909781a */ /* 0x000fe40000000000 */
[----:B------:R-:W-:Y:S01]  /*19410*/  ISETP.NE.U32.AND P3, PT, R2, RZ, PT ;  /* 0x000000ff0200720c */ /* 0x000fe20003f65070 */
[----:B------:R-:W2:Y:S01]  /*19420*/  LDL.LU.64 R12, [R1+0xa0] ;  /* 0x0000a000010c7983 */ /* 0x000ea20000300a00 */
[----:B------:R-:W-:-:S04]  /*19430*/  LOP3.LUT R9, R9, 0x10, RZ, 0xfc, !PT ;  /* 0x0000001009097812 */ /* 0x000fc800078efcff */
[----:B------:R-:W-:Y:S02]  /*19440*/  ISETP.GE.AND P6, PT, R9, UR4, PT ;  /* 0x0000000409007c0c */ /* 0x000fe4000bfc6270 */
[----:B------:R-:W1:Y:S01]  /*19450*/  S2R R9, SR_TID.X ;  /* 0x0000000000097919 */ /* 0x000e620000002100 */
[----:B------:R-:W-:Y:S02]  /*19460*/  ISETP.NE.U32.AND P4, PT, R3, RZ, PT ;  /* 0x000000ff0300720c */ /* 0x000fe40003f85070 */
[----:B------:R-:W-:Y:S01]  /*19470*/  SEL R3, RZ, 0x4, P5 ;  /* 0x00000004ff037807 */ /* 0x000fe20002800000 */
[----:B----4-:R-:W-:Y:S02]  /*19480*/  IMAD.WIDE R52, R252, 0x4, R246 ;  /* 0x00000004fc347825 */ /* 0x010fe400078e02f6 */
[----:B------:R-:W4:Y:S01]  /*19490*/  S2R R247, SR_TID.X ;  /* 0x0000000000f77919 */ /* 0x000f220000002100 */
[----:B-1----:R-:W-:-:S07]  /*194a0*/  SHF.R.U32.HI R2, RZ, 0x6, R9 ;  /* 0x00000006ff027819 */ /* 0x002fce0000011609 */
[----:B------:R-:W-:Y:S01]  /*194b0*/  LDGSTS.E [R244+-0x5bff8], desc[UR46][R52.64], P4 ;  /* 0xa400800034f47fae */ /* 0x000fe2000a12186e */
[----:B------:R-:W-:Y:S02]  /*194c0*/  SHF.R.U32.HI R9, RZ, 0x6, R9 ;  /* 0x00000006ff097819 */ /* 0x000fe40000011609 */
[----:B------:R-:W-:Y:S02]  /*194d0*/  SGXT.U32 R2, R2, 0x1 ;  /* 0x000000010202781a */ /* 0x000fe40000000000 */
[----:B------:R-:W-:Y:S02]  /*194e0*/  SGXT.U32 R9, R9, 0x1 ;  /* 0x000000010909781a */ /* 0x000fe40000000000 */
[----:B------:R-:W-:Y:S02]  /*194f0*/  LOP3.LUT R2, R2, 0x12, RZ, 0xfc, !PT ;  /* 0x0000001202027812 */ /* 0x000fe400078efcff */
[----:B------:R-:W-:Y:S02]  /*19500*/  LOP3.LUT R9, R9, 0x30, RZ, 0xfc, !PT ;  /* 0x0000003009097812 */ /* 0x000fe400078efcff */
[----:B------:R-:W-:-:S02]  /*19510*/  ISETP.GE.AND P5, PT, R2, UR4, PT ;  /* 0x0000000402007c0c */ /* 0x000fc4000bfa6270 */
[----:B------:R-:W-:Y:S02]  /*19520*/  SEL R2, RZ, 0x4, P6 ;  /* 0x00000004ff027807 */ /* 0x000fe40003000000 */
[----:B------:R-:W-:Y:S02]  /*19530*/  ISETP.GE.AND P6, PT, R9, UR4, PT ;  /* 0x0000000409007c0c */ /* 0x000fe4000bfc6270 */
[----:B------:R-:W-:Y:S02]  /*19540*/  SEL R9, R2, RZ, P1 ;  /* 0x000000ff02097207 */ /* 0x000fe40000800000 */
[----:B------:R-:W1:Y:S01]  /*19550*/  S2R R2, SR_TID.X ;  /* 0x0000000000027919 */ /* 0x000e620000002100 */
[----:B----4-:R-:W-:Y:S02]  /*19560*/  SHF.R.U32.HI R246, RZ, 0x6, R247 ;  /* 0x00000006fff67819 */ /* 0x010fe400000116f7 */
[----:B------:R-:W-:Y:S02]  /*19570*/  SEL R10, R3, RZ, P1 ;  /* 0x000000ff030a7207 */ /* 0x000fe40000800000 */
[----:B------:R-:W-:-:S02]  /*19580*/  SGXT.U32 R246, R246, 0x1 ;  /* 0x00000001f6f6781a */ /* 0x000fc40000000000 */
[----:B------:R-:W-:Y:S02]  /*19590*/  ISETP.NE.U32.AND P0, PT, R10, RZ, PT ;  /* 0x000000ff0a00720c */ /* 0x000fe40003f05070 */
[----:B------:R-:W-:Y:S02]  /*195a0*/  LOP3.LUT R246, R246, 0x14, RZ, 0xfc, !PT ;  /* 0x00000014f6f67812 */ /* 0x000fe400078efcff */
[----:B------:R-:W-:Y:S02]  /*195b0*/  SEL R3, RZ, 0x4, P5 ;  /* 0x00000004ff037807 */ /* 0x000fe40002800000 */
[----:B------:R-:W-:Y:S02]  /*195c0*/  ISETP.NE.U32.AND P5, PT, R9, RZ, PT ;  /* 0x000000ff0900720c */ /* 0x000fe40003fa5070 */
[----:B------:R-:W-:Y:S02]  /*195d0*/  ISETP.GE.AND P4, PT, R246, UR4, PT ;  /* 0x00000004f6007c0c */ /* 0x000fe4000bf86270 */
[----:B-1----:R-:W-:-:S04]  /*195e0*/  SHF.R.U32.HI R11, RZ, 0x6, R2 ;  /* 0x00000006ff0b7819 */ /* 0x002fc80000011602 */
[----:B------:R-:W-:-:S04]  /*195f0*/  SGXT.U32 R11, R11, 0x1 ;  /* 0x000000010b0b781a */ /* 0x000fc80000000000 */
[----:B------:R-:W-:Y:S02]  /*19600*/  LOP3.LUT R11, R11, 0x32, RZ, 0xfc, !PT ;  /* 0x000000320b0b7812 */ /* 0x000fe400078efcff */
[----:B------:R-:W-:Y:S02]  /*19610*/  SEL R2, RZ, 0x4, P6 ;  /* 0x00000004ff027807 */ /* 0x000fe40003000000 */
[----:B------:R-:W-:Y:S02]  /*19620*/  ISETP.GE.AND P6, PT, R11, UR4, PT ;  /* 0x000000040b007c0c */ /* 0x000fe4000bfc6270 */
[----:B------:R-:W4:Y:S01]  /*19630*/  LDL.LU.64 R10, [R1+0x28] ;  /* 0x00002800010a7983 */ /* 0x000f220000300a00 */
[----:B------:R-:W-:-:S03]  /*19640*/  SHF.R.U32.HI R9, RZ, 0x6, R247 ;  /* 0x00000006ff097819 */ /* 0x000fc600000116f7 */
[----:B------:R-:W-:Y:S01]  /*19650*/  STL.64 [R1+0x910], R52 ;  /* 0x0009103401007387 */ /* 0x000fe20000100a00 */
[----:B---3--:R-:W-:-:S05]  /*19660*/  IMAD.WIDE R4, R252, 0x4, R4 ;  /* 0x00000004fc047825 */ /* 0x008fca00078e0204 */
[----:B------:R1:W-:Y:S04]  /*19670*/  STL.64 [R1+0x908], R4 ;  /* 0x0009080401007387 */ /* 0x0003e80000100a00 */
[----:B------:R-:W3:Y:S01]  /*19680*/  LDL.LU.64 R246, [R1+0x20] ;  /* 0x0000200001f67983 */ /* 0x000ee20000300a00 */
[----:B------:R-:W-:Y:S02]  /*19690*/  SEL R3, R3, RZ, P1 ;  /* 0x000000ff03037207 */ /* 0x000fe40000800000 */
[----:B------:R-:W-:Y:S01]  /*196a0*/  SGXT.U32 R9, R9, 0x1 ;  /* 0x000000010909781a */ /* 0x000fe20000000000 */
[----:B------:R1:W-:Y:S01]  /*196b0*/  LDGSTS.E [R244+-0x5a000], desc[UR46][R4.64], P3 ;  /* 0xa600000004f47fae */ /* 0x0003e2000992186e */
[----:B------:R-:W-:Y:S02]  /*196c0*/  ISETP.NE.U32.AND P2, PT, R3, RZ, PT ;  /* 0x000000ff0300720c */ /* 0x000fe40003f45070 */
[----:B------:R-:W-:-:S02]  /*196d0*/  SEL R3, R2, RZ, P1 ;  /* 0x000000ff02037207 */ /* 0x000fc40000800000 */
[----:B------:R-:W-:Y:S02]  /*196e0*/  SEL R2, RZ, 0x4, P6 ;  /* 0x00000004ff027807 */ /* 0x000fe40003000000 */
[----:B------:R-:W-:Y:S02]  /*196f0*/  LOP3.LUT R9, R9, 0x16, RZ, 0xfc, !PT ;  /* 0x0000001609097812 */ /* 0x000fe400078efcff */
[----:B------:R-:W-:Y:S02]  /*19700*/  SEL R2, R2, RZ, P1 ;  /* 0x000000ff02027207 */ /* 0x000fe40000800000 */
[----:B------:R-:W-:Y:S01]  /*19710*/  ISETP.GE.AND P3, PT, R9, UR4, PT ;  /* 0x0000000409007c0c */ /* 0x000fe2000bf66270 */
[----:B-1----:R-:W-:Y:S01]  /*19720*/  IMAD.WIDE R4, R252, 0x4, R44 ;  /* 0x00000004fc047825 */ /* 0x002fe200078e022c */
[----:B------:R-:W-:Y:S02]  /*19730*/  ISETP.NE.U32.AND P6, PT, R3, RZ, PT ;  /* 0x000000ff0300720c */ /* 0x000fe40003fc5070 */
[----:B------:R-:W-:Y:S01]  /*19740*/  SEL R3, RZ, 0x4, P4 ;  /* 0x00000004ff037807 */ /* 0x000fe20002000000 */
[----:B------:R-:W1:Y:S01]  /*19750*/  S2R R9, SR_TID.X ;  /* 0x0000000000097919 */ /* 0x000e620000002100 */
[----:B------:R-:W-:-:S02]  /*19760*/  ISETP.NE.U32.AND P4, PT, R2, RZ, PT ;  /* 0x000000ff0200720c */ /* 0x000fc40003f85070 */
[----:B------:R-:W-:Y:S01]  /*19770*/  SEL R2, RZ, 0x4, P3 ;  /* 0x00000004ff027807 */ /* 0x000fe20001800000 */
[----:B------:R2:W-:Y:S04]  /*19780*/  STL.64 [R1+0x900], R4 ;  /* 0x0009000401007387 */ /* 0x0005e80000100a00 */
[----:B------:R2:W-:Y:S02]  /*19790*/  LDGSTS.E [R244+-0x59ff8], desc[UR46][R4.64], P0 ;  /* 0xa600800004f47fae */ /* 0x0005e4000812186e */
[----:B--2---:R-:W-:Y:S02]  /*197a0*/  SEL R4, R3, RZ, P1 ;  /* 0x000000ff03047207 */ /* 0x004fe40000800000 */
[----:B------:R-:W-:Y:S02]  /*197b0*/  SEL R3, R2, RZ, P1 ;  /* 0x000000ff02037207 */ /* 0x000fe40000800000 */
[----:B------:R-:W2:Y:S01]  /*197c0*/  S2R R2, SR_TID.X ;  /* 0x0000000000027919 */ /* 0x000ea20000002100 */
[----:B-1----:R-:W-:-:S02]  /*197d0*/  SHF.R.U32.HI R45, RZ, 0x6, R9 ;  /* 0x00000006ff2d7819 */ /* 0x002fc40000011609 */
[----:B------:R-:W-:Y:S02]  /*197e0*/  SHF.R.U32.HI R9, RZ, 0x6, R9 ;  /* 0x00000006ff097819 */ /* 0x000fe40000011609 */
[----:B------:R-:W-:Y:S02]  /*197f0*/  SGXT.U32 R45, R45, 0x1 ;  /* 0x000000012d2d781a */ /* 0x000fe40000000000 */
[----:B------:R-:W-:Y:S01]  /*19800*/  SGXT.U32 R9, R9, 0x1 ;  /* 0x000000010909781a */ /* 0x000fe20000000000 */
[----:B------:R-:W-:Y:S01]  /*19810*/  IMAD.WIDE R6, R252, 0x4, R6 ;  /* 0x00000004fc067825 */ /* 0x000fe200078e0206 */
[----:B------:R-:W-:Y:S02]  /*19820*/  LOP3.LUT R45, R45, 0x34, RZ, 0xfc, !PT ;  /* 0x000000342d2d7812 */ /* 0x000fe400078efcff */
[----:B------:R-:W-:Y:S02]  /*19830*/  LOP3.LUT R9, R9, 0x36, RZ, 0xfc, !PT ;  /* 0x0000003609097812 */ /* 0x000fe400078efcff */
[----:B------:R-:W-:Y:S01]  /*19840*/  ISETP.GE.AND P0, PT, R45, UR4, PT ;  /* 0x000000042d007c0c */ /* 0x000fe2000bf06270 */
[----:B------:R1:W-:Y:S01]  /*19850*/  LDGSTS.E [R245+-0x5c000], desc[UR46][R6.64], P5 ;  /* 0xa400000006f57fae */ /* 0x0003e2000a92186e */
[----:B------:R-:W-:-:S02]  /*19860*/  ISETP.GE.AND P3, PT, R9, UR4, PT ;  /* 0x0000000409007c0c */ /* 0x000fc4000bf66270 */
[----:B--2---:R-:W-:-:S04]  /*19870*/  SHF.R.U32.HI R2, RZ, 0x6, R2 ;  /* 0x00000006ff027819 */ /* 0x004fc80000011602 */
[----:B------:R-:W-:Y:S02]  /*19880*/  SGXT.U32 R2, R2, 0x1 ;  /* 0x000000010202781a */ /* 0x000fe40000000000 */
[----:B------:R-:W-:Y:S02]  /*19890*/  ISETP.NE.U32.AND P5, PT, R4, RZ, PT ;  /* 0x000000ff0400720c */ /* 0x000fe40003fa5070 */
[----:B------:R-:W-:Y:S02]  /*198a0*/  LOP3.LUT R2, R2, 0x18, RZ, 0xfc, !PT ;  /* 0x0000001802027812 */ /* 0x000fe400078efcff */
[----:B------:R-:W-:Y:S02]  /*198b0*/  SEL R4, RZ, 0x4, P0 ;  /* 0x00000004ff047807 */ /* 0x000fe40000000000 */
[----:B------:R-:W-:Y:S02]  /*198c0*/  SEL R5, RZ, 0x4, P3 ;  /* 0x00000004ff057807 */ /* 0x000fe40001800000 */
[----:B------:R-:W-:-:S02]  /*198d0*/  ISETP.NE.U32.AND P0, PT, R3, RZ, PT ;  /* 0x000000ff0300720c */ /* 0x000fc40003f05070 */
[----:B------:R-:W-:Y:S01]  /*198e0*/  ISETP.GE.AND P3, PT, R2, UR4, PT ;  /* 0x0000000402007c0c */ /* 0x000fe2000bf66270 */
[C---:B------:R-:W-:Y:S01]  /*198f0*/  IMAD.WIDE R2, R252.reuse, 0x4, R12 ;  /* 0x00000004fc027825 */ /* 0x040fe200078e020c */
[----:B------:R2:W-:Y:S04]  /*19900*/  STL.64 [R1+0x8f8], R6 ;  /* 0x0008f80601007387 */ /* 0x0005e80000100a00 */
[----:B------:R1:W-:Y:S01]  /*19910*/  LDGSTS.E [R245+-0x5bff8], desc[UR46][R2.64], P2 ;  /* 0xa400800002f57fae */ /* 0x0003e2000912186e */
[----:B----4-:R-:W-:-:S05]  /*19920*/  IMAD.WIDE R52, R252, 0x4, R10 ;  /* 0x00000004fc347825 */ /* 0x010fca00078e020a */
[----:B------:R-:W-:Y:S04]  /*19930*/  LDGSTS.E [R245+-0x5a000], desc[UR46][R52.64], P6 ;  /* 0xa600000034f57fae */ /* 0x000fe8000b12186e */
[----:B--2---:R-:W1:Y:S04]  /*19940*/  LDL.LU.64 R6, [R1+0x98] ;  /* 0x0000980001067983 */ /* 0x004e680000300a00 */
[----:B------:R-:W2:Y:S04]  /*19950*/  LDL.LU.64 R44, [R1+0x90] ;  /* 0x00009000012c7983 */ /* 0x000ea80000300a00 */
[----:B------:R-:W4:Y:S04]  /*19960*/  LDL.LU.64 R12, [R1+0x18] ;  /* 0x00001800010c7983 */ /* 0x000f280000300a00 */
[----:B------:R3:W-:Y:S04]  /*19970*/  STL.64 [R1+0x8f0], R2 ;  /* 0x0008f00201007387 */ /* 0x0007e80000100a00 */
[----:B------:R3:W-:Y:S04]  /*19980*/  STL.64 [R1+0x8e8], R52 ;  /* 0x0008e83401007387 */ /* 0x0007e80000100a00 */
[----:B---3--:R-:W3:Y:S04]  /*19990*/  LDL.LU.64 R2, [R1+0x10] ;  /* 0x0000100001027983 */ /* 0x008ee80000300a00 */
[----:B------:R-:W3:Y:S01]  /*199a0*/  LDL.LU.64 R10, [R1+0x80] ;  /* 0x00008000010a7983 */ /* 0x000ee20000300a00 */
[----:B------:R-:W-:-:S05]  /*199b0*/  IMAD.WIDE R246, R252, 0x4, R246 ;  /* 0x00000004fcf67825 */ /* 0x000fca00078e02f6 */
[----:B------:R1:W-:Y:S04]  /*199c0*/  STL.64 [R1+0x8e0], R246 ;  /* 0x0008e0f601007387 */ /* 0x0003e80000100a00 */
[----:B------:R-:W3:Y:S04]  /*199d0*/  LDL.LU.64 R52, [R1+0x17c8] ;  /* 0x0017c80001347983 */ /* 0x000ee80000300a00 */
[----:B------:R3:W-:Y:S04]  /*199e0*/  LDGSTS.E [R245+-0x59ff8], desc[UR46][R246.64], P4 ;  /* 0xa6008000f6f57fae */ /* 0x0007e8000a12186e */
[----:B-1----:R-:W3:Y:S04]  /*199f0*/  LDL.LU.64 R246, [R1+0x17c0] ;  /* 0x0017c00001f67983 */ /* 0x002ee80000300a00 */
[----:B------:R1:W-:Y:S04]  /*19a00*/  STL.64 [R1+0x15c0], R244 ;  /* 0x0015c0f401007387 */ /* 0x0003e80000100a00 */
[----:B-1----:R-:W3:Y:S01]  /*19a10*/  LDL.LU.64 R244, [R1+0x88] ;  /* 0x0000880001f47983 */ /* 0x002ee20000300a00 */
[----:B------:R-:W-:-:S04]  /*19a20*/  SEL R9, R4, RZ, P1 ;  /* 0x000000ff04097207 */ /* 0x000fc80000800000 */
[----:B------:R-:W-:Y:S02]  /*19a30*/  ISETP.NE.U32.AND P2, PT, R9, RZ, PT ;  /* 0x000000ff0900720c */ /* 0x000fe40003f45070 */
[----:B------:R-:W1:Y:S02]  /*19a40*/  S2R R9, SR_TID.X ;  /* 0x0000000000097919 */ /* 0x000e640000002100 */
[----:B-1----:R-:W-:-:S04]  /*19a50*/  SHF.R.U32.HI R9, RZ, 0x6, R9 ;  /* 0x00000006ff097819 */ /* 0x002fc80000011609 */
[----:B------:R-:W-:-:S04]  /*19a60*/  SGXT.U32 R9, R9, 0x1 ;  /* 0x000000010909781a */ /* 0x000fc80000000000 */
[----:B------:R-:W-:-:S04]  /*19a70*/  LOP3.LUT R9, R9, 0x1a, RZ, 0xfc, !PT ;  /* 0x0000001a09097812 */ /* 0x000fc800078efcff */
[----:B------:R-:W-:Y:S02]  /*19a80*/  ISETP.GE.AND P6, PT, R9, UR4, PT ;  /* 0x0000000409007c0c */ /* 0x000fe4000bfc6270 */
[----:B------:R-:W1:Y:S01]  /*19a90*/  S2R R9, SR_TID.X ;  /* 0x0000000000097919 */ /* 0x000e620000002100 */
[----:B------:R-:W-:-:S05]  /*19aa0*/  IMAD.WIDE R6, R252, 0x4, R6 ;  /* 0x00000004fc067825 */ /* 0x000fca00078e0206 */
[----:B------:R3:W-:Y:S01]  /*19ab0*/  STL.64 [R1+0x8d8], R6 ;  /* 0x0008d80601007387 */ /* 0x0007e20000100a00 */
[----:B------:R-:W-:-:S04]  /*19ac0*/  SEL R4, RZ, 0x4, P3 ;  /* 0x00000004ff047807 */ /* 0x000fc80001800000 */
[----:B------:R-:W-:Y:S02]  /*19ad0*/  SEL R4, R4, RZ, P1 ;  /* 0x000000ff04047207 */ /* 0x000fe40000800000 */
[----:B-1----:R-:W-:Y:S02]  /*19ae0*/  SHF.R.U32.HI R9, RZ, 0x6, R9 ;  /* 0x00000006ff097819 */ /* 0x002fe40000011609 */
[----:B------:R-:W-:Y:S02]  /*19af0*/  ISETP.NE.U32.AND P4, PT, R4, RZ, PT ;  /* 0x000000ff0400720c */ /* 0x000fe40003f85070 */
[----:B------:R-:W-:Y:S02]  /*19b00*/  SGXT.U32 R9, R9, 0x1 ;  /* 0x000000010909781a */ /* 0x000fe40000000000 */
[----:B------:R-:W-:Y:S02]  /*19b10*/  SEL R4, RZ, 0x4, P6 ;  /* 0x00000004ff047807 */ /* 0x000fe40003000000 */
[----:B------:R-:W-:-:S02]  /*19b20*/  LOP3.LUT R9, R9, 0x38, RZ, 0xfc, !PT ;  /* 0x0000003809097812 */ /* 0x000fc400078efcff */
[----:B------:R-:W-:Y:S02]  /*19b30*/  SEL R4, R4, RZ, P1 ;  /* 0x000000ff04047207 */ /* 0x000fe40000800000 */
[----:B------:R-:W-:Y:S01]  /*19b40*/  ISETP.GE.AND P6, PT, R9, UR4, PT ;  /* 0x0000000409007c0c */ /* 0x000fe2000bfc6270 */
[----:B--2---:R-:W-:Y:S01]  /*19b50*/  IMAD.WIDE R44, R252, 0x4, R44 ;  /* 0x00000004fc2c7825 */ /* 0x004fe200078e022c */
[----:B------:R-:W-:-:S03]  /*19b60*/  SEL R5, R5, RZ, P1 ;  /* 0x000000ff05057207 */ /* 0x000fc60000800000 */
[----:B----4-:R-:W-:-:S04]  /*19b70*/  IMAD.WIDE R12, R252, 0x4, R12 ;  /* 0x00000004fc0c7825 */ /* 0x010fc800078e020c */
[----:B---3--:R-:W-:Y:S01]  /*19b80*/  IMAD.WIDE R2, R252, 0x4, R2 ;  /* 0x00000004fc027825 */ /* 0x008fe200078e0202 */
[----:B------:R-:W-:Y:S01]  /*19b90*/  ISETP.NE.U32.AND P3, PT, R5, RZ, PT ;  /* 0x000000ff0500720c */ /* 0x000fe20003f65070 */
[----:B------:R-:W-:Y:S04]  /*19ba0*/  LDGSTS.E [R246+-0x5c000], desc[UR46][R6.64], P5 ;  /* 0xa400000006f67fae */ /* 0x000fe8000a92186e */
[----:B------:R-:W2:Y:S01]  /*19bb0*/  LDL.LU.64 R6, [R1+0x17b8] ;  /* 0x0017b80001067983 */ /* 0x000ea20000300a00 */
[----:B------:R-:W-:Y:S02]  /*19bc0*/  ISETP.NE.U32.AND P5, PT, R4, RZ, PT ;  /* 0x000000ff0400720c */ /* 0x000fe40003fa5070 */
[----:B------:R-:W-:Y:S01]  /*19bd0*/  SEL R4, RZ, 0x4, P6 ;  /* 0x00000004ff047807 */ /* 0x000fe20003000000 */
[----:B------:R-:W-:Y:S01]  /*19be0*/  IMAD.WIDE R244, R252, 0x4, R244 ;  /* 0x00000004fcf47825 */ /* 0x000fe200078e02f4 */
[----:B------:R1:W-:Y:S02]  /*19bf0*/  STL.64 [R1+0x8d0], R44 ;  /* 0x0008d02c01007387 */ /* 0x0003e40000100a00 */
[----:B------:R-:W-:-:S02]  /*19c00*/  SEL R4, R4, RZ, P1 ;  /* 0x000000ff04047207 */ /* 0x000fc40000800000 */
[----:B------:R-:W-:Y:S04]  /*19c10*/  LDGSTS.E [R246+-0x5bff8], desc[UR46][R44.64], P0 ;  /* 0xa40080002cf67fae */ /* 0x000fe8000812186e */
[----:B------:R-:W-:Y:S01]  /*19c20*/  LDGSTS.E [R246+-0x5a000], desc[UR46][R12.64], P2 ;  /* 0xa60000000cf67fae */ /* 0x000fe2000912186e */
[----:B------:R-:W-:Y:S01]  /*19c30*/  ISETP.NE.U32.AND P2, PT, R4, RZ, PT ;  /* 0x000000ff0400720c */ /* 0x000fe20003f45070 */
[----:B------:R-:W-:Y:S01]  /*19c40*/  IMAD.WIDE R4, R252, 0x4, R10 ;  /* 0x00000004fc047825 */ /* 0x000fe200078e020a */
[----:B------:R-:W-:Y:S01]  /*19c50*/  UIADD3 UR6, UR6, -0x80, URZ ;  /* 0xffffff8006067890 */ /* 0x000fe2000fffe03f */
[----:B------:R-:W-:Y:S04]  /*19c60*/  LDGSTS.E [R246+-0x59ff8], desc[UR46][R2.64], P3 ;  /* 0xa600800002f67fae */ /* 0x000fe8000992186e */
[----:B-1----:R-:W3:Y:S04]  /*19c70*/  LDL.LU.64 R44, [R1+0x8] ;  /* 0x00000800012c7983 */ /* 0x002ee80000300a00 */
[----:B------:R1:W-:Y:S04]  /*19c80*/  STL.64 [R1+0x8c8], R12 ;  /* 0x0008c80c01007387 */ /* 0x0003e80000100a00 */
[----:B------:R-:W-:Y:S04]  /*19c90*/  STL.64 [R1+0x8c0], R2 ;  /* 0x0008c00201007387 */ /* 0x000fe80000100a00 */
[----:B------:R4:W-:Y:S04]  /*19ca0*/  STL.64 [R1+0x8b8], R244 ;  /* 0x0008b8f401007387 */ /* 0x0009e80000100a00 */
[----:B------:R-:W3:Y:S04]  /*19cb0*/  LDL.LU.64 R10, [R1] ;  /* 0x00000000010a7983 */ /* 0x000ee80000300a00 */
[----:B-1----:R-:W3:Y:S01]  /*19cc0*/  LDL.LU.64 R12, [R1+0x78] ;  /* 0x00007800010c7983 */ /* 0x002ee20000300a00 */
[----:B------:R-:W-:-:S03]  /*19cd0*/  UIADD3 UR8, UR7, -0xc0, URZ ;  /* 0xffffff4007087890 */ /* 0x000fc6000fffe03f */
[----:B------:R-:W-:Y:S04]  /*19ce0*/  LDGSTS.E [R247+-0x5c000], desc[UR46][R244.64], P4 ;  /* 0xa4000000f4f77fae */ /* 0x000fe8000a12186e */
[----:B------:R1:W-:Y:S04]  /*19cf0*/  STL.64 [R1+0x8b0], R4 ;  /* 0x0008b00401007387 */ /* 0x0003e80000100a00 */
[----:B------:R1:W-:Y:S04]  /*19d00*/  LDGSTS.E [R247+-0x5bff8], desc[UR46][R4.64], P5 ;  /* 0xa400800004f77fae */ /* 0x0003e8000a92186e */
[----:B----4-:R-:W4:Y:S01]  /*19d10*/  LDL.LU.64 R244, [R1+0x70] ;  /* 0x0000700001f47983 */ /* 0x010f220000300a00 */
[----:B-1----:R-:W1:Y:S02]  /*19d20*/  LDC R5, c[0x0][0x230] ;  /* 0x00008c00ff057b82 */ /* 0x002e640000000800 */
[----:B-1----:R-:W-:Y:S01]  /*19d30*/  VIADD R5, R5, 0x3f ;  /* 0x0000003f05057836 */ /* 0x002fe20000000000 */
[----:B--2---:R-:W-:-:S04]  /*19d40*/  LOP3.LUT R9, R6, 0x2, RZ, 0xfc, !PT ;  /* 0x0000000206097812 */ /* 0x004fc800078efcff */
[C---:B------:R-:W-:Y:S02]  /*19d50*/  ISETP.GE.AND P6, PT, R9.reuse, UR6, PT ;  /* 0x0000000609007c0c */ /* 0x040fe4000bfc6270 */
[----:B------:R-:W-:Y:S02]  /*19d60*/  ISETP.GE.AND P0, PT, R9, UR8, PT ;  /* 0x0000000809007c0c */ /* 0x000fe4000bf06270 */
[----:B------:R-:W-:-:S04]  /*19d70*/  LOP3.LUT R9, R6, 0x1c, RZ, 0xfc, !PT ;  /* 0x0000001c06097812 */ /* 0x000fc800078efcff */
[----:B------:R-:W-:Y:S02]  /*19d80*/  ISETP.GE.AND P4, PT, R9, UR4, PT ;  /* 0x0000000409007c0c */ /* 0x000fe4000bf86270 */
[----:B------:R-:W1:Y:S01]  /*19d90*/  S2R R9, SR_TID.X ;  /* 0x0000000000097919 */ /* 0x000e620000002100 */
[----:B------:R-:W-:-:S04]  /*19da0*/  LOP3.LUT R2, R6, 0x3a, RZ, 0xfc, !PT ;  /* 0x0000003a06027812 */ /* 0x000fc800078efcff */
[----:B------:R-:W-:Y:S02]  /*19db0*/  ISETP.GE.AND P3, PT, R2, UR4, PT ;  /* 0x0000000402007c0c */ /* 0x000fe4000bf66270 */
[----:B------:R-:W-:-:S04]  /*19dc0*/  LOP3.LUT R2, R6, 0x1e, RZ, 0xfc, !PT ;  /* 0x0000001e06027812 */ /* 0x000fc800078efcff */
[----:B------:R-:W-:Y:S02]  /*19dd0*/  ISETP.GE.AND P5, PT, R2, UR4, PT ;  /* 0x0000000402007c0c */ /* 0x000fe4000bfa6270 */
[C---:B------:R-:W-:Y:S02]  /*19de0*/  LOP3.LUT R2, R6.reuse, 0x3c, RZ, 0xfc, !PT ;  /* 0x0000003c06027812 */ /* 0x040fe400078efcff */
[----:B------:R-:W-:Y:S02]  /*19df0*/  LOP3.LUT R3, R6, 0x3e, RZ, 0xfc, !PT ;  /* 0x0000003e06037812 */ /* 0x000fe400078efcff */
[----:B------:R-:W-:Y:S02]  /*19e00*/  SEL R4, RZ, 0x4, P3 ;  /* 0x00000004ff047807 */ /* 0x000fe40001800000 */
[----:B------:R-:W-:Y:S02]  /*19e10*/  ISETP.GE.AND P3, PT, R2, UR4, PT ;  /* 0x0000000402007c0c */ /* 0x000fe4000bf66270 */
[----:B------:R-:W-:-:S02]  /*19e20*/  SEL R2, RZ, 0x4, P4 ;  /* 0x00000004ff027807 */ /* 0x000fc40002000000 */
[----:B------:R-:W-:Y:S02]  /*19e30*/  ISETP.GE.AND P4, PT, R3, UR4, PT ;  /* 0x0000000403007c0c */ /* 0x000fe4000bf86270 */
[----:B------:R-:W-:Y:S02]  /*19e40*/  SEL R4, R4, RZ, P1 ;  /* 0x000000ff04047207 */ /* 0x000fe40000800000 */
[----:B-1----:R-:W-:Y:S02]  /*19e50*/  LOP3.LUT R3, R9, 0x3f, RZ, 0xc0, !PT ;  /* 0x0000003f09037812 */ /* 0x002fe400078ec0ff */
[----:B------:R-:W-:Y:S02]  /*19e60*/  SEL R9, RZ, 0x4, P5 ;  /* 0x00000004ff097807 */ /* 0x000fe40002800000 */
[----:B------:R-:W-:Y:S02]  /*19e70*/  ISETP.GE.AND P5, PT, R3, UR4, PT ;  /* 0x0000000403007c0c */ /* 0x000fe4000bfa6270 */
[----:B------:R-:W-:-:S02]  /*19e80*/  SEL R3, R2, RZ, P1 ;  /* 0x000000ff02037207 */ /* 0x000fc40000800000 */
[----:B------:R-:W-:Y:S02]  /*19e90*/  SEL R2, RZ, 0x4, P3 ;  /* 0x00000004ff027807 */ /* 0x000fe40001800000 */
[----:B------:R-:W-:Y:S02]  /*19ea0*/  ISETP.NE.U32.AND P3, PT, R4, RZ, PT ;  /* 0x000000ff0400720c */ /* 0x000fe40003f65070 */
[----:B------:R-:W-:Y:S01]  /*19eb0*/  SEL R4, RZ, 0x4, P4 ;  /* 0x00000004ff047807 */ /* 0x000fe20002000000 */
[C---:B---3--:R-:W-:Y:S01]  /*19ec0*/  IMAD.WIDE R44, R252.reuse, 0x4, R44 ;  /* 0x00000004fc2c7825 */ /* 0x048fe200078e022c */
[----:B------:R-:W-:Y:S02]  /*19ed0*/  ISETP.NE.U32.AND P4, PT, R3, RZ, PT ;  /* 0x000000ff0300720c */ /* 0x000fe40003f85070 */
[----:B------:R-:W-:Y:S01]  /*19ee0*/  SEL R3, RZ, 0x4, P5 ;  /* 0x00000004ff037807 */ /* 0x000fe20002800000 */
[----:B------:R-:W-:Y:S01]  /*19ef0*/  IMAD.WIDE R10, R252, 0x4, R10 ;  /* 0x00000004fc0a7825 */ /* 0x000fe200078e020a */
[----:B------:R1:W-:Y:S01]  /*19f00*/  STL.64 [R1+0x15a8], R6 ;  /* 0x0015a80601007387 */ /* 0x0003e20000100a00 */
[----:B------:R-:W-:-:S02]  /*19f10*/  SEL R9, R9, RZ, P1 ;  /* 0x000000ff09097207 */ /* 0x000fc40000800000 */
[----:B------:R-:W-:Y:S01]  /*19f20*/  SEL R2, R2, RZ, P1 ;  /* 0x000000ff02027207 */ /* 0x000fe20000800000 */
[----:B------:R2:W-:Y:S01]  /*19f30*/  STL.64 [R1+0x8a8], R44 ;  /* 0x0008a82c01007387 */ /* 0x0005e20000100a00 */
[----:B------:R-:W-:Y:S01]  /*19f40*/  SEL R3, R3, RZ, P1 ;  /* 0x000000ff03037207 */ /* 0x000fe20000800000 */
[----:B------:R-:W-:Y:S02]  /*19f50*/  IMAD.WIDE R12, R252, 0x4, R12 ;  /* 0x00000004fc0c7825 */ /* 0x000fe400078e020c */
[----:B------:R-:W-:Y:S01]  /*19f60*/  LDGSTS.E [R247+-0x5a000], desc[UR46][R44.64], P2 ;  /* 0xa60000002cf77fae */ /* 0x000fe2000912186e */
[----:B-1----:R-:W-:-:S03]  /*19f70*/  SEL R7, R4, RZ, P1 ;  /* 0x000000ff04077207 */ /* 0x002fc60000800000 */
[----:B------:R1:W-:Y:S01]  /*19f80*/  LDGSTS.E [R247+-0x59ff8], desc[UR46][R10.64], P3 ;  /* 0xa60080000af77fae */ /* 0x0003e2000992186e */
[----:B------:R-:W-:-:S03]  /*19f90*/  ISETP.GT.AND P1, PT, R5, 0xbf, PT ;  /* 0x000000bf0500780c */ /* 0x000fc60003f24270 */
[----:B------:R-:W3:Y:S01]  /*19fa0*/  LDL.LU.64 R4, [R1+0x108] ;  /* 0x0001080001047983 */ /* 0x000ee20000300a00 */
[----:B------:R-:W-:-:S03]  /*19fb0*/  ISETP.NE.U32.AND P2, PT, R9, RZ, PT ;  /* 0x000000ff0900720c */ /* 0x000fc60003f45070 */
[----:B------:R4:W-:Y:S04]  /*19fc0*/  STL.64 [R1+0x8a0], R10 ;  /* 0x0008a00a01007387 */ /* 0x0009e80000100a00 */
[----:B--2---:R-:W2:Y:S04]  /*19fd0*/  LDL.LU.64 R44, [R1+0x17b0] ;  /* 0x0017b000012c7983 */ /* 0x004ea80000300a00 */
[----:B------:R-:W3:Y:S04]  /*19fe0*/  LDL.LU R9, [R1+0x17a8] ;  /* 0x0017a80001097983 */ /* 0x000ee80000300800 */
[----:B------:R1:W-:Y:S04]  /*19ff0*/  STL.64 [R1+0x898], R12 ;  /* 0x0008980c01007387 */ /* 0x0003e80000100a00 */
[----:B----4-:R-:W4:Y:S01]  /*1a000*/  LDL.LU.64 R10, [R1+0x17a0] ;  /* 0x0017a000010a7983 */ /* 0x010f220000300a00 */
[----:B------:R-:W-:-:S02]  /*1a010*/  ISETP.GE.AND P5, PT, R6, UR6, PT ;  /* 0x0000000606007c0c */ /* 0x000fc4000bfa6270 */
[----:B------:R-:W-:Y:S01]  /*1a020*/  ISETP.NE.U32.AND P3, PT, R2, RZ, PT ;  /* 0x000000ff0200720c */ /* 0x000fe20003f65070 */
[----:B------:R-:W-:Y:S01]  /*1a030*/  LDGSTS.E [R248+-0x5c000], desc[UR46][R12.64], P4 ;  /* 0xa40000000cf87fae */ /* 0x000fe2000a12186e */
[----:B------:R-:W-:Y:S02]  /*1a040*/  SEL R6, RZ, 0x4, P5 ;  /* 0x00000004ff067807 */ /* 0x000fe40002800000 */
[----:B------:R-:W-:Y:S02]  /*1a050*/  ISETP.NE.U32.AND P4, PT, R7, RZ, PT ;  /* 0x000000ff0700720c */ /* 0x000fe40003f85070 */
[----:B------:R-:W-:Y:S02]  /*1a060*/  SEL R6, R6, RZ, P1 ;  /* 0x000000ff06067207 */ /* 0x000fe40000800000 */
[----:B------:R-:W-:Y:S02]  /*1a070*/  ISETP.NE.U32.AND P5, PT, R3, RZ, PT ;  /* 0x000000ff0300720c */ /* 0x000fe40003fa5070 */
[----:B------:R-:W-:-:S02]  /*1a080*/  SEL R3, RZ, 0x4, P6 ;  /* 0x00000004ff037807 */ /* 0x000fc40003000000 */
[----:B------:R-:W-:Y:S01]  /*1a090*/  ISETP.NE.U32.AND P6, PT, R6, RZ, PT ;  /* 0x000000ff0600720c */ /* 0x000fe20003fc5070 */
[----:B------:R-:W-:Y:S01]  /*1a0a0*/  IMAD.WIDE R6, R252, 0x4, R244 ;  /* 0x00000004fc067825 */ /* 0x000fe200078e02f4 */
[----:B------:R-:W-:Y:S01]  /*1a0b0*/  STL.64 [R1+0x15c8], R246 ;  /* 0x0015c8f601007387 */ /* 0x000fe20000100a00 */
[----:B------:R-:W-:-:S03]  /*1a0c0*/  USHF.L.U32 UR11, UR11, 0x6, URZ ;  /* 0x000000060b0b7899 */ /* 0x000fc6000800063f */
[----:B------:R-:W2:Y:S04]  /*1a0d0*/  LDL.LU R2, [R1+0x1798] ;  /* 0x0017980001027983 */ /* 0x000ea80000300800 */
[----:B-1----:R-:W2:Y:S04]  /*1a0e0*/  LDL.LU.64 R12, [R1+0x1790] ;  /* 0x00179000010c7983 */ /* 0x002ea80000300a00 */
[----:B------:R-:W-:Y:S01]  /*1a0f0*/  LDGSTS.E [R248+-0x5bff8], desc[UR46][R6.64], P2 ;  /* 0xa400800006f87fae */ /* 0x000fe2000912186e */
[----:B---3--:R-:W-:-:S04]  /*1a100*/  IMAD.WIDE R8, R252, 0x4, R8 ;  /* 0x00000004fc087825 */ /* 0x008fc800078e0208 */
[----:B----4-:R-:W-:-:S05]  /*1a110*/  IMAD.WIDE R244, R252, 0x4, R10 ;  /* 0x00000004fcf47825 */ /* 0x010fca00078e020a */
[----:B------:R-:W-:Y:S04]  /*1a120*/  STL.64 [R1+0x888], R244 ;  /* 0x000888f401007387 */ /* 0x000fe80000100a00 */
[----:B------:R-:W-:Y:S04]  /*1a130*/  STL.64 [R1+0x15d0], R6 ;  /* 0x0015d00601007387 */ /* 0x000fe80000100a00 */
[----:B------:R-:W-:Y:S04]  /*1a140*/  LDGSTS.E [R248+-0x5a000], desc[UR46][R244.64], P3 ;  /* 0xa6000000f4f87fae */ /* 0x000fe8000992186e */
[----:B------:R1:W-:Y:S04]  /*1a150*/  STL.64 [R1+0x880], R8 ;  /* 0x0008800801007387 */ /* 0x0003e80000100a00 */
[----:B------:R1:W-:Y:S01]  /*1a160*/  LDGSTS.E [R248+-0x59ff8], desc[UR46][R8.64], P4 ;  /* 0xa600800008f87fae */ /* 0x0003e2000a12186e */
[----:B------:R-:W-:-:S02]  /*1a170*/  SEL R10, R3, RZ, P1 ;  /* 0x000000ff030a7207 */ /* 0x000fc40000800000 */
[----:B--2---:R-:W-:Y:S01]  /*1a180*/  ISETP.GE.AND P3, PT, R2, UR6, PT ;  /* 0x0000000602007c0c */ /* 0x004fe2000bf66270 */
[----:B------:R-:W0:Y:S01]  /*1a190*/  LDGDEPBAR ;  /* 0x00000000000079af */ /* 0x000e220000000000 */
[----:B-1----:R-:W-:-:S04]  /*1a1a0*/  IMAD.U32 R9, RZ, RZ, UR11 ;  /* 0x0000000bff097e24 */ /* 0x002fc8000f8e00ff */
[----:B------:R-:W-:-:S04]  /*1a1b0*/  IMAD.WIDE R4, R9, 0x4, R4 ;  /* 0x0000000409047825 */ /* 0x000fc800078e0204 */
[C---:B------:R-:W-:Y:S02]  /*1a1c0*/  IMAD.WIDE R6, R9.reuse, 0x4, R36 ;  /* 0x0000000409067825 */ /* 0x040fe400078e0224 */
[----:B------:R-:W2:Y:S04]  /*1a1d0*/  LDL.LU.64 R36, [R1+0x1788] ;  /* 0x0017880001247983 */ /* 0x000ea80000300a00 */
[----:B------:R1:W-:Y:S01]  /*1a1e0*/  STL.64 [R1+0x878], R4 ;  /* 0x0008780401007387 */ /* 0x0003e20000100a00 */
[----:B------:R-:W-:Y:S01]  /*1a1f0*/  ISETP.NE.U32.AND P2, PT, R10, RZ, PT ;  /* 0x000000ff0a00720c */ /* 0x000fe20003f45070 */
[----:B------:R-:W-:-:S04]  /*1a200*/  IMAD.WIDE R10, R9, 0x4, R28 ;  /* 0x00000004090a7825 */ /* 0x000fc800078e021c */
[C---:B-1----:R-:W-:Y:S02]  /*1a210*/  IMAD.WIDE R4, R9.reuse, 0x4, R20 ;  /* 0x0000000409047825 */ /* 0x042fe400078e0214 */
[----:B------:R-:W3:Y:S04]  /*1a220*/  LDL.LU.64 R20, [R1+0x1780] ;  /* 0x0017800001147983 */ /* 0x000ee80000300a00 */
[----:B------:R1:W-:Y:S04]  /*1a230*/  STL.64 [R1+0x870], R6 ;  /* 0x0008700601007387 */ /* 0x0003e80000100a00 */
[----:B------:R-:W4:Y:S04]  /*1a240*/  LDL.LU.64 R28, [R1+0x1778] ;  /* 0x00177800011c7983 */ /* 0x000f280000300a00 */
[----:B------:R1:W-:Y:S02]  /*1a250*/  STL.64 [R1+0x868], R4 ;  /* 0x0008680401007387 */ /* 0x0003e40000100a00 */
[----:B-1----:R-:W-:-:S02]  /*1a260*/  IMAD.WIDE R6, R9, 0x4, R12 ;  /* 0x0000000409067825 */ /* 0x002fc400078e020c */
[----:B------:R1:W-:Y:S02]  /*1a270*/  STL.64 [R1+0x860], R10 ;  /* 0x0008600a01007387 */ /* 0x0003e40000100a00 */
[C---:B------:R-:W-:Y:S02]  /*1a280*/  IMAD.WIDE R4, R9.reuse, 0x4, R14 ;  /* 0x0000000409047825 */ /* 0x040fe400078e020e */
[----:B------:R1:W-:Y:S02]  /*1a290*/  STL.64 [R1+0x858], R6 ;  /* 0x0008580601007387 */ /* 0x0003e40000100a00 */
[C---:B-1----:R-:W-:Y:S02]  /*1a2a0*/  IMAD.WIDE R10, R9.reuse, 0x4, R16 ;  /* 0x00000004090a7825 */ /* 0x042fe400078e0210 */
[----:B------:R-:W-:Y:S04]  /*1a2b0*/  STL.64 [R1+0x850], R4 ;  /* 0x0008500401007387 */ /* 0x000fe80000100a00 */
[----:B------:R1:W-:Y:S01]  /*1a2c0*/  STL.64 [R1+0x848], R10 ;  /* 0x0008480a01007387 */ /* 0x0003e20000100a00 */
[----:B------:R-:W-:-:S05]  /*1a2d0*/  IMAD.WIDE R6, R9, 0x4, R18 ;  /* 0x0000000409067825 */ /* 0x000fca00078e0212 */
[----:B------:R1:W-:Y:S02]  /*1a2e0*/  STL.64 [R1+0x840], R6 ;  /* 0x0008400601007387 */ /* 0x0003e40000100a00 */
[----:B-1----:R-:W-:-:S04]  /*1a2f0*/  IMAD.WIDE R10, R9, 0x4, R22 ;  /* 0x00000004090a7825 */ /* 0x002fc800078e0216 */
[----:B------:R-:W-:Y:S01]  /*1a300*/  IMAD.WIDE R6, R9, 0x4, R24 ;  /* 0x0000000409067825 */ /* 0x000fe200078e0218 */
[----:B------:R-:W1:Y:S01]  /*1a310*/  S2R R3, SR_TID.X ;  /* 0x0000000000037919 */ /* 0x000e620000002100 */
[----:B------:R-:W-:Y:S02]  /*1a320*/  SEL R8, RZ, 0x4, P3 ;  /* 0x00000004ff087807 */ /* 0x000fe40001800000 */
[----:B-1----:R-:W-:-:S04]  /*1a330*/  SHF.R.U32.HI R245, RZ, 0x6, R3 ;  /* 0x00000006fff57819 */ /* 0x002fc80000011603 */
[----:B------:R-:W-:-:S04]  /*1a340*/  SGXT.U32 R245, R245, 0x1 ;  /* 0x00000001f5f5781a */ /* 0x000fc80000000000 */
[----:B------:R-:W-:Y:S01]  /*1a350*/  LOP3.LUT R245, R245, 0x22, RZ, 0xfc, !PT ;  /* 0x00000022f5f57812 */ /* 0x000fe200078efcff */
[----:B---3--:R-:W-:-:S05]  /*1a360*/  IMAD.WIDE R4, R9, 0x4, R20 ;  /* 0x0000000409047825 */ /* 0x008fca00078e0214 */
[----:B------:R1:W-:Y:S04]  /*1a370*/  STL.64 [R1+0x838], R4 ;  /* 0x0008380401007387 */ /* 0x0003e80000100a00 */
[----:B------:R4:W-:Y:S04]  /*1a380*/  STL.64 [R1+0x830], R10 ;  /* 0x0008300a01007387 */ /* 0x0009e80000100a00 */
[----:B------:R3:W-:Y:S01]  /*1a390*/  STL.64 [R1+0x828], R6 ;  /* 0x0008280601007387 */ /* 0x0007e20000100a00 */
[----:B-1----:R-:W-:-:S04]  /*1a3a0*/  IMAD.WIDE R4, R9, 0x4, R26 ;  /* 0x0000000409047825 */ /* 0x002fc800078e021a */
[C---:B----4-:R-:W-:Y:S01]  /*1a3b0*/  IMAD.WIDE R10, R9.reuse, 0x4, R28 ;  /* 0x00000004090a7825 */ /* 0x050fe200078e021c */
[----:B------:R1:W-:Y:S03]  /*1a3c0*/  STL.64 [R1+0x820], R4 ;  /* 0x0008200401007387 */ /* 0x0003e60000100a00 */
[C---:B---3--:R-:W-:Y:S01]  /*1a3d0*/  IMAD.WIDE R6, R9.reuse, 0x4, R30 ;  /* 0x0000000409067825 */ /* 0x048fe200078e021e */
[----:B------:R3:W-:Y:S04]  /*1a3e0*/  STL.64 [R1+0x818], R10 ;  /* 0x0008180a01007387 */ /* 0x0007e80000100a00 */
[----:B------:R2:W-:Y:S01]  /*1a3f0*/  STL.64 [R1+0x810], R6 ;  /* 0x0008100601007387 */ /* 0x0005e20000100a00 */
[----:B-1----:R-:W-:-:S04]  /*1a400*/  IMAD.WIDE R4, R9, 0x4, R32 ;  /* 0x0000000409047825 */ /* 0x002fc800078e0220 */
[C---:B---3--:R-:W-:Y:S01]  /*1a410*/  IMAD.WIDE R10, R9.reuse, 0x4, R34 ;  /* 0x00000004090a7825 */ /* 0x048fe200078e0222 */
[----:B------:R1:W-:Y:S03]  /*1a420*/  STL.64 [R1+0x808], R4 ;  /* 0x0008080401007387 */ /* 0x0003e60000100a00 */
[C---:B--2---:R-:W-:Y:S01]  /*1a430*/  IMAD.WIDE R6, R9.reuse, 0x4, R36 ;  /* 0x0000000409067825 */ /* 0x044fe200078e0224 */
[----:B------:R2:W-:Y:S04]  /*1a440*/  STL.64 [R1+0x800], R10 ;  /* 0x0008000a01007387 */ /* 0x0005e80000100a00 */
[----:B------:R3:W-:Y:S01]  /*1a450*/  STL.64 [R1+0x7f8], R6 ;  /* 0x0007f80601007387 */ /* 0x0007e20000100a00 */
[----:B-1----:R-:W-:-:S04]  /*1a460*/  IMAD.WIDE R4, R9, 0x4, R38 ;  /* 0x0000000409047825 */ /* 0x002fc800078e0226 */
[C---:B--2---:R-:W-:Y:S01]  /*1a470*/  IMAD.WIDE R10, R9.reuse, 0x4, R40 ;  /* 0x00000004090a7825 */ /* 0x044fe200078e0228 */
[----:B------:R1:W-:Y:S03]  /*1a480*/  STL.64 [R1+0x7f0], R4 ;  /* 0x0007f00401007387 */ /* 0x0003e60000100a00 */
[C---:B---3--:R-:W-:Y:S01]  /*1a490*/  IMAD.WIDE R6, R9.reuse, 0x4, R42 ;  /* 0x0000000409067825 */ /* 0x048fe200078e022a */
        /* <DEDUP_REMOVED lines=166> */
[----:B------:R-:W-:Y:S03]  /*1af00*/  STL.64 [R1+0x4a8], R4 ;  /* 0x0004a80401007387 */ /* 0x000fe60000100a00 */
[----:B---3--:R-:W-:Y:S01]  /*1af10*/  IMAD.WIDE R6, R9, 0x4, R210 ;  /* 0x0000000409067825 */ /* 0x008fe200078e02d2 */
[----:B------:R1:W-:Y:S01]  /*1af20*/  STL.64 [R1+0xe8], R10 ;  /* 0x0000e80a01007387 */ /* 0x0003e20000100a00 */
[----:B------:R-:W-:-:S03]  /*1af30*/  ISETP.GE.AND P4, PT, R245, UR6, PT ;  /* 0x00000006f5007c0c */ /* 0x000fc6000bf86270 */
[----:B-1----:R-:W2:Y:S04]  /*1af40*/  LDL.LU.64 R10, [R1+0x110] ;  /* 0x00011000010a7983 */ /* 0x002ea80000300a00 */
[----:B------:R1:W-:Y:S01]  /*1af50*/  STL.64 [R1+0x40], R6 ;  /* 0x0000400601007387 */ /* 0x0003e20000100a00 */
[----:B------:R-:W-:Y:S01]  /*1af60*/  IMAD.WIDE R4, R9, 0x4, R212 ;  /* 0x0000000409047825 */ /* 0x000fe200078e02d4 */
[--C-:B------:R-:W-:Y:S02]  /*1af70*/  SHF.R.U32.HI R245, RZ, 0x6, R3.reuse ;  /* 0x00000006fff57819 */ /* 0x100fe40000011603 */
[----:B------:R-:W-:Y:S01]  /*1af80*/  SHF.R.U32.HI R3, RZ, 0x6, R3 ;  /* 0x00000006ff037819 */ /* 0x000fe20000011603 */
[----:B-1----:R-:W3:Y:S03]  /*1af90*/  LDL.LU.64 R6, [R1+0x118] ;  /* 0x0001180001067983 */ /* 0x002ee60000300a00 */
[----:B------:R-:W-:Y:S01]  /*1afa0*/  SGXT.U32 R3, R3, 0x1 ;  /* 0x000000010303781a */ /* 0x000fe20000000000 */
[----:B------:R1:W-:Y:S01]  /*1afb0*/  STL.64 [R1+0x8], R4 ;  /* 0x0000080401007387 */ /* 0x0003e20000100a00 */
[----:B------:R-:W-:-:S03]  /*1afc0*/  SGXT.U32 R245, R245, 0x1 ;  /* 0x00000001f5f5781a */ /* 0x000fc60000000000 */
[----:B------:R-:W4:Y:S01]  /*1afd0*/  LDL.LU.64 R14, [R1+0x120] ;  /* 0x00012000010e7983 */ /* 0x000f220000300a00 */
[----:B------:R-:W-:Y:S02]  /*1afe0*/  LOP3.LUT R3, R3, 0x4, RZ, 0xfc, !PT ;  /* 0x0000000403037812 */ /* 0x000fe400078efcff */
[----:B------:R-:W-:Y:S01]  /*1aff0*/  LOP3.LUT R245, R245, 0x6, RZ, 0xfc, !PT ;  /* 0x00000006f5f57812 */ /* 0x000fe200078efcff */
[----:B------:R-:W4:Y:S01]  /*1b000*/  LDL.LU.64 R246, [R1+0x128] ;  /* 0x0001280001f67983 */ /* 0x000f220000300a00 */
[----:B------:R-:W-:Y:S02]  /*1b010*/  ISETP.GE.AND P3, PT, R3, UR6, PT ;  /* 0x0000000603007c0c */ /* 0x000fe4000bf66270 */
[----:B------:R-:W-:Y:S02]  /*1b020*/  SEL R3, RZ, 0x4, P4 ;  /* 0x00000004ff037807 */ /* 0x000fe40002000000 */
[----:B------:R-:W-:Y:S02]  /*1b030*/  ISETP.GE.AND P4, PT, R245, UR6, PT ;  /* 0x00000006f5007c0c */ /* 0x000fe4000bf86270 */
[----:B------:R-:W4:Y:S01]  /*1b040*/  LDL.LU.64 R244, [R1+0x130] ;  /* 0x0001300001f47983 */ /* 0x000f220000300a00 */
[----:B------:R-:W-:-:S03]  /*1b050*/  IMAD.WIDE R214, R9, 0x4, R214 ;  /* 0x0000000409d67825 */ /* 0x000fc600078e02d6 */
        /* <DEDUP_REMOVED lines=8> */
[----:B-1----:R-:W4:Y:S01]  /*1b0e0*/  LDL.LU.64 R4, [R1+0x158] ;  /* 0x0001580001047983 */ /* 0x002f220000300a00 */
[----:B------:R-:W-:-:S03]  /*1b0f0*/  IMAD.WIDE R224, R9, 0x4, R224 ;  /* 0x0000000409e07825 */ /* 0x000fc600078e02e0 */
[----:B------:R-:W-:Y:S01]  /*1b100*/  STL.64 [R1+0x1660], R214 ;  /* 0x001660d601007387 */ /* 0x000fe20000100a00 */
        /* <DEDUP_REMOVED lines=15> */
[----:B------:R1:W-:Y:S01]  /*1b200*/  STL.64 [R1+0x1670], R230 ;  /* 0x001670e601007387 */ /* 0x0003e20000100a00 */
[----:B------:R-:W-:-:S03]  /*1b210*/  IMAD.WIDE R242, R9, 0x4, R242 ;  /* 0x0000000409f27825 */ /* 0x000fc600078e02f2 */
[----:B------:R-:W-:Y:S04]  /*1b220*/  STL.64 [R1+0x1638], R232 ;  /* 0x001638e801007387 */ /* 0x000fe80000100a00 */
[----:B------:R-:W-:Y:S04]  /*1b230*/  STL.64 [R1+0x15f0], R234 ;  /* 0x0015f0ea01007387 */ /* 0x000fe80000100a00 */
[----:B------:R-:W-:Y:S04]  /*1b240*/  STL.64 [R1+0x16b0], R236 ;  /* 0x0016b0ec01007387 */ /* 0x000fe80000100a00 */
[----:B------:R-:W-:Y:S04]  /*1b250*/  STL.64 [R1+0x1678], R238 ;  /* 0x001678ee01007387 */ /* 0x000fe80000100a00 */
[----:B------:R-:W-:Y:S04]  /*1b260*/  STL.64 [R1+0x1640], R240 ;  /* 0x001640f001007387 */ /* 0x000fe80000100a00 */
[----:B------:R-:W-:Y:S04]  /*1b270*/  STL.64 [R1+0x15f8], R242 ;  /* 0x0015f8f201007387 */ /* 0x000fe80000100a00 */
[----:B------:R-:W4:Y:S01]  /*1b280*/  LDL.LU.64 R30, [R1+0x160] ;  /* 0x00016000011e7983 */ /* 0x000f220000300a00 */
[----:B--2---:R-:W-:-:S05]  /*1b290*/  IMAD.WIDE R10, R9, 0x4, R10 ;  /* 0x00000004090a7825 */ /* 0x004fca00078e020a */
[----:B------:R-:W-:Y:S01]  /*1b2a0*/  STL.64 [R1+0x16b8], R10 ;  /* 0x0016b80a01007387 */ /* 0x000fe20000100a00 */
[----:B---3--:R-:W-:-:S03]  /*1b2b0*/  IMAD.WIDE R12, R9, 0x4, R6 ;  /* 0x00000004090c7825 */ /* 0x008fc600078e0206 */
[----:B------:R-:W2:Y:S04]  /*1b2c0*/  LDL.LU.64 R6, [R1+0x168] ;  /* 0x0001680001067983 */ /* 0x000ea80000300a00 */
[----:B------:R3:W-:Y:S01]  /*1b2d0*/  STL.64 [R1+0x1680], R12 ;  /* 0x0016800c01007387 */ /* 0x0007e20000100a00 */
[----:B----4-:R-:W-:-:S03]  /*1b2e0*/  IMAD.WIDE R14, R9, 0x4, R14 ;  /* 0x00000004090e7825 */ /* 0x010fc600078e020e */
[----:B------:R-:W4:Y:S01]  /*1b2f0*/  LDL.LU.64 R34, [R1+0x170] ;  /* 0x0001700001227983 */ /* 0x000f220000300a00 */
[----:B------:R-:W-:-:S03]  /*1b300*/  IMAD.WIDE R16, R9, 0x4, R246 ;  /* 0x0000000409107825 */ /* 0x000fc600078e02f6 */
[----:B------:R-:W-:Y:S04]  /*1b310*/  STL.64 [R1+0x1648], R14 ;  /* 0x0016480e01007387 */ /* 0x000fe80000100a00 */
[----:B------:R-:W3:Y:S01]  /*1b320*/  LDL.LU.64 R246, [R1+0x178] ;  /* 0x0001780001f67983 */ /* 0x000ee20000300a00 */
[----:B------:R-:W-:-:S03]  /*1b330*/  IMAD.WIDE R18, R9, 0x4, R244 ;  /* 0x0000000409127825 */ /* 0x000fc600078e02f4 */
[----:B------:R-:W-:Y:S04]  /*1b340*/  STL.64 [R1+0x1600], R16 ;  /* 0x0016001001007387 */ /* 0x000fe80000100a00 */
[----:B------:R-:W3:Y:S01]  /*1b350*/  LDL.LU.64 R244, [R1+0x180] ;  /* 0x0001800001f47983 */ /* 0x000ee20000300a00 */
[----:B------:R-:W-:-:S03]  /*1b360*/  IMAD.WIDE R20, R9, 0x4, R20 ;  /* 0x0000000409147825 */ /* 0x000fc600078e0214 */
[----:B------:R-:W-:Y:S01]  /*1b370*/  STL.64 [R1+0x16c0], R18 ;  /* 0x0016c01201007387 */ /* 0x000fe20000100a00 */
[----:B------:R-:W-:-:S03]  /*1b380*/  IMAD.WIDE R22, R9, 0x4, R22 ;  /* 0x0000000409167825 */ /* 0x000fc600078e0216 */
[----:B------:R-:W3:Y:S01]  /*1b390*/  LDL.LU.64 R40, [R1+0x188] ;  /* 0x0001880001287983 */ /* 0x000ee20000300a00 */
[----:B------:R-:W-:-:S03]  /*1b3a0*/  IMAD.WIDE R24, R9, 0x4, R24 ;  /* 0x0000000409187825 */ /* 0x000fc600078e0218 */
[----:B------:R-:W-:Y:S01]  /*1b3b0*/  STL.64 [R1+0x1690], R20 ;  /* 0x0016901401007387 */ /* 0x000fe20000100a00 */
[----:B------:R-:W-:-:S03]  /*1b3c0*/  IMAD.WIDE R26, R9, 0x4, R26 ;  /* 0x00000004091a7825 */ /* 0x000fc600078e021a */
[----:B------:R-:W3:Y:S04]  /*1b3d0*/  LDL.LU.64 R42, [R1+0x190] ;  /* 0x00019000012a7983 */ /* 0x000ee80000300a00 */
[----:B------:R-:W-:Y:S04]  /*1b3e0*/  STL.64 [R1+0x1650], R22 ;  /* 0x0016501601007387 */ /* 0x000fe80000100a00 */
[----:B------:R-:W3:Y:S04]  /*1b3f0*/  LDL.LU.64 R44, [R1+0x198] ;  /* 0x00019800012c7983 */ /* 0x000ee80000300a00 */
[----:B------:R-:W3:Y:S04]  /*1b400*/  LDL.LU.64 R46, [R1+0x1a0] ;  /* 0x0001a000012e7983 */ /* 0x000ee80000300a00 */
[----:B------:R-:W-:Y:S04]  /*1b410*/  STL.64 [R1+0x1608], R24 ;  /* 0x0016081801007387 */ /* 0x000fe80000100a00 */
[----:B------:R-:W3:Y:S04]  /*1b420*/  LDL.LU.64 R48, [R1+0x1a8] ;  /* 0x0001a80001307983 */ /* 0x000ee80000300a00 */
[----:B------:R-:W-:Y:S01]  /*1b430*/  STL.64 [R1+0x16c8], R26 ;  /* 0x0016c81a01007387 */ /* 0x000fe20000100a00 */
[----:B------:R-:W-:-:S03]  /*1b440*/  IMAD.WIDE R28, R9, 0x4, R4 ;  /* 0x00000004091c7825 */ /* 0x000fc600078e0204 */
[----:B------:R-:W3:Y:S04]  /*1b450*/  LDL.LU.64 R50, [R1+0x1b0] ;  /* 0x0001b00001327983 */ /* 0x000ee80000300a00 */
[----:B------:R-:W3:Y:S04]  /*1b460*/  LDL.LU.64 R4, [R1+0x1b8] ;  /* 0x0001b80001047983 */ /* 0x000ee80000300a00 */
[----:B------:R1:W-:Y:S04]  /*1b470*/  STL.64 [R1+0x1698], R28 ;  /* 0x0016981c01007387 */ /* 0x0003e80000100a00 */
[----:B------:R-:W3:Y:S01]  /*1b480*/  LDL.LU.64 R54, [R1+0x1c0] ;  /* 0x0001c00001367983 */ /* 0x000ee20000300a00 */
[----:B------:R-:W-:-:S05]  /*1b490*/  IMAD.WIDE R30, R9, 0x4, R30 ;  /* 0x00000004091e7825 */ /* 0x000fca00078e021e */
[----:B------:R1:W-:Y:S01]  /*1b4a0*/  STL.64 [R1+0x1658], R30 ;  /* 0x0016581e01007387 */ /* 0x0003e20000100a00 */
[----:B--2---:R-:W-:-:S03]  /*1b4b0*/  IMAD.WIDE R32, R9, 0x4, R6 ;  /* 0x0000000409207825 */ /* 0x004fc600078e0206 */
[----:B------:R-:W2:Y:S04]  /*1b4c0*/  LDL.LU.64 R6, [R1+0x1c8] ;  /* 0x0001c80001067983 */ /* 0x000ea80000300a00 */
[----:B------:R-:W-:Y:S04]  /*1b4d0*/  STL.64 [R1+0x1610], R32 ;  /* 0x0016102001007387 */ /* 0x000fe80000100a00 */
[----:B------:R-:W2:Y:S01]  /*1b4e0*/  LDL.LU.64 R58, [R1+0x1d0] ;  /* 0x0001d000013a7983 */ /* 0x000ea20000300a00 */
[----:B----4-:R-:W-:-:S03]  /*1b4f0*/  IMAD.WIDE R34, R9, 0x4, R34 ;  /* 0x0000000409227825 */ /* 0x010fc600078e0222 */
[----:B------:R-:W4:Y:S01]  /*1b500*/  LDL.LU.64 R60, [R1+0x1d8] ;  /* 0x0001d800013c7983 */ /* 0x000f220000300a00 */
[----:B---3--:R-:W-:-:S03]  /*1b510*/  IMAD.WIDE R36, R9, 0x4, R246 ;  /* 0x0000000409247825 */ /* 0x008fc600078e02f6 */
[----:B------:R-:W-:Y:S04]  /*1b520*/  STL.64 [R1+0x16d0], R34 ;  /* 0x0016d02201007387 */ /* 0x000fe80000100a00 */
[----:B------:R-:W3:Y:S01]  /*1b530*/  LDL.LU.64 R246, [R1+0x1e0] ;  /* 0x0001e00001f67983 */ /* 0x000ee20000300a00 */
        /* <DEDUP_REMOVED lines=9> */
[----:B------:R-:W-:Y:S01]  /*1b5d0*/  STL.64 [R1+0x16e8], R42 ;  /* 0x0016e82a01007387 */ /* 0x000fe20000100a00 */
[----:B------:R-:W-:-:S03]  /*1b5e0*/  IMAD.WIDE R46, R9, 0x4, R46 ;  /* 0x00000004092e7825 */ /* 0x000fc600078e022e */
[----:B------:R-:W-:Y:S04]  /*1b5f0*/  STL.64 [R1+0x16f0], R44 ;  /* 0x0016f02c01007387 */ /* 0x000fe80000100a00 */
[----:B------:R-:W-:Y:S01]  /*1b600*/  STL.64 [R1+0x16f8], R46 ;  /* 0x0016f82e01007387 */ /* 0x000fe20000100a00 */
[----:B------:R-:W-:-:S03]  /*1b610*/  IMAD.WIDE R48, R9, 0x4, R48 ;  /* 0x0000000409307825 */ /* 0x000fc600078e0230 */
[----:B------:R-:W3:Y:S01]  /*1b620*/  LDL.LU.64 R68, [R1+0x1f8] ;  /* 0x0001f80001447983 */ /* 0x000ee20000300a00 */
[----:B------:R-:W-:-:S03]  /*1b630*/  IMAD.WIDE R50, R9, 0x4, R50 ;  /* 0x0000000409327825 */ /* 0x000fc600078e0232 */
[----:B------:R1:W-:Y:S01]  /*1b640*/  STL.64 [R1+0x1620], R48 ;  /* 0x0016203001007387 */ /* 0x0003e20000100a00 */
[----:B------:R-:W-:-:S03]  /*1b650*/  IMAD.WIDE R52, R9, 0x4, R4 ;  /* 0x0000000409347825 */ /* 0x000fc600078e0204 */
[----:B------:R-:W-:Y:S04]  /*1b660*/  STL.64 [R1+0x1700], R50 ;  /* 0x0017003201007387 */ /* 0x000fe80000100a00 */
[----:B------:R-:W3:Y:S01]  /*1b670*/  LDL.LU.64 R4, [R1+0x200] ;  /* 0x0002000001047983 */ /* 0x000ee20000300a00 */
[----:B------:R-:W-:-:S03]  /*1b680*/  IMAD.WIDE R54, R9, 0x4, R54 ;  /* 0x0000000409367825 */ /* 0x000fc600078e0236 */
[----:B------:R-:W-:Y:S04]  /*1b690*/  STL.64 [R1+0x1708], R52 ;  /* 0x0017083401007387 */ /* 0x000fe80000100a00 */
[----:B------:R-:W-:Y:S01]  /*1b6a0*/  STL.64 [R1+0x1710], R54 ;  /* 0x0017103601007387 */ /* 0x000fe20000100a00 */
[----:B--2---:R-:W-:-:S03]  /*1b6b0*/  IMAD.WIDE R56, R9, 0x4, R6 ;  /* 0x0000000409387825 */ /* 0x004fc600078e0206 */
[----:B------:R-:W2:Y:S01]  /*1b6c0*/  LDL.LU.64 R6, [R1+0x208] ;  /* 0x0002080001067983 */ /* 0x000ea20000300a00 */
[----:B------:R-:W-:-:S03]  /*1b6d0*/  IMAD.WIDE R58, R9, 0x4, R58 ;  /* 0x00000004093a7825 */ /* 0x000fc600078e023a */
[----:B------:R-:W-:Y:S01]  /*1b6e0*/  STL.64 [R1+0x1718], R56 ;  /* 0x0017183801007387 */ /* 0x000fe20000100a00 */
[----:B----4-:R-:W-:-:S03]  /*1b6f0*/  IMAD.WIDE R60, R9, 0x4, R60 ;  /* 0x00000004093c7825 */ /* 0x010fc600078e023c */
[----:B------:R-:W-:Y:S04]  /*1b700*/  STL.64 [R1+0x1720], R58 ;  /* 0x0017203a01007387 */ /* 0x000fe80000100a00 */
[----:B------:R-:W4:Y:S01]  /*1b710*/  LDL.LU.64 R74, [R1+0x210] ;  /* 0x00021000014a7983 */ /* 0x000f220000300a00 */
[----:B---3--:R-:W-:-:S03]  /*1b720*/  IMAD.WIDE R62, R9, 0x4, R246 ;  /* 0x00000004093e7825 */ /* 0x008fc600078e02f6 */
[----:B------:R-:W-:Y:S04]  /*1b730*/  STL.64 [R1+0x1728], R60 ;  /* 0x0017283c01007387 */ /* 0x000fe80000100a00 */
[----:B------:R-:W3:Y:S01]  /*1b740*/  LDL.LU.64 R246, [R1+0x218] ;  /* 0x0002180001f67983 */ /* 0x000ee20000300a00 */
[----:B------:R-:W-:-:S03]  /*1b750*/  IMAD.WIDE R64, R9, 0x4, R244 ;  /* 0x0000000409407825 */ /* 0x000fc600078e02f4 */
[----:B------:R-:W-:Y:S04]  /*1b760*/  STL.64 [R1+0x1730], R62 ;  /* 0x0017303e01007387 */ /* 0x000fe80000100a00 */
[----:B------:R-:W3:Y:S04]  /*1b770*/  LDL.LU.64 R244, [R1+0x220] ;  /* 0x0002200001f47983 */ /* 0x000ee80000300a00 */
[----:B------:R-:W-:Y:S01]  /*1b780*/  STL.64 [R1+0x1738], R64 ;  /* 0x0017384001007387 */ /* 0x000fe20000100a00 */
[----:B------:R-:W-:-:S03]  /*1b790*/  IMAD.WIDE R66, R9, 0x4, R66 ;  /* 0x0000000409427825 */ /* 0x000fc600078e0242 */
[----:B------:R-:W3:Y:S04]  /*1b7a0*/  LDL.LU.64 R80, [R1+0x228] ;  /* 0x0002280001507983 */ /* 0x000ee80000300a00 */
[----:B------:R-:W3:Y:S04]  /*1b7b0*/  LDL.LU.64 R82, [R1+0x230] ;  /* 0x0002300001527983 */ /* 0x000ee80000300a00 */
[----:B------:R-:W3:Y:S04]  /*1b7c0*/  LDL.LU.64 R84, [R1+0x238] ;  /* 0x0002380001547983 */ /* 0x000ee80000300a00 */
[----:B------:R-:W3:Y:S04]  /*1b7d0*/  LDL.LU.64 R86, [R1+0x240] ;  /* 0x0002400001567983 */ /* 0x000ee80000300a00 */
[----:B------:R-:W3:Y:S01]  /*1b7e0*/  LDL.LU.64 R88, [R1+0x248] ;  /* 0x0002480001587983 */ /* 0x000ee20000300a00 */
[----:B------:R-:W-:-:S03]  /*1b7f0*/  IMAD.WIDE R68, R9, 0x4, R68 ;  /* 0x0000000409447825 */ /* 0x000fc600078e0244 */
[----:B------:R-:W3:Y:S04]  /*1b800*/  LDL.LU.64 R90, [R1+0x250] ;  /* 0x00025000015a7983 */ /* 0x000ee80000300a00 */
[----:B------:R-:W-:Y:S04]  /*1b810*/  STL.64 [R1+0x1740], R66 ;  /* 0x0017404201007387 */ /* 0x000fe80000100a00 */
[----:B------:R-:W3:Y:S04]  /*1b820*/  LDL.LU.64 R92, [R1+0x258] ;  /* 0x00025800015c7983 */ /* 0x000ee80000300a00 */
[----:B------:R-:W3:Y:S01]  /*1b830*/  LDL.LU.64 R94, [R1+0x260] ;  /* 0x00026000015e7983 */ /* 0x000ee20000300a00 */
[----:B------:R-:W-:-:S03]  /*1b840*/  IMAD.WIDE R70, R9, 0x4, R4 ;  /* 0x0000000409467825 */ /* 0x000fc600078e0204 */
[----:B------:R-:W3:Y:S04]  /*1b850*/  LDL.LU.64 R96, [R1+0x268] ;  /* 0x0002680001607983 */ /* 0x000ee80000300a00 */
[----:B------:R-:W3:Y:S04]  /*1b860*/  LDL.LU.64 R98, [R1+0x270] ;  /* 0x0002700001627983 */ /* 0x000ee80000300a00 */
[----:B------:R-:W-:Y:S04]  /*1b870*/  STL.64 [R1+0x1748], R68 ;  /* 0x0017484401007387 */ /* 0x000fe80000100a00 */
[----:B------:R-:W3:Y:S04]  /*1b880*/  LDL.LU.64 R4, [R1+0x278] ;  /* 0x0002780001047983 */ /* 0x000ee80000300a00 */
[----:B------:R-:W3:Y:S04]  /*1b890*/  LDL.LU.64 R102, [R1+0x280] ;  /* 0x0002800001667983 */ /* 0x000ee80000300a00 */
[----:B------:R-:W-:Y:S04]  /*1b8a0*/  STL.64 [R1+0x1750], R70 ;  /* 0x0017504601007387 */ /* 0x000fe80000100a00 */
[----:B------:R-:W3:Y:S04]  /*1b8b0*/  LDL.LU.64 R104, [R1+0x288] ;  /* 0x0002880001687983 */ /* 0x000ee80000300a00 */
[----:B------:R-:W3:Y:S04]  /*1b8c0*/  LDL.LU.64 R106, [R1+0x290] ;  /* 0x00029000016a7983 */ /* 0x000ee80000300a00 */
[----:B------:R-:W3:Y:S01]  /*1b8d0*/  LDL.LU.64 R108, [R1+0x298] ;  /* 0x00029800016c7983 */ /* 0x000ee20000300a00 */
[----:B--2---:R-:W-:-:S03]  /*1b8e0*/  IMAD.WIDE R72, R9, 0x4, R6 ;  /* 0x0000000409487825 */ /* 0x004fc600078e0206 */
[----:B------:R-:W2:Y:S04]  /*1b8f0*/  LDL.LU.64 R6, [R1+0x2a0] ;  /* 0x0002a00001067983 */ /* 0x000ea80000300a00 */
[----:B------:R-:W-:Y:S01]  /*1b900*/  STL.64 [R1+0x1758], R72 ;  /* 0x0017584801007387 */ /* 0x000fe20000100a00 */
[----:B----4-:R-:W-:-:S05]  /*1b910*/  IMAD.WIDE R74, R9, 0x4, R74 ;  /* 0x00000004094a7825 */ /* 0x010fca00078e024a */
[----:B------:R-:W-:Y:S01]  /*1b920*/  STL.64 [R1+0x1760], R74 ;  /* 0x0017604a01007387 */ /* 0x000fe20000100a00 */
[----:B---3--:R-:W-:-:S03]  /*1b930*/  IMAD.WIDE R76, R9, 0x4, R246 ;  /* 0x00000004094c7825 */ /* 0x008fc600078e02f6 */
[----:B------:R-:W3:Y:S04]  /*1b940*/  LDL.LU.64 R246, [R1+0x2a8] ;  /* 0x0002a80001f67983 */ /* 0x000ee80000300a00 */
[----:B------:R-:W-:Y:S01]  /*1b950*/  STL.64 [R1+0x1768], R76 ;  /* 0x0017684c01007387 */ /* 0x000fe20000100a00 */
[----:B------:R-:W-:-:S03]  /*1b960*/  IMAD.WIDE R78, R9, 0x4, R244 ;  /* 0x00000004094e7825 */ /* 0x000fc600078e02f4 */
[----:B------:R-:W4:Y:S04]  /*1b970*/  LDL.LU.64 R244, [R1+0x2b0] ;  /* 0x0002b00001f47983 */ /* 0x000f280000300a00 */
[----:B------:R-:W-:Y:S04]  /*1b980*/  STL.64 [R1+0x1770], R78 ;  /* 0x0017704e01007387 */ /* 0x000fe80000100a00 */
[----:B------:R-:W4:Y:S04]  /*1b990*/  LDL.LU.64 R116, [R1+0x2b8] ;  /* 0x0002b80001747983 */ /* 0x000f280000300a00 */
[----:B------:R-:W4:Y:S04]  /*1b9a0*/  LDL.LU.64 R118, [R1+0x2c0] ;  /* 0x0002c00001767983 */ /* 0x000f280000300a00 */
[----:B------:R-:W4:Y:S04]  /*1b9b0*/  LDL.LU.64 R120, [R1+0x2c8] ;  /* 0x0002c80001787983 */ /* 0x000f280000300a00 */
[----:B------:R-:W4:Y:S01]  /*1b9c0*/  LDL.LU.64 R122, [R1+0x2d0] ;  /* 0x0002d000017a7983 */ /* 0x000f220000300a00 */
[----:B------:R-:W-:-:S03]  /*1b9d0*/  IMAD.WIDE R100, R9, 0x4, R4 ;  /* 0x0000000409647825 */ /* 0x000fc600078e0204 */
[----:B------:R-:W4:Y:S04]  /*1b9e0*/  LDL.LU.64 R4, [R1+0x2d8] ;  /* 0x0002d80001047983 */ /* 0x000f280000300a00 */
[----:B------:R-:W4:Y:S04]  /*1b9f0*/  LDL.LU.64 R126, [R1+0x2e0] ;  /* 0x0002e000017e7983 */ /* 0x000f280000300a00 */
[----:B------:R-:W4:Y:S04]  /*1ba00*/  LDL.LU.64 R128, [R1+0x2e8] ;  /* 0x0002e80001807983 */ /* 0x000f280000300a00 */
[----:B------:R-:W4:Y:S04]  /*1ba10*/  LDL.LU.64 R130, [R1+0x2f0] ;  /* 0x0002f00001827983 */ /* 0x000f280000300a00 */
[----:B------:R-:W4:Y:S04]  /*1ba20*/  LDL.LU.64 R132, [R1+0x2f8] ;  /* 0x0002f80001847983 */ /* 0x000f280000300a00 */
[----:B------:R-:W4:Y:S01]  /*1ba30*/  LDL.LU.64 R134, [R1+0x300] ;  /* 0x0003000001867983 */ /* 0x000f220000300a00 */
[----:B--2---:R-:W-:-:S03]  /*1ba40*/  IMAD.WIDE R110, R9, 0x4, R6 ;  /* 0x00000004096e7825 */ /* 0x004fc600078e0206 */
[----:B------:R-:W2:Y:S04]  /*1ba50*/  LDL.LU.64 R6, [R1+0x308] ;  /* 0x0003080001067983 */ /* 0x000ea80000300a00 */
[----:B------:R-:W2:Y:S01]  /*1ba60*/  LDL.LU.64 R138, [R1+0x310] ;  /* 0x00031000018a7983 */ /* 0x000ea20000300a00 */
[----:B---3--:R-:W-:-:S03]  /*1ba70*/  IMAD.WIDE R112, R9, 0x4, R246 ;  /* 0x0000000409707825 */ /* 0x008fc600078e02f6 */
[----:B------:R-:W3:Y:S01]  /*1ba80*/  LDL.LU.64 R246, [R1+0x318] ;  /* 0x0003180001f67983 */ /* 0x000ee20000300a00 */
[----:B----4-:R-:W-:-:S03]  /*1ba90*/  IMAD.WIDE R114, R9, 0x4, R244 ;  /* 0x0000000409727825 */ /* 0x010fc600078e02f4 */
[----:B------:R-:W4:Y:S04]  /*1baa0*/  LDL.LU.64 R244, [R1+0x320] ;  /* 0x0003200001f47983 */ /* 0x000f280000300a00 */
        /* <DEDUP_REMOVED lines=15> */
[----:B------:R-:W4:Y:S01]  /*1bba0*/  LDL.LU.64 R172, [R1+0x398] ;  /* 0x0003980001ac7983 */ /* 0x000f220000300a00 */
[----:B--2---:R-:W-:-:S03]  /*1bbb0*/  IMAD.WIDE R136, R9, 0x4, R6 ;  /* 0x0000000409887825 */ /* 0x004fc600078e0206 */
        /* <DEDUP_REMOVED lines=16> */
[----:B------:R-:W4:Y:S04]  /*1bcc0*/  LDL.64 R202, [R1+0x410] ;  /* 0x0004100001ca7983 */ /* 0x000f280000100a00 */
[----:B------:R-:W4:Y:S01]  /*1bcd0*/  LDL.LU.64 R204, [R1+0x418] ;  /* 0x0004180001cc7983 */ /* 0x000f220000300a00 */
[----:B--2---:R-:W-:-:S03]  /*1bce0*/  IMAD.WIDE R174, R9, 0x4, R6 ;  /* 0x0000000409ae7825 */ /* 0x004fc600078e0206 */
[----:B------:R-:W2:Y:S04]  /*1bcf0*/  LDL.LU.64 R6, [R1+0x420] ;  /* 0x0004200001067983 */ /* 0x000ea80000300a00 */
[----:B------:R-:W2:Y:S04]  /*1bd00*/  LDL.LU.64 R208, [R1+0x428] ;  /* 0x0004280001d07983 */ /* 0x000ea80000300a00 */
[----:B------:R-:W2:Y:S04]  /*1bd10*/  LDL.LU.64 R210, [R1+0x430] ;  /* 0x0004300001d27983 */ /* 0x000ea80000300a00 */
[----:B------:R-:W2:Y:S01]  /*1bd20*/  LDL.LU.64 R212, [R1+0x438] ;  /* 0x0004380001d47983 */ /* 0x000ea20000300a00 */
[----:B---3--:R-:W-:-:S03]  /*1bd30*/  IMAD.WIDE R176, R9, 0x4, R246 ;  /* 0x0000000409b07825 */ /* 0x008fc600078e02f6 */
[----:B------:R-:W3:Y:S01]  /*1bd40*/  LDL.LU.64 R246, [R1+0x440] ;  /* 0x0004400001f67983 */ /* 0x000ee20000300a00 */
[----:B----4-:R-:W-:-:S03]  /*1bd50*/  IMAD.WIDE R178, R9, 0x4, R244 ;  /* 0x0000000409b27825 */ /* 0x010fc600078e02f4 */
[----:B------:R-:W4:Y:S04]  /*1bd60*/  LDL.LU.64 R244, [R1+0x448] ;  /* 0x0004480001f47983 */ /* 0x000f280000300a00 */
[----:B-1----:R-:W4:Y:S04]  /*1bd70*/  LDL.LU.64 R230, [R1+0x450] ;  /* 0x0004500001e67983 */ /* 0x002f280000300a00 */
[----:B------:R-:W4:Y:S04]  /*1bd80*/  LDL.LU.64 R228, [R1+0x458] ;  /* 0x0004580001e47983 */ /* 0x000f280000300a00 */
[----:B------:R-:W4:Y:S04]  /*1bd90*/  LDL.LU.64 R226, [R1+0x460] ;  /* 0x0004600001e27983 */ /* 0x000f280000300a00 */
[----:B------:R-:W4:Y:S04]  /*1bda0*/  LDL.LU.64 R224, [R1+0x468] ;  /* 0x0004680001e07983 */ /* 0x000f280000300a00 */
[----:B------:R-:W4:Y:S04]  /*1bdb0*/  LDL.LU.64 R222, [R1+0x470] ;  /* 0x0004700001de7983 */ /* 0x000f280000300a00 */
[----:B------:R-:W4:Y:S04]  /*1bdc0*/  LDL.LU.64 R220, [R1+0x478] ;  /* 0x0004780001dc7983 */ /* 0x000f280000300a00 */
[----:B------:R-:W4:Y:S01]  /*1bdd0*/  LDL.LU.64 R218, [R1+0x480] ;  /* 0x0004800001da7983 */ /* 0x000f220000300a00 */
[----:B------:R-:W-:-:S04]  /*1bde0*/  IMAD.WIDE R192, R9, 0x4, R250 ;  /* 0x0000000409c07825 */ /* 0x000fc800078e02fa */
[C---:B------:R-:W-:Y:S02]  /*1bdf0*/  IMAD.WIDE R190, R9.reuse, 0x4, R4 ;  /* 0x0000000409be7825 */ /* 0x040fe400078e0204 */
[----:B------:R-:W4:Y:S04]  /*1be00*/  LDL.LU.64 R4, [R1+0x488] ;  /* 0x0004880001047983 */ /* 0x000f280000300a00 */
[----:B------:R-:W4:Y:S04]  /*1be10*/  LDL.LU.64 R250, [R1+0x490] ;  /* 0x0004900001fa7983 */ /* 0x000f280000300a00 */
[----:B------:R-:W4:Y:S04]  /*1be20*/  LDL.LU.64 R216, [R1+0x498] ;  /* 0x0004980001d87983 */ /* 0x000f280000300a00 */
[----:B------:R-:W4:Y:S01]  /*1be30*/  LDL.LU.64 R214, [R1+0x4a0] ;  /* 0x0004a00001d67983 */ /* 0x000f220000300a00 */
[----:B--2---:R-:W-:-:S03]  /*1be40*/  IMAD.WIDE R206, R9, 0x4, R6 ;  /* 0x0000000409ce7825 */ /* 0x004fc600078e0206 */
[----:B------:R-:W2:Y:S01]  /*1be50*/  LDL.LU.64 R6, [R1+0x4b0] ;  /* 0x0004b00001067983 */ /* 0x000ea20000300a00 */
[----:B---3--:R-:W-:-:S03]  /*1be60*/  IMAD.WIDE R12, R9, 0x4, R246 ;  /* 0x00000004090c7825 */ /* 0x008fc600078e02f6 */
[----:B------:R-:W3:Y:S04]  /*1be70*/  LDL.LU.64 R246, [R1+0x4b8] ;  /* 0x0004b80001f67983 */ /* 0x000ee80000300a00 */
[----:B------:R-:W-:Y:S01]  /*1be80*/  STL.64 [R1], R12 ;  /* 0x0000000c01007387 */ /* 0x000fe20000100a00 */
[----:B----4-:R-:W-:-:S03]  /*1be90*/  IMAD.WIDE R10, R9, 0x4, R244 ;  /* 0x00000004090a7825 */ /* 0x010fc600078e02f4 */
[----:B------:R-:W4:Y:S01]  /*1bea0*/  LDL.LU.64 R244, [R1+0x4c8] ;  /* 0x0004c80001f47983 */ /* 0x000f220000300a00 */
[----:B------:R-:W-:-:S03]  /*1beb0*/  IMAD.WIDE R28, R9, 0x4, R230 ;  /* 0x00000004091c7825 */ /* 0x000fc600078e02e6 */
[----:B------:R1:W-:Y:S01]  /*1bec0*/  STL.64 [R1+0x10], R10 ;  /* 0x0000100a01007387 */ /* 0x0003e20000100a00 */
[----:B------:R-:W-:-:S03]  /*1bed0*/  IMAD.WIDE R30, R9, 0x4, R228 ;  /* 0x00000004091e7825 */ /* 0x000fc600078e02e4 */
[----:B------:R-:W-:Y:S01]  /*1bee0*/  STL.64 [R1+0x18], R28 ;  /* 0x0000181c01007387 */ /* 0x000fe20000100a00 */
[----:B------:R-:W-:-:S04]  /*1bef0*/  IMAD.WIDE R48, R9, 0x4, R226 ;  /* 0x0000000409307825 */ /* 0x000fc800078e02e2 */
[----:B-1----:R-:W-:-:S04]  /*1bf00*/  IMAD.WIDE R10, R9, 0x4, R224 ;  /* 0x00000004090a7825 */ /* 0x002fc800078e02e0 */
[C---:B------:R-:W-:Y:S01]  /*1bf10*/  IMAD.WIDE R20, R9.reuse, 0x4, R222 ;  /* 0x0000000409147825 */ /* 0x040fe200078e02de */
[----:B------:R-:W-:Y:S03]  /*1bf20*/  STL.64 [R1+0x30], R10 ;  /* 0x0000300a01007387 */ /* 0x000fe60000100a00 */
[C---:B------:R-:W-:Y:S01]  /*1bf30*/  IMAD.WIDE R22, R9.reuse, 0x4, R220 ;  /* 0x0000000409167825 */ /* 0x040fe200078e02dc */
[----:B------:R-:W-:Y:S04]  /*1bf40*/  STL.64 [R1+0x20], R30 ;  /* 0x0000201e01007387 */ /* 0x000fe80000100a00 */
[----:B------:R-:W-:Y:S01]  /*1bf50*/  STL.64 [R1+0x28], R48 ;  /* 0x0000283001007387 */ /* 0x000fe20000100a00 */
[----:B------:R-:W-:-:S03]  /*1bf60*/  IMAD.WIDE R40, R9, 0x4, R218 ;  /* 0x0000000409287825 */ /* 0x000fc600078e02da */
[----:B------:R-:W-:Y:S04]  /*1bf70*/  STL.64 [R1+0x38], R20 ;  /* 0x0000381401007387 */ /* 0x000fe80000100a00 */
[----:B------:R-:W-:Y:S01]  /*1bf80*/  STL.64 [R1+0x48], R22 ;  /* 0x0000481601007387 */ /* 0x000fe20000100a00 */
[----:B------:R-:W-:-:S05]  /*1bf90*/  IMAD.WIDE R4, R9, 0x4, R4 ;  /* 0x0000000409047825 */ /* 0x000fca00078e0204 */
[----:B------:R1:W-:Y:S01]  /*1bfa0*/  STL.64 [R1+0x58], R4 ;  /* 0x0000580401007387 */ /* 0x0003e20000100a00 */
[----:B------:R-:W-:-:S03]  /*1bfb0*/  IMAD.WIDE R250, R9, 0x4, R250 ;  /* 0x0000000409fa7825 */ /* 0x000fc600078e02fa */
[----:B------:R-:W4:Y:S04]  /*1bfc0*/  LDL.LU.64 R240, [R1+0x4d0] ;  /* 0x0004d00001f07983 */ /* 0x000f280000300a00 */
[----:B------:R-:W4:Y:S04]  /*1bfd0*/  LDL.LU.64 R238, [R1+0x4d8] ;  /* 0x0004d80001ee7983 */ /* 0x000f280000300a00 */
[----:B------:R-:W4:Y:S04]  /*1bfe0*/  LDL.LU.64 R236, [R1+0x4e0] ;  /* 0x0004e00001ec7983 */ /* 0x000f280000300a00 */
[----:B-1----:R-:W4:Y:S01]  /*1bff0*/  LDL.LU.64 R4, [R1+0x4e8] ;  /* 0x0004e80001047983 */ /* 0x002f220000300a00 */
[----:B------:R-:W-:-:S03]  /*1c000*/  IMAD.WIDE R218, R9, 0x4, R216 ;  /* 0x0000000409da7825 */ /* 0x000fc600078e02d8 */
[----:B------:R-:W4:Y:S04]  /*1c010*/  LDL.LU.64 R234, [R1+0x4f0] ;  /* 0x0004f00001ea7983 */ /* 0x000f280000300a00 */
[----:B------:R-:W-:Y:S04]  /*1c020*/  STL.64 [R1+0x50], R40 ;  /* 0x0000502801007387 */ /* 0x000fe80000100a00 */
[----:B------:R-:W-:Y:S01]  /*1c030*/  STL.64 [R1+0x60], R250 ;  /* 0x000060fa01007387 */ /* 0x000fe20000100a00 */
[----:B------:R-:W-:-:S04]  /*1c040*/  IMAD.WIDE R32, R9, 0x4, R214 ;  /* 0x0000000409207825 */ /* 0x000fc800078e02d6 */
[C---:B--2---:R-:W-:Y:S02]  /*1c050*/  IMAD.WIDE R10, R9.reuse, 0x4, R6 ;  /* 0x00000004090a7825 */ /* 0x044fe400078e0206 */
[----:B------:R-:W2:Y:S04]  /*1c060*/  LDL.LU.64 R6, [R1+0x4f8] ;  /* 0x0004f80001067983 */ /* 0x000ea80000300a00 */
[----:B------:R-:W2:Y:S04]  /*1c070*/  LDL.LU.64 R230, [R1+0x500] ;  /* 0x0005000001e67983 */ /* 0x000ea80000300a00 */
[----:B------:R-:W-:Y:S04]  /*1c080*/  STL.64 [R1+0x78], R10 ;  /* 0x0000780a01007387 */ /* 0x000fe80000100a00 */
[----:B------:R-:W2:Y:S04]  /*1c090*/  LDL.LU.64 R232, [R1+0x508] ;  /* 0x0005080001e87983 */ /* 0x000ea80000300a00 */
[----:B------:R-:W2:Y:S04]  /*1c0a0*/  LDL.LU.64 R228, [R1+0x510] ;  /* 0x0005100001e47983 */ /* 0x000ea80000300a00 */
[----:B------:R-:W-:Y:S01]  /*1c0b0*/  STL.64 [R1+0x68], R218 ;  /* 0x000068da01007387 */ /* 0x000fe20000100a00 */
[----:B---3--:R-:W-:-:S03]  /*1c0c0*/  IMAD.WIDE R12, R9, 0x4, R246 ;  /* 0x00000004090c7825 */ /* 0x008fc600078e02f6 */
[----:B------:R-:W3:Y:S04]  /*1c0d0*/  LDL.LU.64 R246, [R1+0x518] ;  /* 0x0005180001f67983 */ /* 0x000ee80000300a00 */
[----:B------:R-:W3:Y:S01]  /*1c0e0*/  LDL.LU.64 R222, [R1+0x528] ;  /* 0x0005280001de7983 */ /* 0x000ee20000300a00 */
[----:B----4-:R-:W-:-:S03]  /*1c0f0*/  IMAD.WIDE R14, R9, 0x4, R244 ;  /* 0x00000004090e7825 */ /* 0x010fc600078e02f4 */
[----:B------:R-:W4:Y:S04]  /*1c100*/  LDL.LU.64 R224, [R1+0x530] ;  /* 0x0005300001e07983 */ /* 0x000f280000300a00 */
[----:B------:R-:W4:Y:S04]  /*1c110*/  LDL.LU.64 R226, [R1+0x540] ;  /* 0x0005400001e27983 */ /* 0x000f280000300a00 */
[----:B------:R-:W-:Y:S04]  /*1c120*/  STL.64 [R1+0x70], R32 ;  /* 0x0000702001007387 */ /* 0x000fe80000100a00 */
[----:B------:R-:W-:Y:S04]  /*1c130*/  STL.64 [R1+0x80], R12 ;  /* 0x0000800c01007387 */ /* 0x000fe80000100a00 */
[----:B------:R-:W4:Y:S04]  /*1c140*/  LDL.LU.64 R244, [R1+0x548] ;  /* 0x0005480001f47983 */ /* 0x000f280000300a00 */
[----:B------:R-:W4:Y:S04]  /*1c150*/  LDL.LU.64 R214, [R1+0x550] ;  /* 0x0005500001d67983 */ /* 0x000f280000300a00 */
[----:B------:R-:W4:Y:S04]  /*1c160*/  LDL.LU.64 R216, [R1+0x568] ;  /* 0x0005680001d87983 */ /* 0x000f280000300a00 */
[----:B------:R-:W4:Y:S01]  /*1c170*/  LDL.LU.64 R220, [R1+0x560] ;  /* 0x0005600001dc7983 */ /* 0x000f220000300a00 */
[----:B------:R-:W-:-:S03]  /*1c180*/  SEL R3, R3, RZ, P1 ;  /* 0x000000ff03037207 */ /* 0x000fc60000800000 */
[----:B------:R-:W-:Y:S04]  /*1c190*/  STL.64 [R1+0x88], R14 ;  /* 0x0000880e01007387 */ /* 0x000fe80000100a00 */
[----:B------:R1:W-:Y:S01]  /*1c1a0*/  STL.64 [R1+0x15d8], R2 ;  /* 0x0015d80201007387 */ /* 0x0003e20000100a00 */
[----:B------:R-:W-:-:S04]  /*1c1b0*/  IMAD.WIDE R24, R9, 0x4, R240 ;  /* 0x0000000409187825 */ /* 0x000fc800078e02f0 */
[----:B-1----:R-:W-:-:S04]  /*1c1c0*/  IMAD.WIDE R2, R9, 0x4, R238 ;  /* 0x0000000409027825 */ /* 0x002fc800078e02ee */
[----:B------:R-:W-:-:S04]  /*1c1d0*/  IMAD.WIDE R238, R9, 0x4, R236 ;  /* 0x0000000409ee7825 */ /* 0x000fc800078e02ec */
[C---:B------:R-:W-:Y:S02]  /*1c1e0*/  IMAD.WIDE R240, R9.reuse, 0x4, R4 ;  /* 0x0000000409f07825 */ /* 0x040fe400078e0204 */
[----:B------:R-:W4:Y:S02]  /*1c1f0*/  LDL.LU.64 R4, [R1+0x578] ;  /* 0x0005780001047983 */ /* 0x000f240000300a00 */
[C---:B------:R-:W-:Y:S02]  /*1c200*/  IMAD.WIDE R16, R9.reuse, 0x4, R234 ;  /* 0x0000000409107825 */ /* 0x040fe400078e02ea */
[----:B------:R-:W-:Y:S04]  /*1c210*/  STL.64 [R1+0x90], R24 ;  /* 0x0000901801007387 */ /* 0x000fe80000100a00 */
[----:B------:R-:W-:Y:S04]  /*1c220*/  STL.64 [R1+0xa0], R238 ;  /* 0x0000a0ee01007387 */ /* 0x000fe80000100a00 */
[----:B------:R-:W-:Y:S04]  /*1c230*/  STL.64 [R1+0x98], R2 ;  /* 0x0000980201007387 */ /* 0x000fe80000100a00 */
[----:B------:R-:W-:Y:S04]  /*1c240*/  STL.64 [R1+0xa8], R240 ;  /* 0x0000a8f001007387 */ /* 0x000fe80000100a00 */
[----:B------:R-:W-:Y:S01]  /*1c250*/  STL.64 [R1+0xb0], R16 ;  /* 0x0000b01001007387 */ /* 0x000fe20000100a00 */
[----:B--2---:R-:W-:-:S04]  /*1c260*/  IMAD.WIDE R6, R9, 0x4, R6 ;  /* 0x0000000409067825 */ /* 0x004fc800078e0206 */
[----:B------:R-:W-:-:S05]  /*1c270*/  IMAD.WIDE R230, R9, 0x4, R230 ;  /* 0x0000000409e67825 */ /* 0x000fca00078e02e6 */
[----:B------:R-:W-:Y:S01]  /*1c280*/  STL.64 [R1+0xc0], R230 ;  /* 0x0000c0e601007387 */ /* 0x000fe20000100a00 */
[----:B------:R-:W-:-:S03]  /*1c290*/  IMAD.WIDE R232, R9, 0x4, R232 ;  /* 0x0000000409e87825 */ /* 0x000fc600078e02e8 */
[----:B------:R-:W-:Y:S01]  /*1c2a0*/  STL.64 [R1+0xb8], R6 ;  /* 0x0000b80601007387 */ /* 0x000fe20000100a00 */
[----:B------:R-:W-:-:S03]  /*1c2b0*/  IMAD.WIDE R242, R9, 0x4, R228 ;  /* 0x0000000409f27825 */ /* 0x000fc600078e02e4 */
[----:B------:R-:W-:Y:S04]  /*1c2c0*/  STL.64 [R1+0xc8], R232 ;  /* 0x0000c8e801007387 */ /* 0x000fe80000100a00 */
[----:B------:R-:W-:Y:S01]  /*1c2d0*/  STL.64 [R1+0xd0], R242 ;  /* 0x0000d0f201007387 */ /* 0x000fe20000100a00 */
[----:B---3--:R-:W-:-:S04]  /*1c2e0*/  IMAD.WIDE R246, R9, 0x4, R246 ;  /* 0x0000000409f67825 */ /* 0x008fc800078e02f6 */
[----:B------:R-:W-:-:S04]  /*1c2f0*/  IMAD.WIDE R222, R9, 0x4, R222 ;  /* 0x0000000409de7825 */ /* 0x000fc800078e02de */
[C---:B----4-:R-:W-:Y:S01]  /*1c300*/  IMAD.WIDE R224, R9.reuse, 0x4, R224 ;  /* 0x0000000409e07825 */ /* 0x050fe200078e02e0 */
[----:B------:R-:W-:Y:S03]  /*1c310*/  STL.64 [R1+0xe0], R222 ;  /* 0x0000e0de01007387 */ /* 0x000fe60000100a00 */
[C---:B------:R-:W-:Y:S01]  /*1c320*/  IMAD.WIDE R234, R9.reuse, 0x4, R226 ;  /* 0x0000000409ea7825 */ /* 0x040fe200078e02e2 */
[----:B------:R-:W-:Y:S04]  /*1c330*/  STL.64 [R1+0xd8], R246 ;  /* 0x0000d8f601007387 */ /* 0x000fe80000100a00 */
[----:B------:R-:W-:Y:S04]  /*1c340*/  STL.64 [R1+0xf0], R224 ;  /* 0x0000f0e001007387 */ /* 0x000fe80000100a00 */
[----:B------:R-:W-:Y:S01]  /*1c350*/  STL.64 [R1+0xf8], R234 ;  /* 0x0000f8ea01007387 */ /* 0x000fe20000100a00 */
[----:B------:R-:W-:-:S03]  /*1c360*/  IMAD.WIDE R244, R9, 0x4, R244 ;  /* 0x0000000409f47825 */ /* 0x000fc600078e02f4 */
[----:B------:R-:W2:Y:S01]  /*1c370*/  LDL.64 R78, [R1+0x878] ;  /* 0x00087800014e7983 */ /* 0x000ea20000100a00 */
[----:B------:R-:W-:-:S03]  /*1c380*/  IMAD.WIDE R214, R9, 0x4, R214 ;  /* 0x0000000409d67825 */ /* 0x000fc600078e02d6 */
[----:B------:R-:W3:Y:S04]  /*1c390*/  LDL.64 R76, [R1+0x858] ;  /* 0x00085800014c7983 */ /* 0x000ee80000100a00 */
[----:B------:R-:W-:Y:S04]  /*1c3a0*/  STL.64 [R1+0x108], R214 ;  /* 0x000108d601007387 */ /* 0x000fe80000100a00 */
[----:B------:R-:W-:Y:S04]  /*1c3b0*/  STL.64 [R1+0x100], R244 ;  /* 0x000100f401007387 */ /* 0x000fe80000100a00 */
        /* <DEDUP_REMOVED lines=19> */
[----:B------:R-:W4:Y:S01]  /*1c4f0*/  LDL.64 R26, [R1+0x5d8] ;  /* 0x0005d800011a7983 */ /* 0x000f220000100a00 */
[----:B------:R-:W-:-:S03]  /*1c500*/  IMAD.WIDE R226, R9, 0x4, R220 ;  /* 0x0000000409e27825 */ /* 0x000fc600078e02dc */
[----:B------:R-:W4:Y:S04]  /*1c510*/  LDL.64 R18, [R1+0x5b8] ;  /* 0x0005b80001127983 */ /* 0x000f280000100a00 */
[----:B------:R-:W4:Y:S04]  /*1c520*/  LDL.64 R10, [R1+0x598] ;  /* 0x00059800010a7983 */ /* 0x000f280000100a00 */
[----:B------:R-:W4:Y:S04]  /*1c530*/  LDL.64 R236, [R1+0x570] ;  /* 0x0005700001ec7983 */ /* 0x000f280000100a00 */
[----:B------:R-:W4:Y:S04]  /*1c540*/  LDL.64 R228, [R1+0x4c0] ;  /* 0x0004c00001e47983 */ /* 0x000f280000100a00 */
[----:B------:R-:W4:Y:S01]  /*1c550*/  LDL.64 R220, [R1+0x8] ;  /* 0x0000080001dc7983 */ /* 0x000f220000100a00 */
[----:B------:R-:W-:-:S04]  /*1c560*/  IMAD.WIDE R216, R9, 0x4, R216 ;  /* 0x0000000409d87825 */ /* 0x000fc800078e02d8 */
[C---:B------:R-:W-:Y:S01]  /*1c570*/  IMAD.WIDE R4, R9.reuse, 0x4, R4 ;  /* 0x0000000409047825 */ /* 0x040fe200078e0204 */
[----:B------:R-:W-:Y:S04]  /*1c580*/  STL.64 [R1+0x110], R216 ;  /* 0x000110d801007387 */ /* 0x000fe80000100a00 */
[----:B------:R-:W-:Y:S04]  /*1c590*/  STL.64 [R1+0x118], R226 ;  /* 0x000118e201007387 */ /* 0x000fe80000100a00 */
[----:B--2---:R-:W-:Y:S04]  /*1c5a0*/  LDGSTS.E [R249+0x20000], desc[UR46][R78.64], P5 ;  /* 0x200000004ef97fae */ /* 0x004fe8000a92186e */
[----:B---3--:R-:W-:Y:S04]  /*1c5b0*/  LDGSTS.E [R249+0x20400], desc[UR46][R76.64], P5 ;  /* 0x204000004cf97fae */ /* 0x008fe8000a92186e */
[----:B------:R-:W2:Y:S04]  /*1c5c0*/  LDL.LU.64 R78, [R1+0x1770] ;  /* 0x00177000014e7983 */ /* 0x000ea80000300a00 */
[----:B------:R-:W3:Y:S04]  /*1c5d0*/  LDL.LU.64 R76, [R1+0x1768] ;  /* 0x00176800014c7983 */ /* 0x000ee80000300a00 */
[----:B------:R-:W-:Y:S04]  /*1c5e0*/  STL.64 [R1+0x120], R4 ;  /* 0x0001200401007387 */ /* 0x000fe80000100a00 */
[----:B----4-:R-:W-:Y:S04]  /*1c5f0*/  LDGSTS.E [R249+0x20800], desc[UR46][R74.64], P5 ;  /* 0x208000004af97fae */ /* 0x010fe8000a92186e */
[----:B------:R-:W-:Y:S04]  /*1c600*/  LDGSTS.E [R249+0x20c00], desc[UR46][R72.64], P5 ;  /* 0x20c0000048f97fae */ /* 0x000fe8000a92186e */
[----:B------:R-:W-:Y:S04]  /*1c610*/  LDGSTS.E [R249+0x21000], desc[UR46][R70.64], P5 ;  /* 0x2100000046f97fae */ /* 0x000fe8000a92186e */
[----:B------:R-:W4:Y:S04]  /*1c620*/  LDL.LU.64 R74, [R1+0x1760] ;  /* 0x00176000014a7983 */ /* 0x000f280000300a00 */
[----:B------:R-:W2:Y:S04]  /*1c630*/  LDL.LU.64 R72, [R1+0x1758] ;  /* 0x0017580001487983 */ /* 0x000ea80000300a00 */
[----:B------:R-:W2:Y:S04]  /*1c640*/  LDL.LU.64 R70, [R1+0x1750] ;  /* 0x0017500001467983 */ /* 0x000ea80000300a00 */
[----:B------:R-:W-:Y:S04]  /*1c650*/  LDGSTS.E [R249+0x21400], desc[UR46][R68.64], P5 ;  /* 0x2140000044f97fae */ /* 0x000fe8000a92186e */
[----:B------:R-:W-:Y:S04]  /*1c660*/  LDGSTS.E [R249+0x21800], desc[UR46][R66.64], P5 ;  /* 0x2180000042f97fae */ /* 0x000fe8000a92186e */
[----:B------:R-:W-:Y:S04]  /*1c670*/  LDGSTS.E [R249+0x21c00], desc[UR46][R64.64], P5 ;  /* 0x21c0000040f97fae */ /* 0x000fe8000a92186e */
[----:B------:R-:W3:Y:S04]  /*1c680*/  LDL.LU.64 R68, [R1+0x1748] ;  /* 0x0017480001447983 */ /* 0x000ee80000300a00 */
[----:B------:R-:W4:Y:S04]  /*1c690*/  LDL.LU.64 R66, [R1+0x1740] ;  /* 0x0017400001427983 */ /* 0x000f280000300a00 */
[----:B------:R-:W2:Y:S04]  /*1c6a0*/  LDL.LU.64 R64, [R1+0x1738] ;  /* 0x0017380001407983 */ /* 0x000ea80000300a00 */
[----:B------:R-:W-:Y:S04]  /*1c6b0*/  LDGSTS.E [R249+0x22000], desc[UR46][R62.64], P5 ;  /* 0x220000003ef97fae */ /* 0x000fe8000a92186e */
[----:B------:R-:W-:Y:S04]  /*1c6c0*/  LDGSTS.E [R249+0x22400], desc[UR46][R60.64], P5 ;  /* 0x224000003cf97fae */ /* 0x000fe8000a92186e */
[----:B------:R-:W-:Y:S04]  /*1c6d0*/  LDGSTS.E [R249+0x22800], desc[UR46][R58.64], P5 ;  /* 0x228000003af97fae */ /* 0x000fe8000a92186e */
[----:B------:R-:W2:Y:S04]  /*1c6e0*/  LDL.LU.64 R62, [R1+0x1730] ;  /* 0x00173000013e7983 */ /* 0x000ea80000300a00 */
[----:B------:R-:W3:Y:S04]  /*1c6f0*/  LDL.LU.64 R60, [R1+0x1728] ;  /* 0x00172800013c7983 */ /* 0x000ee80000300a00 */
[----:B------:R-:W4:Y:S04]  /*1c700*/  LDL.LU.64 R58, [R1+0x1720] ;  /* 0x00172000013a7983 */ /* 0x000f280000300a00 */
[----:B------:R-:W-:Y:S04]  /*1c710*/  LDGSTS.E [R249+0x22c00], desc[UR46][R56.64], P5 ;  /* 0x22c0000038f97fae */ /* 0x000fe8000a92186e */
[----:B------:R-:W-:Y:S04]  /*1c720*/  LDGSTS.E [R249+0x23000], desc[UR46][R54.64], P5 ;  /* 0x2300000036f97fae */ /* 0x000fe8000a92186e */
[----:B------:R-:W-:Y:S04]  /*1c730*/  LDGSTS.E [R249+0x23400], desc[UR46][R52.64], P5 ;  /* 0x2340000034f97fae */ /* 0x000fe8000a92186e */
[----:B------:R-:W2:Y:S04]  /*1c740*/  LDL.LU.64 R56, [R1+0x1718] ;  /* 0x0017180001387983 */ /* 0x000ea80000300a00 */
[----:B------:R-:W2:Y:S04]  /*1c750*/  LDL.LU.64 R54, [R1+0x1710] ;  /* 0x0017100001367983 */ /* 0x000ea80000300a00 */
[----:B------:R-:W3:Y:S04]  /*1c760*/  LDL.LU.64 R52, [R1+0x1708] ;  /* 0x0017080001347983 */ /* 0x000ee80000300a00 */
[----:B------:R-:W-:Y:S04]  /*1c770*/  LDGSTS.E [R249+0x23800], desc[UR46][R50.64], P5 ;  /* 0x2380000032f97fae */ /* 0x000fe8000a92186e */
[----:B------:R-:W-:Y:S04]  /*1c780*/  LDGSTS.E [R249+0x23c00], desc[UR46][R46.64], P5 ;  /* 0x23c000002ef97fae */ /* 0x000fe8000a92186e */
[----:B------:R-:W-:Y:S04]  /*1c790*/  LDGSTS.E [R249+0x24000], desc[UR46][R44.64], P5 ;  /* 0x240000002cf97fae */ /* 0x000fe8000a92186e */
[----:B------:R-:W4:Y:S04]  /*1c7a0*/  LDL.LU.64 R50, [R1+0x1700] ;  /* 0x0017000001327983 */ /* 0x000f280000300a00 */
        /* <DEDUP_REMOVED lines=21> */
[----:B------:R-:W4:Y:S01]  /*1c900*/  LDL.LU.64 R220, [R1+0x16a0] ;  /* 0x0016a00001dc7983 */ /* 0x000f220000300a00 */
[----:B------:R-:W-:-:S04]  /*1c910*/  IMAD.WIDE R82, R9, 0x4, R82 ;  /* 0x0000000409527825 */ /* 0x000fc800078e0252 */
        /* <DEDUP_REMOVED lines=13> */
[C---:B------:R-:W-:Y:S01]  /*1c9f0*/  IMAD.WIDE R210, R9.reuse, 0x4, R210 ;  /* 0x0000000409d27825 */ /* 0x040fe200078e02d2 */
[----:B----4-:R-:W-:Y:S04]  /*1ca00*/  LDGSTS.E [R249+0x26c00], desc[UR46][R220.64], P5 ;  /* 0x26c00000dcf97fae */ /* 0x010fe8000a92186e */
[----:B------:R1:W-:Y:S04]  /*1ca10*/  STL.64 [R1+0x13f0], R220 ;  /* 0x0013f0dc01007387 */ /* 0x0003e80000100a00 */
[----:B---3--:R-:W-:Y:S04]  /*1ca20*/  LDGSTS.E [R249+0x27000], desc[UR46][R228.64], P5 ;  /* 0x27000000e4f97fae */ /* 0x008fe8000a92186e */
[----:B--2---:R-:W-:Y:S04]  /*1ca30*/  LDGSTS.E [R249+0x27400], desc[UR46][R236.64], P5 ;  /* 0x27400000ecf97fae */ /* 0x004fe8000a92186e */
[----:B-1----:R-:W2:Y:S04]  /*1ca40*/  LDL.64 R220, [R1+0x7b0] ;  /* 0x0007b00001dc7983 */ /* 0x002ea80000100a00 */
[----:B------:R-:W-:Y:S04]  /*1ca50*/  STL.64 [R1+0x13f8], R228 ;  /* 0x0013f8e401007387 */ /* 0x000fe80000100a00 */
[----:B------:R-:W-:Y:S04]  /*1ca60*/  STL.64 [R1+0x1400], R236 ;  /* 0x001400ec01007387 */ /* 0x000fe80000100a00 */
[----:B------:R-:W-:Y:S04]  /*1ca70*/  LDGSTS.E [R249+0x27800], desc[UR46][R10.64], P5 ;  /* 0x278000000af97fae */ /* 0x000fe8000a92186e */
        /* <DEDUP_REMOVED lines=12> */
[----:B------:R1:W-:Y:S04]  /*1cb40*/  STL.64 [R1+0x1438], R58 ;  /* 0x0014383a01007387 */ /* 0x0003e80000100a00 */
[----:B------:R-:W-:Y:S04]  /*1cb50*/  LDGSTS.E [R249+0x31400], desc[UR46][R66.64], P5 ;  /* 0x3140000042f97fae */ /* 0x000fe8000a92186e */
[----:B------:R-:W-:Y:S04]  /*1cb60*/  LDGSTS.E [R249+0x31800], desc[UR46][R74.64], P5 ;  /* 0x318000004af97fae */ /* 0x000fe8000a92186e */
[----:B-1----:R-:W3:Y:S04]  /*1cb70*/  LDL.64 R58, [R1+0x790] ;  /* 0x00079000013a7983 */ /* 0x002ee80000100a00 */
[----:B------:R-:W-:Y:S04]  /*1cb80*/  STL.64 [R1+0x1440], R66 ;  /* 0x0014404201007387 */ /* 0x000fe80000100a00 */
        /* <DEDUP_REMOVED lines=16> */
[----:B------:R-:W-:Y:S04]  /*1cc90*/  STL.64 [R1+0x1468], R106 ;  /* 0x0014686a01007387 */ /* 0x000fe80000100a00 */
[----:B------:R1:W-:Y:S04]  /*1cca0*/  STL.64 [R1+0x1470], R114 ;  /* 0x0014707201007387 */ /* 0x0003e80000100a00 */
[----:B------:R-:W-:Y:S04]  /*1ccb0*/  LDGSTS.E [R249+0x33c00], desc[UR46][R146.64], P5 ;  /* 0x33c0000092f97fae */ /* 0x000fe8000a92186e */
[----:B------:R-:W-:Y:S04]  /*1ccc0*/  LDGSTS.E [R249+0x34000], desc[UR46][R154.64], P5 ;  /* 0x340000009af97fae */ /* 0x000fe8000a92186e */
[----:B-1----:R-:W2:Y:S04]  /*1ccd0*/  LDL.LU.64 R114, [R1+0x6b0] ;  /* 0x0006b00001727983 */ /* 0x002ea80000300a00 */
        /* <DEDUP_REMOVED lines=9> */
[----:B------:R-:W-:Y:S04]  /*1cd70*/  STL.64 [R1+0x1490], R146 ;  /* 0x0014909201007387 */ /* 0x000fe80000100a00 */
[----:B------:R-:W-:Y:S04]  /*1cd80*/  STL.64 [R1+0x1498], R154 ;  /* 0x0014989a01007387 */ /* 0x000fe80000100a00 */
[----:B------:R1:W-:Y:S04]  /*1cd90*/  STL.64 [R1+0x14a0], R162 ;  /* 0x0014a0a201007387 */ /* 0x0003e80000100a00 */
[----:B------:R-:W-:Y:S04]  /*1cda0*/  LDGSTS.E [R249+0x35400], desc[UR46][R194.64], P5 ;  /* 0x35400000c2f97fae */ /* 0x000fe8000a92186e */
[----:B------:R-:W-:Y:S04]  /*1cdb0*/  LDGSTS.E [R249+0x35800], desc[UR46][R202.64], P5 ;  /* 0x35800000caf97fae */ /* 0x000fe8000a92186e */
[----:B-1----:R-:W2:Y:S04]  /*1cdc0*/  LDL.LU.64 R162, [R1+0x670] ;  /* 0x0006700001a27983 */ /* 0x002ea80000300a00 */
        /* <DEDUP_REMOVED lines=18> */
[----:B------:R-:W2:Y:S04]  /*1cef0*/  LDL.LU.64 R28, [R1+0x1698] ;  /* 0x00169800011c7983 */ /* 0x000ea80000300a00 */
[----:B------:R-:W2:Y:S04]  /*1cf00*/  LDL.64 R50, [R1+0x730] ;  /* 0x0007300001327983 */ /* 0x000ea80000100a00 */
[----:B------:R-:W2:Y:S04]  /*1cf10*/  LDL.64 R42, [R1+0x710] ;  /* 0x00071000012a7983 */ /* 0x000ea80000100a00 */
[----:B------:R-:W2:Y:S04]  /*1cf20*/  LDL.64 R26, [R1+0x6f0] ;  /* 0x0006f000011a7983 */ /* 0x000ea80000100a00 */
[----:B------:R-:W2:Y:S04]  /*1cf30*/  LDL.LU.64 R138, [R1+0x630] ;  /* 0x00063000018a7983 */ /* 0x000ea80000300a00 */
[----:B------:R-:W2:Y:S04]  /*1cf40*/  LDL.64 R106, [R1+0x610] ;  /* 0x00061000016a7983 */ /* 0x000ea80000100a00 */
[----:B------:R-:W2:Y:S04]  /*1cf50*/  LDL.LU.64 R20, [R1+0x1690] ;  /* 0x0016900001147983 */ /* 0x000ea80000300a00 */
[----:B------:R-:W2:Y:S04]  /*1cf60*/  LDL.64 R66, [R1+0x5d0] ;  /* 0x0005d00001427983 */ /* 0x000ea80000100a00 */
[----:B------:R-:W2:Y:S04]  /*1cf70*/  LDL.LU.64 R34, [R1+0x5b0] ;  /* 0x0005b00001227983 */ /* 0x000ea80000300a00 */
[----:B------:R-:W2:Y:S04]  /*1cf80*/  LDL.64 R10, [R1+0x590] ;  /* 0x00059000010a7983 */ /* 0x000ea80000100a00 */
[----:B------:R-:W2:Y:S04]  /*1cf90*/  LDL.LU.64 R228, [R1+0x558] ;  /* 0x0005580001e47983 */ /* 0x000ea80000300a00 */
[----:B------:R-:W4:Y:S04]  /*1cfa0*/  LDL.LU.64 R250, [R1+0x1688] ;  /* 0x0016880001fa7983 */ /* 0x000f280000300a00 */
[----:B------:R-:W2:Y:S04]  /*1cfb0*/  LDL.64 R18, [R1+0x650] ;  /* 0x0006500001127983 */ /* 0x000ea80000100a00 */
[----:B------:R-:W2:Y:S04]  /*1cfc0*/  LDL.LU.64 R12, [R1+0x1680] ;  /* 0x00168000010c7983 */ /* 0x000ea80000300a00 */
[----:B------:R-:W2:Y:S04]  /*1cfd0*/  LDL.LU.64 R238, [R1+0x1678] ;  /* 0x0016780001ee7983 */ /* 0x000ea80000300a00 */
[----:B------:R-:W2:Y:S04]  /*1cfe0*/  LDL.LU.64 R230, [R1+0x1670] ;  /* 0x0016700001e67983 */ /* 0x000ea80000300a00 */
[----:B------:R-:W2:Y:S04]  /*1cff0*/  LDL.LU.64 R222, [R1+0x1668] ;  /* 0x0016680001de7983 */ /* 0x000ea80000300a00 */
[----:B------:R-:W2:Y:S04]  /*1d000*/  LDL.64 R236, [R1+0x5f0] ;  /* 0x0005f00001ec7983 */ /* 0x000ea80000100a00 */
[----:B------:R-:W-:Y:S04]  /*1d010*/  LDGSTS.E [R249+0x37c00], desc[UR46][R214.64], P5 ;  /* 0x37c00000d6f97fae */ /* 0x000fe8000a92186e */
[----:B------:R-:W2:Y:S04]  /*1d020*/  LDL.LU.64 R214, [R1+0x1660] ;  /* 0x0016600001d67983 */ /* 0x000ea80000300a00 */
[----:B----4-:R-:W-:Y:S04]  /*1d030*/  LDGSTS.E [R250+0x20100], desc[UR46][R130.64], P5 ;  /* 0x2010000082fa7fae */ /* 0x010fe8000a92186e */
[----:B---3--:R-:W-:Y:S04]  /*1d040*/  LDGSTS.E [R250+0x20500], desc[UR46][R122.64], P5 ;  /* 0x205000007afa7fae */ /* 0x008fe8000a92186e */
[----:B------:R-:W-:Y:S04]  /*1d050*/  LDGSTS.E [R250+0x20900], desc[UR46][R98.64], P5 ;  /* 0x2090000062fa7fae */ /* 0x000fe8000a92186e */
[----:B------:R-:W-:Y:S04]  /*1d060*/  LDGSTS.E [R250+0x20d00], desc[UR46][R90.64], P5 ;  /* 0x20d000005afa7fae */ /* 0x000fe8000a92186e */
[----:B--2---:R-:W-:Y:S04]  /*1d070*/  LDGSTS.E [R250+0x21100], desc[UR46][R82.64], P5 ;  /* 0x2110000052fa7fae */ /* 0x004fe8000a92186e */
[----:B------:R-:W-:Y:S04]  /*1d080*/  LDGSTS.E [R250+0x21500], desc[UR46][R74.64], P5 ;  /* 0x215000004afa7fae */ /* 0x000fe8000a92186e */
[----:B------:R-:W-:Y:S04]  /*1d090*/  LDGSTS.E [R250+0x21900], desc[UR46][R220.64], P5 ;  /* 0x21900000dcfa7fae */ /* 0x000fe8000a92186e */
[----:B------:R-:W-:Y:S04]  /*1d0a0*/  LDGSTS.E [R250+0x21d00], desc[UR46][R58.64], P5 ;  /* 0x21d000003afa7fae */ /* 0x000fe8000a92186e */
[----:B------:R-:W-:Y:S04]  /*1d0b0*/  LDGSTS.E [R250+0x22100], desc[UR46][R210.64], P5 ;  /* 0x22100000d2fa7fae */ /* 0x000fe8000a92186e */
[----:B------:R-:W2:Y:S04]  /*1d0c0*/  LDL.64 R220, [R1+0x4a8] ;  /* 0x0004a80001dc7983 */ /* 0x000ea80000100a00 */
[----:B------:R-:W-:Y:S04]  /*1d0d0*/  STL.64 [R1+0x1520], R210 ;  /* 0x001520d201007387 */ /* 0x000fe80000100a00 */
[----:B------:R-:W-:Y:S04]  /*1d0e0*/  LDGSTS.E [R250+0x22500], desc[UR46][R186.64], P5 ;  /* 0x22500000bafa7fae */ /* 0x000fe8000a92186e */
[----:B------:R-:W-:Y:S04]  /*1d0f0*/  STL.64 [R1+0x1510], R186 ;  /* 0x001510ba01007387 */ /* 0x000fe80000100a00 */
[----:B------:R-:W-:Y:S04]  /*1d100*/  LDGSTS.E [R250+0x22900], desc[UR46][R50.64], P5 ;  /* 0x2290000032fa7fae */ /* 0x000fe8000a92186e */
        /* <DEDUP_REMOVED lines=9> */
[----:B------:R-:W-:Y:S04]  /*1d1a0*/  STL.64 [R1+0x14f8], R138 ;  /* 0x0014f88a01007387 */ /* 0x000fe80000100a00 */
[----:B------:R-:W-:Y:S04]  /*1d1b0*/  LDGSTS.E [R250+0x24100], desc[UR46][R162.64], P5 ;  /* 0x24100000a2fa7fae */ /* 0x000fe8000a92186e */
[----:B------:R3:W-:Y:S04]  /*1d1c0*/  STL.64 [R1+0x1500], R106 ;  /* 0x0015006a01007387 */ /* 0x0007e80000100a00 */
        /* <DEDUP_REMOVED lines=9> */
[----:B------:R-:W2:Y:S04]  /*1d260*/  LDL.64 R82, [R1+0x748] ;  /* 0x0007480001527983 */ /* 0x000ea80000100a00 */
[----:B------:R-:W2:Y:S04]  /*1d270*/  LDL.64 R74, [R1+0x728] ;  /* 0x00072800014a7983 */ /* 0x000ea80000100a00 */
[----:B------:R-:W2:Y:S04]  /*1d280*/  LDL.64 R50, [R1+0x6a8] ;  /* 0x0006a80001327983 */ /* 0x000ea80000100a00 */
[----:B------:R-:W2:Y:S04]  /*1d290*/  LDL.64 R26, [R1+0x648] ;  /* 0x00064800011a7983 */ /* 0x000ea80000100a00 */
[----:B------:R-:W-:Y:S04]  /*1d2a0*/  LDGSTS.E [R250+0x25900], desc[UR46][R34.64], P5 ;  /* 0x2590000022fa7fae */ /* 0x000fe8000a92186e */
[----:B-1----:R-:W2:Y:S04]  /*1d2b0*/  LDL.LU.64 R162, [R1+0x868] ;  /* 0x0008680001a27983 */ /* 0x002ea80000300a00 */
[----:B------:R-:W-:Y:S04]  /*1d2c0*/  LDGSTS.E [R250+0x25d00], desc[UR46][R10.64], P5 ;  /* 0x25d000000afa7fae */ /* 0x000fe8000a92186e */
[----:B---3--:R-:W3:Y:S04]  /*1d2d0*/  LDL.64 R106, [R1+0x7c8] ;  /* 0x0007c800016a7983 */ /* 0x008ee80000100a00 */
[----:B------:R-:W-:Y:S04]  /*1d2e0*/  LDGSTS.E [R250+0x26100], desc[UR46][R228.64], P5 ;  /* 0x26100000e4fa7fae */ /* 0x000fe8000a92186e */
[----:B------:R-:W3:Y:S04]  /*1d2f0*/  LDL.LU.64 R114, [R1+0x7a8] ;  /* 0x0007a80001727983 */ /* 0x000ee80000300a00 */
[----:B----4-:R-:W4:Y:S04]  /*1d300*/  LDL.LU.64 R228, [R1+0x788] ;  /* 0x0007880001e47983 */ /* 0x010f280000300a00 */
[----:B------:R-:W4:Y:S04]  /*1d310*/  LDL.64 R34, [R1+0x768] ;  /* 0x0007680001227983 */ /* 0x000f280000100a00 */
        /* <DEDUP_REMOVED lines=9> */
[----:B------:R-:W-:Y:S04]  /*1d3b0*/  STL.64 [R1+0x1538], R214 ;  /* 0x001538d601007387 */ /* 0x000fe80000100a00 */
[----:B------:R-:W-:Y:S04]  /*1d3c0*/  STL.64 [R1+0x1540], R222 ;  /* 0x001540de01007387 */ /* 0x000fe80000100a00 */
[----:B------:R-:W-:Y:S04]  /*1d3d0*/  STL.64 [R1+0x1548], R230 ;  /* 0x001548e601007387 */ /* 0x000fe80000100a00 */
[----:B------:R1:W-:Y:S01]  /*1d3e0*/  STL.64 [R1+0x1550], R238 ;  /* 0x001550ee01007387 */ /* 0x0003e20000100a00 */
        /* <DEDUP_REMOVED lines=13> */
[----:B--2---:R-:W-:Y:S04]  /*1d4c0*/  LDGSTS.E [R250+0x26500], desc[UR46][R220.64], P5 ;  /* 0x26500000dcfa7fae */ /* 0x004fe8000a92186e */
[----:B------:R-:W-:Y:S04]  /*1d4d0*/  LDGSTS.E [R250+0x26900], desc[UR46][R214.64], P5 ;  /* 0x26900000d6fa7fae */ /* 0x000fe8000a92186e */
[----:B------:R-:W-:Y:S04]  /*1d4e0*/  LDGSTS.E [R250+0x26d00], desc[UR46][R222.64], P5 ;  /* 0x26d00000defa7fae */ /* 0x000fe8000a92186e */
[----:B------:R-:W-:Y:S04]  /*1d4f0*/  LDGSTS.E [R250+0x27100], desc[UR46][R230.64], P5 ;  /* 0x27100000e6fa7fae */ /* 0x000fe8000a92186e */
[----:B------:R-:W-:Y:S04]  /*1d500*/  LDGSTS.E [R250+0x27500], desc[UR46][R238.64], P5 ;  /* 0x27500000eefa7fae */ /* 0x000fe8000a92186e */
[----:B------:R-:W-:Y:S04]  /*1d510*/  LDGSTS.E [R250+0x27900], desc[UR46][R12.64], P5 ;  /* 0x279000000cfa7fae */ /* 0x000fe8000a92186e */
[----:B------:R-:W-:Y:S04]  /*1d520*/  LDGSTS.E [R250+0x27d00], desc[UR46][R20.64], P5 ;  /* 0x27d0000014fa7fae */ /* 0x000fe8000a92186e */
[----:B-1----:R-:W2:Y:S04]  /*1d530*/  LDL.LU.64 R238, [R1+0x7e8] ;  /* 0x0007e80001ee7983 */ /* 0x002ea80000300a00 */
[----:B------:R-:W-:Y:S04]  /*1d540*/  STL.64 [R1+0x1558], R12 ;  /* 0x0015580c01007387 */ /* 0x000fe80000100a00 */
[----:B------:R1:W-:Y:S04]  /*1d550*/  STL.64 [R1+0x1560], R20 ;  /* 0x0015601401007387 */ /* 0x0003e80000100a00 */
[----:B------:R-:W-:Y:S04]  /*1d560*/  LDGSTS.E [R250+0x30100], desc[UR46][R28.64], P5 ;  /* 0x301000001cfa7fae */ /* 0x000fe8000a92186e */
[----:B------:R-:W-:Y:S04]  /*1d570*/  LDGSTS.E [R250+0x30500], desc[UR46][R36.64], P5 ;  /* 0x3050000024fa7fae */ /* 0x000fe8000a92186e */
[----:B-1----:R-:W3:Y:S04]  /*1d580*/  LDL.64 R20, [R1+0x808] ;  /* 0x0008080001147983 */ /* 0x002ee80000100a00 */
[----:B------:R-:W-:Y:S04]  /*1d590*/  STL.64 [R1+0x1568], R28 ;  /* 0x0015681c01007387 */ /* 0x000fe80000100a00 */
[----:B------:R-:W-:Y:S04]  /*1d5a0*/  STL.64 [R1+0x1570], R36 ;  /* 0x0015702401007387 */ /* 0x000fe80000100a00 */
[----:B------:R-:W-:Y:S04]  /*1d5b0*/  LDGSTS.E [R250+0x30900], desc[UR46][R44.64], P5 ;  /* 0x309000002cfa7fae */ /* 0x000fe8000a92186e */
[----:B------:R1:W-:Y:S04]  /*1d5c0*/  STL.64 [R1+0x1578], R44 ;  /* 0x0015782c01007387 */ /* 0x0003e80000100a00 */
[----:B------:R-:W-:Y:S04]  /*1d5d0*/  LDGSTS.E [R250+0x30d00], desc[UR46][R52.64], P5 ;  /* 0x30d0000034fa7fae */ /* 0x000fe8000a92186e */
[----:B------:R-:W-:Y:S04]  /*1d5e0*/  LDGSTS.E [R250+0x31100], desc[UR46][R60.64], P5 ;  /* 0x311000003cfa7fae */ /* 0x000fe8000a92186e */
[----:B-1----:R-:W4:Y:S04]  /*1d5f0*/  LDL.LU.64 R44, [R1+0x828] ;  /* 0x00082800012c7983 */ /* 0x002f280000300a00 */
[----:B------:R-:W-:Y:S04]  /*1d600*/  STL.64 [R1+0x1580], R52 ;  /* 0x0015803401007387 */ /* 0x000fe80000100a00 */
[----:B------:R1:W-:Y:S04]  /*1d610*/  STL.64 [R1+0x1588], R60 ;  /* 0x0015883c01007387 */ /* 0x0003e80000100a00 */
[----:B------:R-:W-:Y:S04]  /*1d620*/  LDGSTS.E [R250+0x31500], desc[UR46][R68.64], P5 ;  /* 0x3150000044fa7fae */ /* 0x000fe8000a92186e */
[----:B------:R-:W-:Y:S04]  /*1d630*/  LDGSTS.E [R250+0x31900], desc[UR46][R76.64], P5 ;  /* 0x319000004cfa7fae */ /* 0x000fe8000a92186e */
[----:B-1----:R-:W2:Y:S04]  /*1d640*/  LDL.LU.64 R60, [R1+0x848] ;  /* 0x00084800013c7983 */ /* 0x002ea80000300a00 */
        /* <DEDUP_REMOVED lines=15> */
[----:B------:R-:W-:Y:S04]  /*1d740*/  STL.64 [R1+0x1590], R68 ;  /* 0x0015904401007387 */ /* 0x000fe80000100a00 */
[----:B------:R-:W-:Y:S04]  /*1d750*/  LDGSTS.E [R250+0x35900], desc[UR46][R204.64], P5 ;  /* 0x35900000ccfa7fae */ /* 0x000fe8000a92186e */
[----:B------:R1:W-:Y:S04]  /*1d760*/  STL.64 [R1+0x1598], R76 ;  /* 0x0015984c01007387 */ /* 0x0003e80000100a00 */
[----:B------:R-:W-:Y:S04]  /*1d770*/  LDGSTS.E [R250+0x35d00], desc[UR46][R212.64], P5 ;  /* 0x35d00000d4fa7fae */ /* 0x000fe8000a92186e */
[----:B------:R3:W-:Y:S04]  /*1d780*/  STL.64 [R1+0x15a0], R84 ;  /* 0x0015a05401007387 */ /* 0x0007e80000100a00 */
[----:B------:R-:W-:Y:S04]  /*1d790*/  LDGSTS.E [R250+0x36100], desc[UR46][R30.64], P5 ;  /* 0x361000001efa7fae */ /* 0x000fe8000a92186e */
[----:B------:R-:W-:Y:S04]  /*1d7a0*/  LDGSTS.E [R250+0x36500], desc[UR46][R22.64], P5 ;  /* 0x3650000016fa7fae */ /* 0x000fe8000a92186e */
[----:B------:R-:W-:Y:S04]  /*1d7b0*/  LDGSTS.E [R250+0x36900], desc[UR46][R218.64], P5 ;  /* 0x36900000dafa7fae */ /* 0x000fe8000a92186e */
[----:B------:R-:W3:Y:S04]  /*1d7c0*/  LDL.LU.64 R30, [R1+0x1658] ;  /* 0x00165800011e7983 */ /* 0x000ee80000300a00 */
[----:B------:R-:W3:Y:S04]  /*1d7d0*/  LDL.LU.64 R22, [R1+0x1650] ;  /* 0x0016500001167983 */ /* 0x000ee80000300a00 */
[----:B------:R-:W3:Y:S04]  /*1d7e0*/  LDL.64 R18, [R1+0x5a8] ;  /* 0x0005a80001127983 */ /* 0x000ee80000100a00 */
[----:B------:R-:W3:Y:S04]  /*1d7f0*/  LDL.64 R236, [R1+0x588] ;  /* 0x0005880001ec7983 */ /* 0x000ee80000100a00 */
[----:B------:R-:W3:Y:S04]  /*1d800*/  LDL.LU.64 R220, [R1+0x538] ;  /* 0x0005380001dc7983 */ /* 0x000ee80000300a00 */
[----:B------:R-:W3:Y:S04]  /*1d810*/  LDL.64 R218, [R1+0xe8] ;  /* 0x0000e80001da7983 */ /* 0x000ee80000100a00 */
[----:B------:R-:W-:Y:S04]  /*1d820*/  LDGSTS.E [R250+0x36d00], desc[UR46][R14.64], P5 ;  /* 0x36d000000efa7fae */ /* 0x000fe8000a92186e */
[----:B------:R-:W-:Y:S04]  /*1d830*/  LDGSTS.E [R250+0x37100], desc[UR46][R240.64], P5 ;  /* 0x37100000f0fa7fae */ /* 0x000fe8000a92186e */
[----:B------:R-:W-:Y:S04]  /*1d840*/  LDGSTS.E [R250+0x37500], desc[UR46][R232.64], P5 ;  /* 0x37500000e8fa7fae */ /* 0x000fe8000a92186e */
[----:B------:R-:W3:Y:S04]  /*1d850*/  LDL.LU.64 R14, [R1+0x1648] ;  /* 0x00164800010e7983 */ /* 0x000ee80000300a00 */
[----:B------:R-:W3:Y:S04]  /*1d860*/  LDL.LU.64 R240, [R1+0x1640] ;  /* 0x0016400001f07983 */ /* 0x000ee80000300a00 */
[----:B------:R-:W3:Y:S04]  /*1d870*/  LDL.LU.64 R232, [R1+0x1638] ;  /* 0x0016380001e87983 */ /* 0x000ee80000300a00 */
[----:B------:R-:W-:Y:S04]  /*1d880*/  LDGSTS.E [R250+0x37900], desc[UR46][R224.64], P5 ;  /* 0x37900000e0fa7fae */ /* 0x000fe8000a92186e */
[----:B------:R-:W-:Y:S04]  /*1d890*/  LDGSTS.E [R250+0x37d00], desc[UR46][R216.64], P5 ;  /* 0x37d00000d8fa7fae */ /* 0x000fe8000a92186e */
[----:B------:R-:W-:Y:S04]  /*1d8a0*/  LDGSTS.E [R251+0x20200], desc[UR46][R162.64], P5 ;  /* 0x20200000a2fb7fae */ /* 0x000fe8000a92186e */
[----:B------:R-:W3:Y:S04]  /*1d8b0*/  LDL.LU.64 R224, [R1+0x1630] ;  /* 0x0016300001e07983 */ /* 0x000ee80000300a00 */
[----:B------:R-:W3:Y:S01]  /*1d8c0*/  LDL.LU.64 R216, [R1+0x1628] ;  /* 0x0016280001d87983 */ /* 0x000ee20000300a00 */
[----:B------:R-:W-:-:S03]  /*1d8d0*/  IMAD.WIDE R86, R9, 0x4, R86 ;  /* 0x0000000409567825 */ /* 0x000fc600078e0256 */
[----:B-1----:R-:W3:Y:S01]  /*1d8e0*/  LDL.64 R76, [R1+0x7e0] ;  /* 0x0007e000014c7983 */ /* 0x002ee20000100a00 */
[----:B------:R-:W-:-:S03]  /*1d8f0*/  IMAD.WIDE R94, R9, 0x4, R94 ;  /* 0x00000004095e7825 */ /* 0x000fc600078e025e */
[----:B------:R-:W3:Y:S04]  /*1d900*/  LDL.64 R68, [R1+0x7c0] ;  /* 0x0007c00001447983 */ /* 0x000ee80000100a00 */
[----:B--2---:R-:W-:Y:S04]  /*1d910*/  LDGSTS.E [R251+0x20600], desc[UR46][R60.64], P5 ;  /* 0x206000003cfb7fae */ /* 0x004fe8000a92186e */
[----:B----4-:R-:W-:Y:S04]  /*1d920*/  LDGSTS.E [R251+0x20a00], desc[UR46][R44.64], P5 ;  /* 0x20a000002cfb7fae */ /* 0x010fe8000a92186e */
[----:B---3--:R-:W-:Y:S04]  /*1d930*/  LDGSTS.E [R251+0x20e00], desc[UR46][R20.64], P5 ;  /* 0x20e0000014fb7fae */ /* 0x008fe8000a92186e */
        /* <DEDUP_REMOVED lines=22> */
[----:B------:R-:W2:Y:S01]  /*1daa0*/  LDL.64 R236, [R1] ;  /* 0x0000000001ec7983 */ /* 0x000ea20000100a00 */
[----:B------:R-:W-:-:S04]  /*1dab0*/  IMAD.WIDE R102, R9, 0x4, R102 ;  /* 0x0000000409667825 */ /* 0x000fc800078e0266 */
[C---:B------:R-:W-:Y:S01]  /*1dac0*/  IMAD.WIDE R118, R9.reuse, 0x4, R118 ;  /* 0x0000000409767825 */ /* 0x040fe200078e0276 */
[----:B------:R-:W3:Y:S03]  /*1dad0*/  LDL.64 R218, [R1+0x800] ;  /* 0x0008000001da7983 */ /* 0x000ee60000100a00 */
[C---:B------:R-:W-:Y:S01]  /*1dae0*/  IMAD.WIDE R126, R9.reuse, 0x4, R126 ;  /* 0x00000004097e7825 */ /* 0x040fe200078e027e */
[----:B------:R-:W4:Y:S03]  /*1daf0*/  LDL.LU.64 R84, [R1+0x860] ;  /* 0x0008600001547983 */ /* 0x000f260000300a00 */
[C---:B------:R-:W-:Y:S01]  /*1db00*/  IMAD.WIDE R134, R9.reuse, 0x4, R134 ;  /* 0x0000000409867825 */ /* 0x040fe200078e0286 */
[----:B------:R-:W3:Y:S03]  /*1db10*/  LDL.LU.64 R52, [R1+0x840] ;  /* 0x0008400001347983 */ /* 0x000ee60000300a00 */
        /* <DEDUP_REMOVED lines=9> */
[----:B------:R-:W3:Y:S04]  /*1dbb0*/  LDL.LU.64 R74, [R1+0x720] ;  /* 0x00072000014a7983 */ /* 0x000ee80000300a00 */
        /* <DEDUP_REMOVED lines=27> */
[----:B------:R-:W-:Y:S04]  /*1dd70*/  LDGSTS.E [R251+0x35200], desc[UR46][R190.64], P5 ;  /* 0x35200000befb7fae */ /* 0x000fe8000a92186e */
[----:B------:R-:W3:Y:S04]  /*1dd80*/  LDL.LU.64 R194, [R1+0x6c0] ;  /* 0x0006c00001c27983 */ /* 0x000ee80000300a00 */
[----:B------:R-:W-:Y:S04]  /*1dd90*/  LDGSTS.E [R251+0x35600], desc[UR46][R198.64], P5 ;  /* 0x35600000c6fb7fae */ /* 0x000fe8000a92186e */
[----:B------:R-:W-:Y:S04]  /*1dda0*/  LDGSTS.E [R251+0x35a00], desc[UR46][R206.64], P5 ;  /* 0x35a00000cefb7fae */ /* 0x000fe8000a92186e */
[----:B------:R-:W3:Y:S04]  /*1ddb0*/  LDL.64 R36, [R1+0x700] ;  /* 0x0007000001247983 */ /* 0x000ee80000100a00 */
[----:B------:R-:W3:Y:S04]  /*1ddc0*/  LDL.LU.64 R18, [R1+0x660] ;  /* 0x0006600001127983 */ /* 0x000ee80000300a00 */
[----:B--2---:R-:W-:Y:S04]  /*1ddd0*/  LDGSTS.E [R251+0x35e00], desc[UR46][R236.64], P5 ;  /* 0x35e00000ecfb7fae */ /* 0x004fe8000a92186e */
[----:B------:R-:W-:Y:S04]  /*1dde0*/  LDGSTS.E [R251+0x36200], desc[UR46][R48.64], P5 ;  /* 0x3620000030fb7fae */ /* 0x000fe8000a92186e */
[----:B------:R-:W-:Y:S04]  /*1ddf0*/  LDGSTS.E [R251+0x36600], desc[UR46][R40.64], P5 ;  /* 0x3660000028fb7fae */ /* 0x000fe8000a92186e */
[----:B------:R-:W2:Y:S04]  /*1de00*/  LDL.LU.64 R236, [R1+0x640] ;  /* 0x0006400001ec7983 */ /* 0x000ea80000300a00 */
[----:B------:R-:W2:Y:S04]  /*1de10*/  LDL.LU.64 R122, [R1+0x620] ;  /* 0x00062000017a7983 */ /* 0x000ea80000300a00 */
[----:B------:R-:W2:Y:S04]  /*1de20*/  LDL.LU.64 R48, [R1+0x1620] ;  /* 0x0016200001307983 */ /* 0x000ea80000300a00 */
[----:B------:R-:W2:Y:S04]  /*1de30*/  LDL.64 R28, [R1+0x6a0] ;  /* 0x0006a000011c7983 */ /* 0x000ea80000100a00 */
[----:B------:R-:W2:Y:S04]  /*1de40*/  LDL.64 R12, [R1+0x680] ;  /* 0x00068000010c7983 */ /* 0x000ea80000100a00 */
[----:B------:R-:W2:Y:S04]  /*1de50*/  LDL.LU.64 R82, [R1+0x5e0] ;  /* 0x0005e00001527983 */ /* 0x000ea80000300a00 */
[----:B------:R-:W2:Y:S04]  /*1de60*/  LDL.LU.64 R50, [R1+0x5c0] ;  /* 0x0005c00001327983 */ /* 0x000ea80000300a00 */
[----:B------:R-:W2:Y:S04]  /*1de70*/  LDL.LU.64 R26, [R1+0x5a0] ;  /* 0x0005a000011a7983 */ /* 0x000ea80000300a00 */
[----:B------:R-:W2:Y:S04]  /*1de80*/  LDL.LU.64 R40, [R1+0x1618] ;  /* 0x0016180001287983 */ /* 0x000ea80000300a00 */
[----:B------:R-:W2:Y:S04]  /*1de90*/  LDL.64 R222, [R1+0x600] ;  /* 0x0006000001de7983 */ /* 0x000ea80000100a00 */
[----:B------:R-:W-:Y:S04]  /*1dea0*/  LDGSTS.E [R251+0x36a00], desc[UR46][R32.64], P5 ;  /* 0x36a0000020fb7fae */ /* 0x000fe8000a92186e */
[----:B------:R-:W-:Y:S04]  /*1deb0*/  LDGSTS.E [R251+0x36e00], desc[UR46][R24.64], P5 ;  /* 0x36e0000018fb7fae */ /* 0x000fe8000a92186e */
[----:B------:R-:W-:Y:S04]  /*1dec0*/  LDGSTS.E [R251+0x37200], desc[UR46][R16.64], P5 ;  /* 0x3720000010fb7fae */ /* 0x000fe8000a92186e */
[----:B------:R-:W2:Y:S04]  /*1ded0*/  LDL.LU.64 R32, [R1+0x1610] ;  /* 0x0016100001207983 */ /* 0x000ea80000300a00 */
[----:B------:R-:W2:Y:S04]  /*1dee0*/  LDL.LU.64 R24, [R1+0x1608] ;  /* 0x0016080001187983 */ /* 0x000ea80000300a00 */
[----:B------:R-:W2:Y:S04]  /*1def0*/  LDL.LU.64 R16, [R1+0x1600] ;  /* 0x0016000001107983 */ /* 0x000ea80000300a00 */
[----:B------:R-:W2:Y:S04]  /*1df00*/  LDL.64 R214, [R1+0x580] ;  /* 0x0005800001d67983 */ /* 0x000ea80000100a00 */
[----:B------:R-:W2:Y:S04]  /*1df10*/  LDL.64 R66, [R1+0x520] ;  /* 0x0005200001427983 */ /* 0x000ea80000100a00 */
[----:B------:R-:W2:Y:S04]  /*1df20*/  LDL.64 R138, [R1+0x40] ;  /* 0x00004000018a7983 */ /* 0x000ea80000100a00 */
[----:B------:R-:W-:Y:S04]  /*1df30*/  LDGSTS.E [R251+0x37600], desc[UR46][R242.64], P5 ;  /* 0x37600000f2fb7fae */ /* 0x000fe8000a92186e */
[----:B------:R-:W-:Y:S04]  /*1df40*/  LDGSTS.E [R251+0x37a00], desc[UR46][R234.64], P5 ;  /* 0x37a00000eafb7fae */ /* 0x000fe8000a92186e */
[----:B------:R-:W-:Y:S04]  /*1df50*/  LDGSTS.E [R251+0x37e00], desc[UR46][R226.64], P5 ;  /* 0x37e00000e2fb7fae */ /* 0x000fe8000a92186e */
[----:B------:R-:W2:Y:S04]  /*1df60*/  LDL.LU.64 R242, [R1+0x15f8] ;  /* 0x0015f80001f27983 */ /* 0x000ea80000300a00 */
[----:B------:R-:W2:Y:S04]  /*1df70*/  LDL.LU.64 R234, [R1+0x15f0] ;  /* 0x0015f00001ea7983 */ /* 0x000ea80000300a00 */
[----:B------:R-:W2:Y:S04]  /*1df80*/  LDL.LU.64 R226, [R1+0x15e8] ;  /* 0x0015e80001e27983 */ /* 0x000ea80000300a00 */
[----:B------:R1:W-:Y:S04]  /*1df90*/  STL.64 [R1+0x12f0], R250 ;  /* 0x0012f0fa01007387 */ /* 0x0003e80000100a00 */
[----:B----4-:R-:W-:Y:S04]  /*1dfa0*/  LDGSTS.E [R0+0x20300], desc[UR46][R84.64], P5 ;  /* 0x2030000054007fae */ /* 0x010fe8000a92186e */
[----:B---3--:R-:W-:Y:S04]  /*1dfb0*/  LDGSTS.E [R0+0x20700], desc[UR46][R52.64], P5 ;  /* 0x2070000034007fae */ /* 0x008fe8000a92186e */
[----:B-1----:R-:W3:Y:S04]  /*1dfc0*/  LDL.LU.64 R250, [R1+0x740] ;  /* 0x0007400001fa7983 */ /* 0x002ee80000300a00 */
[----:B------:R-:W-:Y:S04]  /*1dfd0*/  LDGSTS.E [R0+0x20b00], desc[UR46][R210.64], P5 ;  /* 0x20b00000d2007fae */ /* 0x000fe8000a92186e */
[----:B------:R-:W-:Y:S04]  /*1dfe0*/  LDGSTS.E [R0+0x20f00], desc[UR46][R218.64], P5 ;  /* 0x20f00000da007fae */ /* 0x000fe8000a92186e */
[----:B------:R-:W-:Y:S04]  /*1dff0*/  LDGSTS.E [R0+0x21300], desc[UR46][R76.64], P5 ;  /* 0x213000004c007fae */ /* 0x000fe8000a92186e */
[----:B------:R1:W-:Y:S04]  /*1e000*/  LDGSTS.E [R0+0x21700], desc[UR46][R68.64], P5 ;  /* 0x2170000044007fae */ /* 0x0003e8000a92186e */
[----:B------:R-:W4:Y:S04]  /*1e010*/  LDL.LU.64 R218, [R1+0x15e0] ;  /* 0x0015e00001da7983 */ /* 0x000f280000300a00 */
[----:B------:R-:W-:Y:S04]  /*1e020*/  LDGSTS.E [R0+0x21b00], desc[UR46][R230.64], P5 ;  /* 0x21b00000e6007fae */ /* 0x000fe8000a92186e */
[----:B------:R-:W-:Y:S04]  /*1e030*/  LDGSTS.E [R0+0x21f00], desc[UR46][R10.64], P5 ;  /* 0x21f000000a007fae */ /* 0x000fe8000a92186e */
[----:B------:R-:W-:Y:S04]  /*1e040*/  LDGSTS.E [R0+0x22300], desc[UR46][R186.64], P5 ;  /* 0x22300000ba007fae */ /* 0x000fe8000a92186e */
[----:B---3--:R-:W-:Y:S04]  /*1e050*/  LDGSTS.E [R0+0x22700], desc[UR46][R250.64], P5 ;  /* 0x22700000fa007fae */ /* 0x008fe8000a92186e */
[----:B------:R-:W-:Y:S04]  /*1e060*/  LDGSTS.E [R0+0x22b00], desc[UR46][R74.64], P5 ;  /* 0x22b000004a007fae */ /* 0x000fe8000a92186e */
[----:B------:R-:W-:Y:S04]  /*1e070*/  LDGSTS.E [R0+0x22f00], desc[UR46][R36.64], P5 ;  /* 0x22f0000024007fae */ /* 0x000fe8000a92186e */
[----:B------:R-:W-:Y:S04]  /*1e080*/  LDGSTS.E [R0+0x23300], desc[UR46][R202.64], P5 ;  /* 0x23300000ca007fae */ /* 0x000fe8000a92186e */
[----:B------:R-:W-:Y:S04]  /*1e090*/  LDGSTS.E [R0+0x23700], desc[UR46][R194.64], P5 ;  /* 0x23700000c2007fae */ /* 0x000fe8000a92186e */
        /* <DEDUP_REMOVED lines=10> */
[----:B------:R-:W-:Y:S04]  /*1e140*/  LDGSTS.E [R0+0x25f00], desc[UR46][R214.64], P5 ;  /* 0x25f00000d6007fae */ /* 0x000fe8000a92186e */
[----:B------:R-:W3:Y:S04]  /*1e150*/  LDL.64 R28, [R1+0x30] ;  /* 0x00003000011c7983 */ /* 0x000ee80000100a00 */
[----:B------:R-:W-:Y:S04]  /*1e160*/  LDGSTS.E [R0+0x26300], desc[UR46][R66.64], P5 ;  /* 0x2630000042007fae */ /* 0x000fe8000a92186e */
[----:B------:R-:W3:Y:S04]  /*1e170*/  LDL.64 R12, [R1+0x58] ;  /* 0x00005800010c7983 */ /* 0x000ee80000100a00 */
[----:B------:R-:W-:Y:S04]  /*1e180*/  LDGSTS.E [R0+0x26700], desc[UR46][R138.64], P5 ;  /* 0x267000008a007fae */ /* 0x000fe8000a92186e */
[----:B------:R-:W3:Y:S04]  /*1e190*/  LDL.64 R66, [R1+0x78] ;  /* 0x0000780001427983 */ /* 0x000ee80000100a00 */
[----:B----4-:R-:W-:Y:S04]  /*1e1a0*/  LDGSTS.E [R0+0x26b00], desc[UR46][R218.64], P5 ;  /* 0x26b00000da007fae */ /* 0x010fe8000a92186e */
[----:B------:R-:W-:Y:S04]  /*1e1b0*/  LDGSTS.E [R0+0x26f00], desc[UR46][R226.64], P5 ;  /* 0x26f00000e2007fae */ /* 0x000fe8000a92186e */
[----:B------:R-:W-:Y:S04]  /*1e1c0*/  LDGSTS.E [R0+0x27300], desc[UR46][R234.64], P5 ;  /* 0x27300000ea007fae */ /* 0x000fe8000a92186e */
[----:B------:R-:W-:Y:S01]  /*1e1d0*/  LDGSTS.E [R0+0x27700], desc[UR46][R242.64], P5 ;  /* 0x27700000f2007fae */ /* 0x000fe2000a92186e */
[----:B------:R-:W-:-:S03]  /*1e1e0*/  IMAD.WIDE R80, R9, 0x4, R80 ;  /* 0x0000000409507825 */ /* 0x000fc600078e0250 */
[----:B------:R-:W-:Y:S01]  /*1e1f0*/  LDGSTS.E [R0+0x27b00], desc[UR46][R16.64], P5 ;  /* 0x27b0000010007fae */ /* 0x000fe2000a92186e */
[----:B------:R-:W-:-:S03]  /*1e200*/  IMAD.WIDE R88, R9, 0x4, R88 ;  /* 0x0000000409587825 */ /* 0x000fc600078e0258 */
[----:B------:R-:W-:Y:S01]  /*1e210*/  LDGSTS.E [R0+0x27f00], desc[UR46][R24.64], P5 ;  /* 0x27f0000018007fae */ /* 0x000fe2000a92186e */
[----:B------:R-:W-:-:S03]  /*1e220*/  IMAD.WIDE R96, R9, 0x4, R96 ;  /* 0x0000000409607825 */ /* 0x000fc600078e0260 */
[----:B------:R-:W-:Y:S01]  /*1e230*/  LDGSTS.E [R0+0x30300], desc[UR46][R32.64], P5 ;  /* 0x3030000020007fae */ /* 0x000fe2000a92186e */
[----:B------:R-:W-:-:S03]  /*1e240*/  IMAD.WIDE R104, R9, 0x4, R104 ;  /* 0x0000000409687825 */ /* 0x000fc600078e0268 */
[----:B------:R-:W-:Y:S04]  /*1e250*/  LDGSTS.E [R0+0x30700], desc[UR46][R40.64], P5 ;  /* 0x3070000028007fae */ /* 0x000fe8000a92186e */
        /* <DEDUP_REMOVED lines=30> */
[----:B------:R-:W4:Y:S04]  /*1e440*/  LDL.LU.64 R214, [R1+0x980] ;  /* 0x0009800001d67983 */ /* 0x000f280000300a00 */
[----:B------:R-:W4:Y:S04]  /*1e450*/  LDL.LU.64 R138, [R1+0x978] ;  /* 0x00097800018a7983 */ /* 0x000f280000300a00 */
[----:B------:R-:W4:Y:S04]  /*1e460*/  LDL.LU.64 R222, [R1+0x958] ;  /* 0x0009580001de7983 */ /* 0x000f280000300a00 */
[----:B--2---:R-:W-:Y:S04]  /*1e470*/  LDGSTS.E [R0+0x35f00], desc[UR46][R36.64], P5 ;  /* 0x35f0000024007fae */ /* 0x004fe8000a92186e */
[----:B---3--:R4:W-:Y:S04]  /*1e480*/  LDGSTS.E [R0+0x36300], desc[UR46][R28.64], P5 ;  /* 0x363000001c007fae */ /* 0x0089e8000a92186e */
[----:B------:R2:W-:Y:S04]  /*1e490*/  LDGSTS.E [R0+0x36700], desc[UR46][R12.64], P5 ;  /* 0x367000000c007fae */ /* 0x0005e8000a92186e */
[----:B------:R3:W-:Y:S04]  /*1e4a0*/  LDGSTS.E [R0+0x36b00], desc[UR46][R66.64], P5 ;  /* 0x36b0000042007fae */ /* 0x0007e8000a92186e */
[----:B------:R-:W-:Y:S01]  /*1e4b0*/  LDGSTS.E [R0+0x36f00], desc[UR46][R2.64], P5 ;  /* 0x36f0000002007fae */ /* 0x000fe2000a92186e */
[----:B------:R-:W-:-:S03]  /*1e4c0*/  SEL R8, R8, RZ, P1 ;  /* 0x000000ff08087207 */ /* 0x000fc60000800000 */
[----:B------:R-:W-:Y:S04]  /*1e4d0*/  LDGSTS.E [R0+0x37300], desc[UR46][R6.64], P5 ;  /* 0x3730000006007fae */ /* 0x000fe8000a92186e */
[----:B------:R-:W-:Y:S04]  /*1e4e0*/  LDGSTS.E [R0+0x37700], desc[UR46][R246.64], P5 ;  /* 0x37700000f6007fae */ /* 0x000fe8000a92186e */
[----:B------:R-:W3:Y:S04]  /*1e4f0*/  LDL.LU.64 R2, [R1+0x15d8] ;  /* 0x0015d80001027983 */ /* 0x000ee80000300a00 */
[----:B------:R-:W3:Y:S04]  /*1e500*/  LDL.LU.64 R66, [R1+0x950] ;  /* 0x0009500001427983 */ /* 0x000ee80000300a00 */
[----:B------:R-:W3:Y:S04]  /*1e510*/  LDL.LU.64 R6, [R1+0x15d0] ;  /* 0x0015d00001067983 */ /* 0x000ee80000300a00 */
[----:B------:R-:W-:Y:S04]  /*1e520*/  LDGSTS.E [R0+0x37b00], desc[UR46][R244.64], P5 ;  /* 0x37b00000f4007fae */ /* 0x000fe8000a92186e */
[----:B------:R-:W3:Y:S04]  /*1e530*/  LDL.LU.64 R246, [R1+0x15c8] ;  /* 0x0015c80001f67983 */ /* 0x000ee80000300a00 */
[----:B------:R-:W-:Y:S01]  /*1e540*/  LDGSTS.E [R0+0x37f00], desc[UR46][R4.64], P5 ;  /* 0x37f0000004007fae */ /* 0x000fe2000a92186e */
[----:B------:R-:W-:-:S02]  /*1e550*/  ISETP.NE.U32.AND P5, PT, R8, RZ, PT ;  /* 0x000000ff0800720c */ /* 0x000fc40003fa5070 */
[----:B------:R-:W-:Y:S01]  /*1e560*/  SEL R8, RZ, 0x4, P3 ;  /* 0x00000004ff087807 */ /* 0x000fe20001800000 */
[----:B------:R-:W3:Y:S01]  /*1e570*/  LDL.LU.64 R244, [R1+0x15c0] ;  /* 0x0015c00001f47983 */ /* 0x000ee20000300a00 */
[----:B-1----:R-:W-:-:S03]  /*1e580*/  SEL R68, RZ, 0x4, P4 ;  /* 0x00000004ff447807 */ /* 0x002fc60002000000 */
[----:B------:R-:W0:Y:S04]  /*1e590*/  LDGDEPBAR ;  /* 0x00000000000079af */ /* 0x000e280000000000 */
[----:B------:R-:W3:Y:S04]  /*1e5a0*/  LDL.LU.64 R4, [R1+0x15b8] ;  /* 0x0015b80001047983 */ /* 0x000ee80000300a00 */
[----:B------:R-:W3:Y:S01]  /*1e5b0*/  LDL.LU.64 R36, [R1+0x970] ;  /* 0x0009700001247983 */ /* 0x000ee20000300a00 */
[C---:B----4-:R-:W-:Y:S02]  /*1e5c0*/  IMAD.WIDE R28, R252.reuse, 0x4, R138 ;  /* 0x00000004fc1c7825 */ /* 0x050fe400078e028a */
[----:B------:R-:W1:Y:S02]  /*1e5d0*/  S2R R139, SR_TID.X ;  /* 0x00000000008b7919 */ /* 0x000e640000002100 */
[----:B--2---:R-:W-:Y:S01]  /*1e5e0*/  IMAD.WIDE R12, R252, 0x4, R214 ;  /* 0x00000004fc0c7825 */ /* 0x004fe200078e02d6 */
[----:B-1----:R-:W-:-:S04]  /*1e5f0*/  SHF.R.U32.HI R139, RZ, 0x6, R139 ;  /* 0x00000006ff8b7819 */ /* 0x002fc8000001168b */
[----:B------:R-:W-:-:S04]  /*1e600*/  SGXT.U32 R139, R139, 0x1 ;  /* 0x000000018b8b781a */ /* 0x000fc80000000000 */
[----:B------:R-:W-:-:S04]  /*1e610*/  LOP3.LUT R139, R139, 0x24, RZ, 0xfc, !PT ;  /* 0x000000248b8b7812 */ /* 0x000fc800078efcff */
[----:B------:R-:W-:Y:S02]  /*1e620*/  ISETP.GE.AND P4, PT, R139, UR6, PT ;  /* 0x000000068b007c0c */ /* 0x000fe4000bf86270 */
[----:B---3--:R-:W-:Y:S02]  /*1e630*/  ISETP.NE.U32.AND P3, PT, R3, RZ, PT ;  /* 0x000000ff0300720c */ /* 0x008fe40003f65070 */
[----:B------:R-:W2:Y:S04]  /*1e640*/  LDL.LU R3, [R1+0x15b0] ;  /* 0x0015b00001037983 */ /* 0x000ea80000300800 */
[----:B------:R-:W3:Y:S04]  /*1e650*/  LDL.LU.64 R214, [R1+0x968] ;  /* 0x0009680001d67983 */ /* 0x000ee80000300a00 */
[----:B------:R1:W-:Y:S04]  /*1e660*/  STL.64 [R1+0x128], R12 ;  /* 0x0001280c01007387 */ /* 0x0003e80000100a00 */
[----:B------:R4:W-:Y:S04]  /*1e670*/  STL.64 [R1+0x130], R28 ;  /* 0x0001301c01007387 */ /* 0x0009e80000100a00 */
[----:B------:R-:W3:Y:S01]  /*1e680*/  LDL.LU.64 R138, [R1+0x948] ;  /* 0x00094800018a7983 */ /* 0x000ee20000300a00 */
[----:B------:R-:W-:Y:S01]  /*1e690*/  BAR.SYNC.DEFER_BLOCKING 0x0 ;  /* 0x0000000000007b1d */ /* 0x000fe20000010000 */
[----:B------:R-:W-:Y:S01]  /*1e6a0*/  SEL R8, R8, RZ, P1 ;  /* 0x000000ff08087207 */ /* 0x000fe20000800000 */
[----:B------:R-:W-:-:S04]  /*1e6b0*/  IMAD.WIDE R66, R252, 0x4, R66 ;  /* 0x00000004fc427825 */ /* 0x000fc800078e0242 */
[C---:B------:R-:W-:Y:S01]  /*1e6c0*/  IMAD.WIDE R36, R252.reuse, 0x4, R36 ;  /* 0x00000004fc247825 */ /* 0x040fe200078e0224 */
[----:B------:R-:W-:Y:S01]  /*1e6d0*/  @!PT LDS RZ, [RZ] ;  /* 0x00000000fffff984 */ /* 0x000fe20000000800 */
[----:B------:R-:W-:Y:S01]  /*1e6e0*/  @!PT LDS RZ, [RZ] ;  /* 0x00000000fffff984 */ /* 0x000fe20000000800 */
[----:B------:R-:W-:Y:S01]  /*1e6f0*/  @!PT LDS RZ, [RZ] ;  /* 0x00000000fffff984 */ /* 0x000fe20000000800 */
[----:B--2---:R1:W-:Y:S04]  /*1e700*/  LDGSTS.E [R3+-0x58000], desc[UR46][R12.64], P6 ;  /* 0xa80000000c037fae */ /* 0x0043e8000b12186e */
[----:B------:R-:W-:Y:S01]  /*1e710*/  LDGSTS.E [R3+-0x57ff8], desc[UR46][R28.64], P2 ;  /* 0xa80080001c037fae */ /* 0x000fe2000912186e */
[----:B-1----:R-:W-:Y:S02]  /*1e720*/  IMAD.WIDE R12, R252, 0x4, R222 ;  /* 0x00000004fc0c7825 */ /* 0x002fe400078e02de */
[----:B------:R-:W1:Y:S01]  /*1e730*/  S2R R223, SR_TID.X ;  /* 0x0000000000df7919 */ /* 0x000e620000002100 */
[----:B------:R-:W2:Y:S02]  /*1e740*/  S2R R222, SR_TID.X ;  /* 0x0000000000de7919 */ /* 0x000ea40000002100 */
[----:B------:R3:W-:Y:S04]  /*1e750*/  STL.64 [R1+0x138], R12 ;  /* 0x0001380c01007387 */ /* 0x0007e80000100a00 */
[----:B----4-:R-:W4:Y:S01]  /*1e760*/  LDL.LU.64 R28, [R1+0x940] ;  /* 0x00094000011c7983 */ /* 0x010f220000300a00 */
[----:B------:R-:W-:-:S03]  /*1e770*/  ISETP.NE.U32.AND P6, PT, R8, RZ, PT ;  /* 0x000000ff0800720c */ /* 0x000fc60003fc5070 */
[----:B------:R3:W-:Y:S01]  /*1e780*/  LDGSTS.E [R3+-0x56000], desc[UR46][R12.64], P5 ;  /* 0xaa0000000c037fae */ /* 0x0007e2000a92186e */
[----:B-1----:R-:W-:-:S03]  /*1e790*/  SHF.R.U32.HI R223, RZ, 0x6, R223 ;  /* 0x00000006ffdf7819 */ /* 0x002fc600000116df */
[----:B------:R-:W-:Y:S01]  /*1e7a0*/  LDGSTS.E [R3+-0x55ff8], desc[UR46][R66.64], P3 ;  /* 0xaa00800042037fae */ /* 0x000fe2000992186e */
[----:B------:R-:W-:-:S05]  /*1e7b0*/  SGXT.U32 R223, R223, 0x1 ;  /* 0x00000001dfdf781a */ /* 0x000fca0000000000 */
[----:B------:R1:W-:Y:S01]  /*1e7c0*/  LDGSTS.E [R4+-0x58000], desc[UR46][R36.64], P6 ;  /* 0xa800000024047fae */ /* 0x0003e2000b12186e */
[----:B------:R-:W-:-:S04]  /*1e7d0*/  LOP3.LUT R223, R223, 0x26, RZ, 0xfc, !PT ;  /* 0x00000026dfdf7812 */ /* 0x000fc800078efcff */
[----:B------:R-:W-:Y:S02]  /*1e7e0*/  ISETP.GE.AND P2, PT, R223, UR6, PT ;  /* 0x00000006df007c0c */ /* 0x000fe4000bf46270 */
[--C-:B--2---:R-:W-:Y:S02]  /*1e7f0*/  SHF.R.U32.HI R223, RZ, 0x6, R222.reuse ;  /* 0x00000006ffdf7819 */ /* 0x104fe400000116de */
[----:B------:R-:W-:Y:S02]  /*1e800*/  SHF.R.U32.HI R222, RZ, 0x6, R222 ;  /* 0x00000006ffde7819 */ /* 0x000fe400000116de */
[----:B------:R-:W-:Y:S02]  /*1e810*/  SGXT.U32 R223, R223, 0x1 ;  /* 0x00000001dfdf781a */ /* 0x000fe40000000000 */
[----:B------:R-:W-:Y:S02]  /*1e820*/  SGXT.U32 R222, R222, 0x1 ;  /* 0x00000001dede781a */ /* 0x000fe40000000000 */
[----:B------:R-:W-:-:S02]  /*1e830*/  SEL R8, R68, RZ, P1 ;  /* 0x000000ff44087207 */ /* 0x000fc40000800000 */
[----:B------:R-:W-:Y:S02]  /*1e840*/  LOP3.LUT R222, R222, 0x8, RZ, 0xfc, !PT ;  /* 0x00000008dede7812 */ /* 0x000fe400078efcff */
[----:B------:R-:W-:Y:S02]  /*1e850*/  LOP3.LUT R223, R223, 0xa, RZ, 0xfc, !PT ;  /* 0x0000000adfdf7812 */ /* 0x000fe400078efcff */
[----:B------:R-:W-:Y:S02]  /*1e860*/  ISETP.NE.U32.AND P5, PT, R8, RZ, PT ;  /* 0x000000ff0800720c */ /* 0x000fe40003fa5070 */
[----:B---3--:R-:W-:Y:S02]  /*1e870*/  SEL R13, RZ, 0x4, P4 ;  /* 0x00000004ff0d7807 */ /* 0x008fe40002000000 */
[----:B------:R-:W-:Y:S02]  /*1e880*/  SEL R8, RZ, 0x4, P2 ;  /* 0x00000004ff087807 */ /* 0x000fe40001000000 */
[----:B------:R-:W-:-:S02]  /*1e890*/  ISETP.GE.AND P4, PT, R222, UR6, PT ;  /* 0x00000006de007c0c */ /* 0x000fc4000bf86270 */
[----:B------:R-:W-:Y:S02]  /*1e8a0*/  ISETP.GE.AND P2, PT, R223, UR6, PT ;  /* 0x00000006df007c0c */ /* 0x000fe4000bf46270 */
[----:B------:R-:W2:Y:S04]  /*1e8b0*/  LDL.LU.64 R222, [R1+0x960] ;  /* 0x0009600001de7983 */ /* 0x000ea80000300a00 */
[----:B------:R3:W-:Y:S04]  /*1e8c0*/  STL.64 [R1+0x140], R66 ;  /* 0x0001404201007387 */ /* 0x0007e80000100a00 */
[----:B---3--:R-:W3:Y:S04]  /*1e8d0*/  LDL.LU.64 R66, [R1+0x938] ;  /* 0x0009380001427983 */ /* 0x008ee80000300a00 */
[----:B------:R1:W-:Y:S02]  /*1e8e0*/  STL.64 [R1+0x148], R36 ;  /* 0x0001482401007387 */ /* 0x0003e40000100a00 */
[----:B-1----:R-:W-:-:S02]  /*1e8f0*/  IMAD.WIDE R36, R252, 0x4, R138 ;  /* 0x00000004fc247825 */ /* 0x002fc400078e028a */
[----:B------:R-:W1:Y:S02]  /*1e900*/  S2R R139, SR_TID.X ;  /* 0x00000000008b7919 */ /* 0x000e640000002100 */
[----:B------:R-:W-:Y:S02]  /*1e910*/  IMAD.WIDE R68, R252, 0x4, R214 ;  /* 0x00000004fc447825 */ /* 0x000fe400078e02d6 */
[----:B------:R-:W3:Y:S04]  /*1e920*/  LDL.LU.64 R214, [R1+0x920] ;  /* 0x0009200001d67983 */ /* 0x000ee80000300a00 */
[----:B------:R1:W-:Y:S04]  /*1e930*/  STL.64 [R1+0x158], R68 ;  /* 0x0001584401007387 */ /* 0x0003e80000100a00 */
[----:B------:R1:W-:Y:S04]  /*1e940*/  LDGSTS.E [R4+-0x57ff8], desc[UR46][R68.64], P5 ;  /* 0xa800800044047fae */ /* 0x0003e8000a92186e */
[----:B------:R1:W-:Y:S02]  /*1e950*/  STL.64 [R1+0x160], R36 ;  /* 0x0001602401007387 */ /* 0x0003e40000100a00 */
[----:B-1----:R-:W-:-:S02]  /*1e960*/  SHF.R.U32.HI R69, RZ, 0x6, R139 ;  /* 0x00000006ff457819 */ /* 0x002fc4000001168b */
[----:B------:R-:W3:Y:S01]  /*1e970*/  LDL.LU.64 R138, [R1+0x918] ;  /* 0x00091800018a7983 */ /* 0x000ee20000300a00 */
[----:B------:R-:W-:Y:S02]  /*1e980*/  SEL R13, R13, RZ, P1 ;  /* 0x000000ff0d0d7207 */ /* 0x000fe40000800000 */
[----:B------:R-:W-:Y:S02]  /*1e990*/  SEL R12, RZ, 0x4, P4 ;  /* 0x00000004ff0c7807 */ /* 0x000fe40002000000 */
[----:B------:R-:W-:Y:S02]  /*1e9a0*/  ISETP.NE.U32.AND P4, PT, R13, RZ, PT ;  /* 0x000000ff0d00720c */ /* 0x000fe40003f85070 */
[----:B------:R-:W1:Y:S11]  /*1e9b0*/  S2R R13, SR_TID.X ;  /* 0x00000000000d7919 */ /* 0x000e760000002100 */
[----:B------:R1:W-:Y:S02]  /*1e9c0*/  LDGSTS.E [R4+-0x56000], desc[UR46][R36.64], P4 ;  /* 0xaa00000024047fae */ /* 0x0003e4000a12186e */
[----:B-1----:R-:W-:-:S04]  /*1e9d0*/  SHF.R.U32.HI R13, RZ, 0x6, R13 ;  /* 0x00000006ff0d7819 */ /* 0x002fc8000001160d */
[----:B------:R-:W-:-:S04]  /*1e9e0*/  SGXT.U32 R13, R13, 0x1 ;  /* 0x000000010d0d781a */ /* 0x000fc80000000000 */
[----:B------:R-:W-:-:S04]  /*1e9f0*/  LOP3.LUT R13, R13, 0x28, RZ, 0xfc, !PT ;  /* 0x000000280d0d7812 */ /* 0x000fc800078efcff */
[----:B------:R-:W-:Y:S02]  /*1ea00*/  ISETP.GE.AND P6, PT, R13, UR6, PT ;  /* 0x000000060d007c0c */ /* 0x000fe4000bfc6270 */
[----:B------:R-:W1:Y:S01]  /*1ea10*/  S2R R13, SR_TID.X ;  /* 0x00000000000d7919 */ /* 0x000e620000002100 */
[----:B------:R-:W-:Y:S02]  /*1ea20*/  SEL R8, R8, RZ, P1 ;  /* 0x000000ff08087207 */ /* 0x000fe40000800000 */
[----:B-1----:R-:W-:-:S04]  /*1ea30*/  SHF.R.U32.HI R13, RZ, 0x6, R13 ;  /* 0x00000006ff0d7819 */ /* 0x002fc8000001160d */
[----:B------:R-:W-:-:S04]  /*1ea40*/  SGXT.U32 R13, R13, 0x1 ;  /* 0x000000010d0d781a */ /* 0x000fc80000000000 */
[----:B------:R-:W-:-:S04]  /*1ea50*/  LOP3.LUT R13, R13, 0xc, RZ, 0xfc, !PT ;  /* 0x0000000c0d0d7812 */ /* 0x000fc800078efcff */
[----:B------:R-:W-:Y:S02]  /*1ea60*/  ISETP.GE.AND P4, PT, R13, UR6, PT ;  /* 0x000000060d007c0c */ /* 0x000fe4000bf86270 */
[----:B------:R-:W1:Y:S01]  /*1ea70*/  S2R R13, SR_TID.X ;  /* 0x00000000000d7919 */ /* 0x000e620000002100 */
[----:B------:R-:W-:Y:S02]  /*1ea80*/  ISETP.NE.U32.AND P3, PT, R8, RZ, PT ;  /* 0x000000ff0800720c */ /* 0x000fe40003f65070 */
[----:B------:R-:W-:Y:S02]  /*1ea90*/  SGXT.U32 R69, R69, 0x1 ;  /* 0x000000014545781a */ /* 0x000fe40000000000 */
[----:B------:R-:W-:Y:S02]  /*1eaa0*/  SEL R8, RZ, 0x4, P2 ;  /* 0x00000004ff087807 */ /* 0x000fe40001000000 */
[----:B------:R-:W-:Y:S02]  /*1eab0*/  SEL R12, R12, RZ, P1 ;  /* 0x000000ff0c0c7207 */ /* 0x000fe40000800000 */
[----:B------:R-:W-:-:S02]  /*1eac0*/  LOP3.LUT R69, R69, 0x2a, RZ, 0xfc, !PT ;  /* 0x0000002a45457812 */ /* 0x000fc400078efcff */
[----:B------:R-:W-:Y:S02]  /*1ead0*/  ISETP.NE.U32.AND P2, PT, R12, RZ, PT ;  /* 0x000000ff0c00720c */ /* 0x000fe40003f45070 */
[----:B------:R-:W-:Y:S02]  /*1eae0*/  SEL R8, R8, RZ, P1 ;  /* 0x000000ff08087207 */ /* 0x000fe40000800000 */
[----:B------:R-:W-:Y:S02]  /*1eaf0*/  SEL R12, RZ, 0x4, P6 ;  /* 0x00000004ff0c7807 */ /* 0x000fe40003000000 */
[----:B------:R-:W-:Y:S02]  /*1eb00*/  ISETP.GE.AND P6, PT, R69, UR6, PT ;  /* 0x0000000645007c0c */ /* 0x000fe4000bfc6270 */
[----:B------:R-:W-:Y:S02]  /*1eb10*/  ISETP.NE.U32.AND P5, PT, R8, RZ, PT ;  /* 0x000000ff0800720c */ /* 0x000fe40003fa5070 */
[----:B------:R-:W-:-:S02]  /*1eb20*/  SEL R8, R12, RZ, P1 ;  /* 0x000000ff0c087207 */ /* 0x000fc40000800000 */
[----:B-1----:R-:W-:-:S04]  /*1eb30*/  SHF.R.U32.HI R37, RZ, 0x6, R13 ;  /* 0x00000006ff257819 */ /* 0x002fc8000001160d */
[----:B------:R-:W-:Y:S02]  /*1eb40*/  SGXT.U32 R37, R37, 0x1 ;  /* 0x000000012525781a */ /* 0x000fe40000000000 */
[----:B------:R-:W-:Y:S02]  /*1eb50*/  SHF.R.U32.HI R12, RZ, 0x6, R13 ;  /* 0x00000006ff0c7819 */ /* 0x000fe4000001160d */
[----:B------:R-:W-:Y:S02]  /*1eb60*/  LOP3.LUT R37, R37, 0xe, RZ, 0xfc, !PT ;  /* 0x0000000e25257812 */ /* 0x000fe400078efcff */
[----:B------:R-:W-:Y:S02]  /*1eb70*/  SEL R13, RZ, 0x4, P6 ;  /* 0x00000004ff0d7807 */ /* 0x000fe40003000000 */
[----:B------:R-:W-:Y:S01]  /*1eb80*/  ISETP.GE.AND P6, PT, R37, UR6, PT ;  /* 0x0000000625007c0c */ /* 0x000fe2000bfc6270 */
[----:B----4-:R-:W-:-:S05]  /*1eb90*/  IMAD.WIDE R28, R252, 0x4, R28 ;  /* 0x00000004fc1c7825 */ /* 0x010fca00078e021c */
[----:B------:R1:W-:Y:S04]  /*1eba0*/  STL.64 [R1+0x168], R28 ;  /* 0x0001681c01007387 */ /* 0x0003e80000100a00 */
[----:B------:R-:W-:Y:S04]  /*1ebb0*/  LDGSTS.E [R4+-0x55ff8], desc[UR46][R28.64], P3 ;  /* 0xaa0080001c047fae */ /* 0x000fe8000992186e */
[----:B-1----:R-:W4:Y:S01]  /*1ebc0*/  LDL.LU.64 R28, [R1+0x930] ;  /* 0x00093000011c7983 */ /* 0x002f220000300a00 */
[----:B------:R-:W-:Y:S01]  /*1ebd0*/  SGXT.U32 R12, R12, 0x1 ;  /* 0x000000010c0c781a */ /* 0x000fe20000000000 */
[----:B--2---:R-:W-:-:S05]  /*1ebe0*/  IMAD.WIDE R68, R252, 0x4, R222 ;  /* 0x00000004fc447825 */ /* 0x004fca00078e02de */
[----:B------:R1:W-:Y:S01]  /*1ebf0*/  STL.64 [R1+0x248], R68 ;  /* 0x0002484401007387 */ /* 0x0003e20000100a00 */
[----:B------:R-:W2:Y:S01]  /*1ec00*/  S2R R223, SR_TID.X ;  /* 0x0000000000df7919 */ /* 0x000ea20000002100 */
[----:B---3--:R-:W-:Y:S01]  /*1ec10*/  IMAD.WIDE R36, R252, 0x4, R66 ;  /* 0x00000004fc247825 */ /* 0x008fe200078e0242 */
[----:B------:R-:W-:Y:S01]  /*1ec20*/  LOP3.LUT R12, R12, 0x2c, RZ, 0xfc, !PT ;  /* 0x0000002c0c0c7812 */ /* 0x000fe200078efcff */
[----:B------:R-:W3:Y:S01]  /*1ec30*/  LDL.LU.64 R66, [R1+0x910] ;  /* 0x0009100001427983 */ /* 0x000ee20000300a00 */
[----:B------:R-:W-:Y:S02]  /*1ec40*/  ISETP.NE.U32.AND P3, PT, R8, RZ, PT ;  /* 0x000000ff0800720c */ /* 0x000fe40003f65070 */
[----:B------:R-:W-:Y:S01]  /*1ec50*/  SEL R13, R13, RZ, P1 ;  /* 0x000000ff0d0d7207 */ /* 0x000fe20000800000 */
[----:B------:R1:W-:Y:S01]  /*1ec60*/  LDGSTS.E [R5+-0x58000], desc[UR46][R68.64], P2 ;  /* 0xa800000044057fae */ /* 0x0003e2000912186e */
[----:B------:R-:W-:Y:S02]  /*1ec70*/  SEL R8, RZ, 0x4, P4 ;  /* 0x00000004ff087807 */ /* 0x000fe40002000000 */
[----:B------:R-:W-:Y:S01]  /*1ec80*/  ISETP.GE.AND P4, PT, R12, UR6, PT ;  /* 0x000000060c007c0c */ /* 0x000fe2000bf86270 */
[----:B------:R1:W-:Y:S01]  /*1ec90*/  STL.64 [R1+0x240], R36 ;  /* 0x0002402401007387 */ /* 0x0003e20000100a00 */
[----:B------:R-:W-:-:S02]  /*1eca0*/  SEL R12, RZ, 0x4, P6 ;  /* 0x00000004ff0c7807 */ /* 0x000fc40003000000 */
[----:B------:R-:W-:Y:S01]  /*1ecb0*/  ISETP.NE.U32.AND P6, PT, R13, RZ, PT ;  /* 0x000000ff0d00720c */ /* 0x000fe20003fc5070 */
[----:B------:R1:W-:Y:S01]  /*1ecc0*/  LDGSTS.E [R5+-0x57ff8], desc[UR46][R36.64], P5 ;  /* 0xa800800024057fae */ /* 0x0003e2000a92186e */
[----:B------:R-:W-:Y:S02]  /*1ecd0*/  SEL R8, R8, RZ, P1 ;  /* 0x000000ff08087207 */ /* 0x000fe40000800000 */
[----:B------:R-:W-:Y:S02]  /*1ece0*/  SEL R12, R12, RZ, P1 ;  /* 0x000000ff0c0c7207 */ /* 0x000fe40000800000 */
[----:B--2---:R-:W-:Y:S01]  /*1ecf0*/  SHF.R.U32.HI R13, RZ, 0x6, R223 ;  /* 0x00000006ff0d7819 */ /* 0x004fe200000116df */
[----:B-1----:R-:W-:Y:S01]  /*1ed00*/  IMAD.WIDE R68, R252, 0x4, R214 ;  /* 0x00000004fc447825 */ /* 0x002fe200078e02d6 */
[----:B------:R-:W2:Y:S02]  /*1ed10*/  LDL.LU.64 R222, [R1+0x908] ;  /* 0x0009080001de7983 */ /* 0x000ea40000300a00 */
[----:B------:R-:W-:-:S02]  /*1ed20*/  SGXT.U32 R13, R13, 0x1 ;  /* 0x000000010d0d781a */ /* 0x000fc40000000000 */
[----:B------:R-:W-:Y:S01]  /*1ed30*/  ISETP.NE.U32.AND P2, PT, R8, RZ, PT ;  /* 0x000000ff0800720c */ /* 0x000fe20003f45070 */
[----:B------:R-:W1:Y:S01]  /*1ed40*/  S2R R215, SR_TID.X ;  /* 0x0000000000d77919 */ /* 0x000e620000002100 */
[----:B------:R-:W-:Y:S02]  /*1ed50*/  LOP3.LUT R13, R13, 0x2e, RZ, 0xfc, !PT ;  /* 0x0000002e0d0d7812 */ /* 0x000fe400078efcff */
[----:B------:R-:W-:Y:S01]  /*1ed60*/  SEL R8, RZ, 0x4, P4 ;  /* 0x00000004ff087807 */ /* 0x000fe20002000000 */
[----:B------:R-:W-:Y:S01]  /*1ed70*/  STL.64 [R1+0x180], R68 ;  /* 0x0001804401007387 */ /* 0x000fe20000100a00 */
[----:B------:R-:W-:Y:S02]  /*1ed80*/  ISETP.GE.AND P5, PT, R13, UR6, PT ;  /* 0x000000060d007c0c */ /* 0x000fe4000bfa6270 */
[----:B------:R-:W-:Y:S01]  /*1ed90*/  ISETP.NE.U32.AND P4, PT, R12, RZ, PT ;  /* 0x000000ff0c00720c */ /* 0x000fe20003f85070 */
[----:B------:R-:W-:Y:S01]  /*1eda0*/  LDGSTS.E [R5+-0x56000], desc[UR46][R68.64], P3 ;  /* 0xaa00000044057fae */ /* 0x000fe2000992186e */
[----:B------:R-:W-:-:S03]  /*1edb0*/  IMAD.WIDE R12, R252, 0x4, R138 ;  /* 0x00000004fc0c7825 */ /* 0x000fc600078e028a */
[----:B------:R-:W2:Y:S04]  /*1edc0*/  LDL.LU.64 R138, [R1+0x900] ;  /* 0x00090000018a7983 */ /* 0x000ea80000300a00 */
[----:B------:R-:W-:Y:S01]  /*1edd0*/  LDGSTS.E [R5+-0x55ff8], desc[UR46][R12.64], P6 ;  /* 0xaa0080000c057fae */ /* 0x000fe2000b12186e */
[----:B-1----:R-:W-:-:S04]  /*1ede0*/  SHF.R.U32.HI R214, RZ, 0x6, R215 ;  /* 0x00000006ffd67819 */ /* 0x002fc800000116d7 */
[----:B------:R-:W-:-:S04]  /*1edf0*/  SGXT.U32 R214, R214, 0x1 ;  /* 0x00000001d6d6781a */ /* 0x000fc80000000000 */
[----:B------:R-:W-:-:S04]  /*1ee00*/  LOP3.LUT R214, R214, 0x10, RZ, 0xfc, !PT ;  /* 0x00000010d6d67812 */ /* 0x000fc800078efcff */
[----:B------:R-:W-:Y:S02]  /*1ee10*/  ISETP.GE.AND P3, PT, R214, UR6, PT ;  /* 0x00000006d6007c0c */ /* 0x000fe4000bf66270 */
[----:B------:R-:W1:Y:S01]  /*1ee20*/  S2R R214, SR_TID.X ;  /* 0x0000000000d67919 */ /* 0x000e620000002100 */
[----:B------:R-:W-:-:S04]  /*1ee30*/  SHF.R.U32.HI R215, RZ, 0x6, R215 ;  /* 0x00000006ffd77819 */ /* 0x000fc800000116d7 */
[----:B------:R-:W-:-:S04]  /*1ee40*/  SGXT.U32 R215, R215, 0x1 ;  /* 0x00000001d7d7781a */ /* 0x000fc80000000000 */
[----:B------:R-:W-:-:S04]  /*1ee50*/  LOP3.LUT R215, R215, 0x12, RZ, 0xfc, !PT ;  /* 0x00000012d7d77812 */ /* 0x000fc800078efcff */
[----:B------:R-:W-:Y:S01]  /*1ee60*/  ISETP.GE.AND P6, PT, R215, UR6, PT ;  /* 0x00000006d7007c0c */ /* 0x000fe2000bfc6270 */
[----:B------:R4:W-:Y:S01]  /*1ee70*/  STL.64 [R1+0x188], R12 ;  /* 0x0001880c01007387 */ /* 0x0009e20000100a00 */
[----:B------:R-:W-:Y:S02]  /*1ee80*/  SEL R8, R8, RZ, P1 ;  /* 0x000000ff08087207 */ /* 0x000fe40000800000 */
[----:B------:R-:W-:Y:S02]  /*1ee90*/  SEL R36, RZ, 0x4, P5 ;  /* 0x00000004ff247807 */ /* 0x000fe40002800000 */
[----:B------:R-:W-:Y:S02]  /*1eea0*/  ISETP.NE.U32.AND P5, PT, R8, RZ, PT ;  /* 0x000000ff0800720c */ /* 0x000fe40003fa5070 */
[----:B------:R-:W-:Y:S02]  /*1eeb0*/  SEL R8, R36, RZ, P1 ;  /* 0x000000ff24087207 */ /* 0x000fe40000800000 */
[----:B-1----:R-:W-:-:S02]  /*1eec0*/  SHF.R.U32.HI R215, RZ, 0x6, R214 ;  /* 0x00000006ffd77819 */ /* 0x002fc400000116d6 */
[----:B------:R-:W-:Y:S02]  /*1eed0*/  SHF.R.U32.HI R214, RZ, 0x6, R214 ;  /* 0x00000006ffd67819 */ /* 0x000fe400000116d6 */
[----:B------:R-:W-:Y:S02]  /*1eee0*/  SGXT.U32 R215, R215, 0x1 ;  /* 0x00000001d7d7781a */ /* 0x000fe40000000000 */
[----:B------:R-:W-:Y:S02]  /*1eef0*/  SGXT.U32 R214, R214, 0x1 ;  /* 0x00000001d6d6781a */ /* 0x000fe40000000000 */
[----:B------:R-:W-:Y:S02]  /*1ef00*/  LOP3.LUT R215, R215, 0x32, RZ, 0xfc, !PT ;  /* 0x00000032d7d77812 */ /* 0x000fe400078efcff */
[----:B------:R-:W-:Y:S01]  /*1ef10*/  LOP3.LUT R214, R214, 0x30, RZ, 0xfc, !PT ;  /* 0x00000030d6d67812 */ /* 0x000fe200078efcff */
[----:B----4-:R-:W-:-:S05]  /*1ef20*/  IMAD.WIDE R28, R252, 0x4, R28 ;  /* 0x00000004fc1c7825 */ /* 0x010fca00078e021c */
[----:B------:R-:W-:Y:S04]  /*1ef30*/  STL.64 [R1+0x258], R28 ;  /* 0x0002581c01007387 */ /* 0x000fe80000100a00 */
[----:B------:R-:W4:Y:S04]  /*1ef40*/  LDL.LU.64 R12, [R1+0x8f8] ;  /* 0x0008f800010c7983 */ /* 0x000f280000300a00 */
[----:B------:R1:W-:Y:S01]  /*1ef50*/  LDGSTS.E [R244+-0x58000], desc[UR46][R28.64], P2 ;  /* 0xa80000001cf47fae */ /* 0x0003e2000912186e */
[----:B------:R-:W-:Y:S02]  /*1ef60*/  ISETP.NE.U32.AND P2, PT, R8, RZ, PT ;  /* 0x000000ff0800720c */ /* 0x000fe40003f45070 */
[----:B------:R-:W-:Y:S01]  /*1ef70*/  SEL R8, RZ, 0x4, P6 ;  /* 0x00000004ff087807 */ /* 0x000fe20003000000 */
[----:B------:R1:W-:Y:S01]  /*1ef80*/  STL.64 [R1+0x1270], R4 ;  /* 0x0012700401007387 */ /* 0x0003e20000100a00 */
[----:B------:R-:W-:-:S03]  /*1ef90*/  ISETP.GE.AND P6, PT, R215, UR6, PT ;  /* 0x00000006d7007c0c */ /* 0x000fc6000bfc6270 */
[----:B------:R-:W4:Y:S01]  /*1efa0*/  LDL.LU.64 R36, [R1+0x8f0] ;  /* 0x0008f00001247983 */ /* 0x000f220000300a00 */
[----:B-1----:R-:W-:Y:S02]  /*1efb0*/  SEL R4, RZ, 0x4, P3 ;  /* 0x00000004ff047807 */ /* 0x002fe40001800000 */
[----:B------:R-:W-:Y:S02]  /*1efc0*/  ISETP.GE.AND P3, PT, R214, UR6, PT ;  /* 0x00000006d6007c0c */ /* 0x000fe4000bf66270 */
[----:B------:R-:W4:Y:S01]  /*1efd0*/  LDL.LU.64 R214, [R1+0x8e8] ;  /* 0x0008e80001d67983 */ /* 0x000f220000300a00 */
[----:B---3--:R-:W-:-:S05]  /*1efe0*/  IMAD.WIDE R66, R252, 0x4, R66 ;  /* 0x00000004fc427825 */ /* 0x008fca00078e0242 */
[----:B------:R1:W-:Y:S04]  /*1eff0*/  STL.64 [R1+0x250], R66 ;  /* 0x0002504201007387 */ /* 0x0003e80000100a00 */
[----:B------:R-:W-:Y:S04]  /*1f000*/  LDGSTS.E [R244+-0x57ff8], desc[UR46][R66.64], P4 ;  /* 0xa800800042f47fae */ /* 0x000fe8000a12186e */
[----:B-1----:R-:W3:Y:S01]  /*1f010*/  LDL.LU.64 R66, [R1+0x8e0] ;  /* 0x0008e00001427983 */ /* 0x002ee20000300a00 */
[----:B------:R-:W-:Y:S01]  /*1f020*/  SEL R29, R4, RZ, P1 ;  /* 0x000000ff041d7207 */ /* 0x000fe20000800000 */
[----:B--2---:R-:W-:-:S05]  /*1f030*/  IMAD.WIDE R4, R252, 0x4, R222 ;  /* 0x00000004fc047825 */ /* 0x004fca00078e02de */
[----:B------:R1:W-:Y:S04]  /*1f040*/  STL.64 [R1+0x218], R4 ;  /* 0x0002180401007387 */ /* 0x0003e80000100a00 */
[----:B------:R1:W-:Y:S02]  /*1f050*/  LDGSTS.E [R244+-0x56000], desc[UR46][R4.64], P5 ;  /* 0xaa00000004f47fae */ /* 0x0003e4000a92186e */
[----:B-1----:R-:W-:Y:S02]  /*1f060*/  IMAD.WIDE R4, R252, 0x4, R138 ;  /* 0x00000004fc047825 */ /* 0x002fe400078e028a */
[----:B------:R-:W2:Y:S01]  /*1f070*/  LDL.LU.64 R138, [R1+0x8d8] ;  /* 0x0008d800018a7983 */ /* 0x000ea20000300a00 */
[----:B------:R-:W1:Y:S01]  /*1f080*/  S2R R223, SR_TID.X ;  /* 0x0000000000df7919 */ /* 0x000e620000002100 */
[----:B------:R-:W-:-:S02]  /*1f090*/  SEL R8, R8, RZ, P1 ;  /* 0x000000ff08087207 */ /* 0x000fc40000800000 */
[----:B------:R-:W-:Y:S01]  /*1f0a0*/  SEL R28, RZ, 0x4, P3 ;  /* 0x00000004ff1c7807 */ /* 0x000fe20001800000 */
[----:B------:R4:W-:Y:S01]  /*1f0b0*/  LDGSTS.E [R244+-0x55ff8], desc[UR46][R4.64], P2 ;  /* 0xaa00800004f47fae */ /* 0x0009e2000912186e */
[----:B------:R-:W-:Y:S02]  /*1f0c0*/  ISETP.NE.U32.AND P3, PT, R8, RZ, PT ;  /* 0x000000ff0800720c */ /* 0x000fe40003f65070 */
[----:B------:R-:W-:Y:S02]  /*1f0d0*/  SEL R8, RZ, 0x4, P6 ;  /* 0x00000004ff087807 */ /* 0x000fe40003000000 */
[----:B-1----:R-:W-:-:S04]  /*1f0e0*/  SHF.R.U32.HI R223, RZ, 0x6, R223 ;  /* 0x00000006ffdf7819 */ /* 0x002fc800000116df */
[----:B------:R-:W-:-:S04]  /*1f0f0*/  SGXT.U32 R223, R223, 0x1 ;  /* 0x00000001dfdf781a */ /* 0x000fc80000000000 */
[----:B------:R-:W-:-:S04]  /*1f100*/  LOP3.LUT R223, R223, 0x14, RZ, 0xfc, !PT ;  /* 0x00000014dfdf7812 */ /* 0x000fc800078efcff */
[----:B------:R-:W-:Y:S02]  /*1f110*/  ISETP.GE.AND P6, PT, R223, UR6, PT ;  /* 0x00000006df007c0c */ /* 0x000fe4000bfc6270 */
[----:B------:R-:W1:Y:S01]  /*1f120*/  S2R R223, SR_TID.X ;  /* 0x0000000000df7919 */ /* 0x000e620000002100 */
[----:B------:R-:W-:Y:S02]  /*1f130*/  ISETP.NE.U32.AND P4, PT, R29, RZ, PT ;  /* 0x000000ff1d00720c */ /* 0x000fe40003f85070 */
[----:B------:R-:W-:Y:S02]  /*1f140*/  SEL R28, R28, RZ, P1 ;  /* 0x000000ff1c1c7207 */ /* 0x000fe40000800000 */
[----:B------:R-:W-:Y:S02]  /*1f150*/  SEL R8, R8, RZ, P1 ;  /* 0x000000ff08087207 */ /* 0x000fe40000800000 */
[----:B------:R-:W-:Y:S02]  /*1f160*/  ISETP.NE.U32.AND P5, PT, R28, RZ, PT ;  /* 0x000000ff1c00720c */ /* 0x000fe40003fa5070 */
[----:B------:R-:W-:-:S02]  /*1f170*/  SEL R28, RZ, 0x4, P6 ;  /* 0x00000004ff1c7807 */ /* 0x000fc40003000000 */
[----:B------:R-:W-:Y:S02]  /*1f180*/  ISETP.NE.U32.AND P2, PT, R8, RZ, PT ;  /* 0x000000ff0800720c */ /* 0x000fe40003f45070 */
[----:B------:R-:W-:Y:S02]  /*1f190*/  SEL R8, R28, RZ, P1 ;  /* 0x000000ff1c087207 */ /* 0x000fe40000800000 */
[--C-:B-1----:R-:W-:Y:S02]  /*1f1a0*/  SHF.R.U32.HI R222, RZ, 0x6, R223.reuse ;  /* 0x00000006ffde7819 */ /* 0x102fe400000116df */
[----:B------:R-:W-:-:S04]  /*1f1b0*/  SHF.R.U32.HI R223, RZ, 0x6, R223 ;  /* 0x00000006ffdf7819 */ /* 0x000fc800000116df */
[----:B------:R-:W-:-:S04]  /*1f1c0*/  SGXT.U32 R223, R223, 0x1 ;  /* 0x00000001dfdf781a */ /* 0x000fc80000000000 */
[----:B------:R-:W-:Y:S01]  /*1f1d0*/  LOP3.LUT R223, R223, 0x34, RZ, 0xfc, !PT ;  /* 0x00000034dfdf7812 */ /* 0x000fe200078efcff */
[----:B------:R1:W-:Y:S01]  /*1f1e0*/  STL.64 [R1+0x210], R4 ;  /* 0x0002100401007387 */ /* 0x0003e20000100a00 */
[----:B------:R-:W-:-:S04]  /*1f1f0*/  SGXT.U32 R222, R222, 0x1 ;  /* 0x00000001dede781a */ /* 0x000fc80000000000 */
[----:B------:R-:W-:-:S04]  /*1f200*/  LOP3.LUT R222, R222, 0x16, RZ, 0xfc, !PT ;  /* 0x00000016dede7812 */ /* 0x000fc800078efcff */
[----:B------:R-:W-:Y:S01]  /*1f210*/  ISETP.GE.AND P6, PT, R222, UR6, PT ;  /* 0x00000006de007c0c */ /* 0x000fe2000bfc6270 */
[----:B----4-:R-:W-:-:S05]  /*1f220*/  IMAD.WIDE R12, R252, 0x4, R12 ;  /* 0x00000004fc0c7825 */ /* 0x010fca00078e020c */
[----:B------:R-:W-:Y:S01]  /*1f230*/  LDGSTS.E [R245+-0x58000], desc[UR46][R12.64], P4 ;  /* 0xa80000000cf57fae */ /* 0x000fe2000a12186e */
[----:B------:R-:W-:Y:S02]  /*1f240*/  ISETP.GE.AND P4, PT, R223, UR6, PT ;  /* 0x00000006df007c0c */ /* 0x000fe4000bf86270 */
[----:B------:R-:W4:Y:S01]  /*1f250*/  S2R R223, SR_TID.X ;  /* 0x0000000000df7919 */ /* 0x000f220000002100 */
[----:B-1----:R-:W-:Y:S01]  /*1f260*/  IMAD.WIDE R4, R252, 0x4, R36 ;  /* 0x00000004fc047825 */ /* 0x002fe200078e0224 */
[----:B------:R1:W-:Y:S04]  /*1f270*/  STL.64 [R1+0x268], R12 ;  /* 0x0002680c01007387 */ /* 0x0003e80000100a00 */
[----:B------:R-:W-:Y:S04]  /*1f280*/  STL.64 [R1+0x260], R4 ;  /* 0x0002600401007387 */ /* 0x000fe80000100a00 */
[----:B------:R-:W2:Y:S04]  /*1f290*/  LDL.LU.64 R68, [R1+0x8d0] ;  /* 0x0008d00001447983 */ /* 0x000ea80000300a00 */
[----:B-1----:R-:W2:Y:S04]  /*1f2a0*/  LDL.LU.64 R12, [R1+0x8c8] ;  /* 0x0008c800010c7983 */ /* 0x002ea80000300a00 */
[----:B------:R1:W-:Y:S01]  /*1f2b0*/  LDGSTS.E [R245+-0x57ff8], desc[UR46][R4.64], P3 ;  /* 0xa800800004f57fae */ /* 0x0003e2000992186e */
[----:B------:R-:W-:-:S02]  /*1f2c0*/  ISETP.NE.U32.AND P3, PT, R8, RZ, PT ;  /* 0x000000ff0800720c */ /* 0x000fc40003f65070 */
[----:B------:R-:W-:Y:S01]  /*1f2d0*/  SEL R8, RZ, 0x4, P4 ;  /* 0x00000004ff087807 */ /* 0x000fe20002000000 */
[----:B---3--:R-:W-:Y:S02]  /*1f2e0*/  IMAD.WIDE R28, R252, 0x4, R66 ;  /* 0x00000004fc1c7825 */ /* 0x008fe400078e0242 */
[----:B------:R-:W3:Y:S01]  /*1f2f0*/  S2R R67, SR_TID.X ;  /* 0x0000000000437919 */ /* 0x000ee20000002100 */
[--C-:B----4-:R-:W-:Y:S02]  /*1f300*/  SHF.R.U32.HI R222, RZ, 0x6, R223.reuse ;  /* 0x00000006ffde7819 */ /* 0x110fe400000116df */
[----:B------:R-:W-:-:S04]  /*1f310*/  SHF.R.U32.HI R223, RZ, 0x6, R223 ;  /* 0x00000006ffdf7819 */ /* 0x000fc800000116df */
[----:B------:R-:W-:Y:S01]  /*1f320*/  SGXT.U32 R223, R223, 0x1 ;  /* 0x00000001dfdf781a */ /* 0x000fe20000000000 */
[----:B------:R-:W-:-:S03]  /*1f330*/  IMAD.WIDE R36, R252, 0x4, R214 ;  /* 0x00000004fc247825 */ /* 0x000fc600078e02d6 */
[----:B------:R-:W-:Y:S02]  /*1f340*/  LOP3.LUT R223, R223, 0x18, RZ, 0xfc, !PT ;  /* 0x00000018dfdf7812 */ /* 0x000fe400078efcff */
[----:B------:R-:W-:Y:S01]  /*1f350*/  SEL R8, R8, RZ, P1 ;  /* 0x000000ff08087207 */ /* 0x000fe20000800000 */
[----:B------:R-:W-:Y:S01]  /*1f360*/  LDGSTS.E [R245+-0x56000], desc[UR46][R36.64], P5 ;  /* 0xaa00000024f57fae */ /* 0x000fe2000a92186e */
[----:B------:R-:W-:Y:S02]  /*1f370*/  ISETP.GE.AND P4, PT, R223, UR6, PT ;  /* 0x00000006df007c0c */ /* 0x000fe4000bf86270 */
[----:B------:R-:W-:Y:S01]  /*1f380*/  ISETP.NE.U32.AND P5, PT, R8, RZ, PT ;  /* 0x000000ff0800720c */ /* 0x000fe20003fa5070 */
[----:B------:R4:W-:Y:S01]  /*1f390*/  STL.64 [R1+0x208], R36 ;  /* 0x0002082401007387 */ /* 0x0009e20000100a00 */
[----:B------:R-:W-:-:S03]  /*1f3a0*/  SEL R8, RZ, 0x4, P4 ;  /* 0x00000004ff087807 */ /* 0x000fc60002000000 */
[----:B------:R-:W-:Y:S04]  /*1f3b0*/  LDGSTS.E [R245+-0x55ff8], desc[UR46][R28.64], P2 ;  /* 0xaa0080001cf57fae */ /* 0x000fe8000912186e */
[----:B----4-:R-:W4:Y:S01]  /*1f3c0*/  LDL.LU.64 R36, [R1+0x8c0] ;  /* 0x0008c00001247983 */ /* 0x010f220000300a00 */
[----:B---3--:R-:W-:-:S04]  /*1f3d0*/  SHF.R.U32.HI R67, RZ, 0x6, R67 ;  /* 0x00000006ff437819 */ /* 0x008fc80000011643 */
[----:B------:R-:W-:-:S04]  /*1f3e0*/  SGXT.U32 R67, R67, 0x1 ;  /* 0x000000014343781a */ /* 0x000fc80000000000 */
[----:B------:R-:W-:Y:S01]  /*1f3f0*/  LOP3.LUT R67, R67, 0x1a, RZ, 0xfc, !PT ;  /* 0x0000001a43437812 */ /* 0x000fe200078efcff */
[----:B------:R3:W-:Y:S03]  /*1f400*/  STL.64 [R1+0x200], R28 ;  /* 0x0002001c01007387 */ /* 0x0007e60000100a00 */
[----:B------:R-:W-:Y:S01]  /*1f410*/  ISETP.GE.AND P4, PT, R67, UR6, PT ;  /* 0x0000000643007c0c */ /* 0x000fe2000bf86270 */
[----:B--2---:R-:W-:Y:S01]  /*1f420*/  IMAD.WIDE R66, R252, 0x4, R138 ;  /* 0x00000004fc427825 */ /* 0x004fe200078e028a */
[----:B------:R-:W-:Y:S04]  /*1f430*/  STL.64 [R1+0x1278], R244 ;  /* 0x001278f401007387 */ /* 0x000fe80000100a00 */
[----:B------:R-:W-:Y:S04]  /*1f440*/  LDGSTS.E [R246+-0x58000], desc[UR46][R66.64], P3 ;  /* 0xa800000042f67fae */ /* 0x000fe8000992186e */
[----:B---3--:R-:W2:Y:S04]  /*1f450*/  LDL.LU.64 R28, [R1+0x8b8] ;  /* 0x0008b800011c7983 */ /* 0x008ea80000300a00 */
[----:B------:R-:W3:Y:S04]  /*1f460*/  LDL.LU.64 R214, [R1+0x8b0] ;  /* 0x0008b00001d67983 */ /* 0x000ee80000300a00 */
[----:B------:R1:W-:Y:S04]  /*1f470*/  STL.64 [R1+0x278], R66 ;  /* 0x0002784201007387 */ /* 0x0003e80000100a00 */
[----:B------:R-:W2:Y:S04]  /*1f480*/  LDL.LU.64 R138, [R1+0x8a8] ;  /* 0x0008a800018a7983 */ /* 0x000ea80000300a00 */
[----:B-1----:R-:W3:Y:S01]  /*1f490*/  LDL.LU.64 R66, [R1+0x8a0] ;  /* 0x0008a00001427983 */ /* 0x002ee20000300a00 */
[----:B------:R-:W1:Y:S01]  /*1f4a0*/  S2R R223, SR_TID.X ;  /* 0x0000000000df7919 */ /* 0x000e620000002100 */
[----:B------:R-:W-:-:S04]  /*1f4b0*/  SGXT.U32 R222, R222, 0x1 ;  /* 0x00000001dede781a */ /* 0x000fc80000000000 */
[----:B------:R-:W-:Y:S02]  /*1f4c0*/  LOP3.LUT R222, R222, 0x36, RZ, 0xfc, !PT ;  /* 0x00000036dede7812 */ /* 0x000fe400078efcff */
[----:B------:R-:W-:Y:S02]  /*1f4d0*/  SEL R5, RZ, 0x4, P6 ;  /* 0x00000004ff057807 */ /* 0x000fe40003000000 */
[----:B------:R-:W-:-:S04]  /*1f4e0*/  ISETP.GE.AND P6, PT, R222, UR6, PT ;  /* 0x00000006de007c0c */ /* 0x000fc8000bfc6270 */
[----:B------:R-:W-:Y:S02]  /*1f4f0*/  SEL R4, RZ, 0x4, P6 ;  /* 0x00000004ff047807 */ /* 0x000fe40003000000 */
[----:B------:R-:W-:Y:S02]  /*1f500*/  SEL R5, R5, RZ, P1 ;  /* 0x000000ff05057207 */ /* 0x000fe40000800000 */
[----:B------:R-:W-:Y:S02]  /*1f510*/  SEL R4, R4, RZ, P1 ;  /* 0x000000ff04047207 */ /* 0x000fe40000800000 */
[----:B------:R-:W-:Y:S02]  /*1f520*/  ISETP.NE.U32.AND P6, PT, R5, RZ, PT ;  /* 0x000000ff0500720c */ /* 0x000fe40003fc5070 */
[----:B------:R-:W-:Y:S02]  /*1f530*/  ISETP.NE.U32.AND P2, PT, R4, RZ, PT ;  /* 0x000000ff0400720c */ /* 0x000fe40003f45070 */
[----:B-1----:R-:W-:-:S04]  /*1f540*/  SHF.R.U32.HI R222, RZ, 0x6, R223 ;  /* 0x00000006ffde7819 */ /* 0x002fc800000116df */
[----:B------:R-:W-:-:S04]  /*1f550*/  SGXT.U32 R222, R222, 0x1 ;  /* 0x00000001dede781a */ /* 0x000fc80000000000 */
[----:B------:R-:W-:Y:S02]  /*1f560*/  LOP3.LUT R222, R222, 0x38, RZ, 0xfc, !PT ;  /* 0x00000038dede7812 */ /* 0x000fe400078efcff */
[----:B------:R-:W-:Y:S02]  /*1f570*/  SEL R4, RZ, 0x4, P4 ;  /* 0x00000004ff047807 */ /* 0x000fe40002000000 */
[----:B------:R-:W-:Y:S02]  /*1f580*/  ISETP.GE.AND P4, PT, R222, UR6, PT ;  /* 0x00000006de007c0c */ /* 0x000fe4000bf86270 */
[----:B------:R-:W-:-:S04]  /*1f590*/  SHF.R.U32.HI R222, RZ, 0x6, R223 ;  /* 0x00000006ffde7819 */ /* 0x000fc800000116df */
[----:B------:R-:W-:-:S04]  /*1f5a0*/  SGXT.U32 R222, R222, 0x1 ;  /* 0x00000001dede781a */ /* 0x000fc80000000000 */
[----:B------:R-:W-:Y:S02]  /*1f5b0*/  LOP3.LUT R222, R222, 0x3a, RZ, 0xfc, !PT ;  /* 0x0000003adede7812 */ /* 0x000fe400078efcff */
[----:B------:R-:W-:-:S04]  /*1f5c0*/  SEL R8, R8, RZ, P1 ;  /* 0x000000ff08087207 */ /* 0x000fc80000800000 */
[----:B------:R-:W-:Y:S02]  /*1f5d0*/  ISETP.NE.U32.AND P3, PT, R8, RZ, PT ;  /* 0x000000ff0800720c */ /* 0x000fe40003f65070 */
[----:B------:R-:W-:Y:S02]  /*1f5e0*/  SEL R8, RZ, 0x4, P4 ;  /* 0x00000004ff087807 */ /* 0x000fe40002000000 */
[----:B------:R-:W-:Y:S02]  /*1f5f0*/  SEL R4, R4, RZ, P1 ;  /* 0x000000ff04047207 */ /* 0x000fe40000800000 */
[----:B------:R-:W-:Y:S02]  /*1f600*/  SEL R8, R8, RZ, P1 ;  /* 0x000000ff08087207 */ /* 0x000fe40000800000 */
[----:B------:R-:W-:Y:S01]  /*1f610*/  ISETP.NE.U32.AND P4, PT, R4, RZ, PT ;  /* 0x000000ff0400720c */ /* 0x000fe20003f85070 */
[----:B------:R-:W-:-:S04]  /*1f620*/  IMAD.WIDE R68, R252, 0x4, R68 ;  /* 0x00000004fc447825 */ /* 0x000fc800078e0244 */
[----:B------:R-:W-:Y:S01]  /*1f630*/  IMAD.WIDE R12, R252, 0x4, R12 ;  /* 0x00000004fc0c7825 */ /* 0x000fe200078e020c */
[----:B------:R-:W-:Y:S01]  /*1f640*/  LDGSTS.E [R246+-0x57ff8], desc[UR46][R68.64], P6 ;  /* 0xa800800044f67fae */ /* 0x000fe2000b12186e */
[----:B------:R-:W-:Y:S02]  /*1f650*/  ISETP.GE.AND P6, PT, R222, UR6, PT ;  /* 0x00000006de007c0c */ /* 0x000fe4000bfc6270 */
[----:B------:R-:W-:Y:S01]  /*1f660*/  SHF.R.U32.HI R222, RZ, 0x6, R223 ;  /* 0x00000006ffde7819 */ /* 0x000fe200000116df */
[----:B------:R-:W-:Y:S04]  /*1f670*/  STL.64 [R1+0x270], R68 ;  /* 0x0002704401007387 */ /* 0x000fe80000100a00 */
[----:B------:R1:W-:Y:S01]  /*1f680*/  STL.64 [R1+0x8c8], R12 ;  /* 0x0008c80c01007387 */ /* 0x0003e20000100a00 */
[----:B------:R-:W-:-:S03]  /*1f690*/  SGXT.U32 R222, R222, 0x1 ;  /* 0x00000001dede781a */ /* 0x000fc60000000000 */
[----:B------:R1:W-:Y:S01]  /*1f6a0*/  LDGSTS.E [R246+-0x56000], desc[UR46][R12.64], P5 ;  /* 0xaa0000000cf67fae */ /* 0x0003e2000a92186e */
[----:B------:R-:W-:Y:S02]  /*1f6b0*/  LOP3.LUT R222, R222, 0x1c, RZ, 0xfc, !PT ;  /* 0x0000001cdede7812 */ /* 0x000fe400078efcff */
[----:B-1----:R-:W-:-:S04]  /*1f6c0*/  SHF.R.U32.HI R13, RZ, 0x6, R223 ;  /* 0x00000006ff0d7819 */ /* 0x002fc800000116df */
[----:B------:R-:W-:Y:S02]  /*1f6d0*/  SGXT.U32 R13, R13, 0x1 ;  /* 0x000000010d0d781a */ /* 0x000fe40000000000 */
[----:B------:R-:W-:Y:S02]  /*1f6e0*/  ISETP.GE.AND P5, PT, R222, UR6, PT ;  /* 0x00000006de007c0c */ /* 0x000fe4000bfa6270 */
[----:B------:R-:W-:Y:S01]  /*1f6f0*/  LOP3.LUT R13, R13, 0x1e, RZ, 0xfc, !PT ;  /* 0x0000001e0d0d7812 */ /* 0x000fe200078efcff */
[----:B------:R-:W3:Y:S01]  /*1f700*/  LDL.LU.64 R222, [R1+0x898] ;  /* 0x0008980001de7983 */ /* 0x000ee20000300a00 */
[----:B------:R-:W-:Y:S02]  /*1f710*/  SEL R12, RZ, 0x4, P6 ;  /* 0x00000004ff0c7807 */ /* 0x000fe40003000000 */
[----:B------:R-:W-:Y:S02]  /*1f720*/  ISETP.GE.AND P6, PT, R13, UR6, PT ;  /* 0x000000060d007c0c */ /* 0x000fe4000bfc6270 */
[----:B------:R-:W-:-:S02]  /*1f730*/  SEL R13, RZ, 0x4, P5 ;  /* 0x00000004ff0d7807 */ /* 0x000fc40002800000 */
[----:B------:R-:W-:Y:S02]  /*1f740*/  ISETP.NE.U32.AND P5, PT, R8, RZ, PT ;  /* 0x000000ff0800720c */ /* 0x000fe40003fa5070 */
[----:B------:R-:W-:Y:S02]  /*1f750*/  SEL R8, R12, RZ, P1 ;  /* 0x000000ff0c087207 */ /* 0x000fe40000800000 */
[----:B------:R-:W-:Y:S02]  /*1f760*/  SEL R12, RZ, 0x4, P6 ;  /* 0x00000004ff0c7807 */ /* 0x000fe40003000000 */
[----:B------:R-:W-:Y:S02]  /*1f770*/  SEL R13, R13, RZ, P1 ;  /* 0x000000ff0d0d7207 */ /* 0x000fe40000800000 */
[----:B------:R-:W-:Y:S02]  /*1f780*/  ISETP.NE.U32.AND P6, PT, R8, RZ, PT ;  /* 0x000000ff0800720c */ /* 0x000fe40003fc5070 */
[----:B------:R-:W-:Y:S01]  /*1f790*/  SEL R8, R12, RZ, P1 ;  /* 0x000000ff0c087207 */ /* 0x000fe20000800000 */
[----:B----4-:R-:W-:-:S05]  /*1f7a0*/  IMAD.WIDE R4, R252, 0x4, R36 ;  /* 0x00000004fc047825 */ /* 0x010fca00078e0224 */
[----:B------:R1:W-:Y:S01]  /*1f7b0*/  LDGSTS.E [R246+-0x55ff8], desc[UR46][R4.64], P2 ;  /* 0xaa00800004f67fae */ /* 0x0003e2000912186e */
[----:B------:R-:W-:Y:S01]  /*1f7c0*/  ISETP.NE.U32.AND P2, PT, R13, RZ, PT ;  /* 0x000000ff0d00720c */ /* 0x000fe20003f45070 */
[C---:B--2---:R-:W-:Y:S02]  /*1f7d0*/  IMAD.WIDE R12, R252.reuse, 0x4, R138 ;  /* 0x00000004fc0c7825 */ /* 0x044fe400078e028a */
[----:B------:R-:W2:Y:S01]  /*1f7e0*/  S2R R139, SR_TID.X ;  /* 0x00000000008b7919 */ /* 0x000ea20000002100 */
[----:B------:R1:W-:Y:S02]  /*1f7f0*/  STL.64 [R1+0x8c0], R4 ;  /* 0x0008c00401007387 */ /* 0x0003e40000100a00 */
[----:B-1----:R-:W-:-:S04]  /*1f800*/  IMAD.WIDE R4, R252, 0x4, R28 ;  /* 0x00000004fc047825 */ /* 0x002fc800078e021c */
[----:B---3--:R-:W-:Y:S01]  /*1f810*/  IMAD.WIDE R28, R252, 0x4, R214 ;  /* 0x00000004fc1c7825 */ /* 0x008fe200078e02d6 */
[----:B------:R1:W-:Y:S04]  /*1f820*/  LDGSTS.E [R247+-0x58000], desc[UR46][R4.64], P3 ;  /* 0xa800000004f77fae */ /* 0x0003e8000992186e */
[----:B------:R-:W-:Y:S01]  /*1f830*/  LDGSTS.E [R247+-0x57ff8], desc[UR46][R28.64], P4 ;  /* 0xa80080001cf77fae */ /* 0x000fe2000a12186e */
[----:B--2---:R-:W-:-:S03]  /*1f840*/  SHF.R.U32.HI R138, RZ, 0x6, R139 ;  /* 0x00000006ff8a7819 */ /* 0x004fc6000001168b */
[----:B------:R1:W-:Y:S01]  /*1f850*/  STL.64 [R1+0x1c8], R4 ;  /* 0x0001c80401007387 */ /* 0x0003e20000100a00 */
[----:B------:R-:W-:-:S03]  /*1f860*/  SGXT.U32 R138, R138, 0x1 ;  /* 0x000000018a8a781a */ /* 0x000fc60000000000 */
[----:B------:R2:W-:Y:S01]  /*1f870*/  LDGSTS.E [R247+-0x56000], desc[UR46][R12.64], P5 ;  /* 0xaa0000000cf77fae */ /* 0x0005e2000a92186e */
[----:B------:R-:W-:-:S04]  /*1f880*/  LOP3.LUT R138, R138, 0x3c, RZ, 0xfc, !PT ;  /* 0x0000003c8a8a7812 */ /* 0x000fc800078efcff */
[----:B------:R-:W-:Y:S02]  /*1f890*/  ISETP.GE.AND P4, PT, R138, UR6, PT ;  /* 0x000000068a007c0c */ /* 0x000fe4000bf86270 */
[----:B------:R-:W3:Y:S01]  /*1f8a0*/  S2R R138, SR_TID.X ;  /* 0x00000000008a7919 */ /* 0x000ee20000002100 */
[----:B------:R-:W-:Y:S04]  /*1f8b0*/  STL.64 [R1+0x1d0], R28 ;  /* 0x0001d01c01007387 */ /* 0x000fe80000100a00 */
[----:B------:R2:W-:Y:S01]  /*1f8c0*/  STL.64 [R1+0x280], R12 ;  /* 0x0002800c01007387 */ /* 0x0005e20000100a00 */
[----:B-1----:R-:W-:-:S03]  /*1f8d0*/  IMAD.WIDE R4, R252, 0x4, R66 ;  /* 0x00000004fc047825 */ /* 0x002fc600078e0242 */
[----:B------:R-:W4:Y:S01]  /*1f8e0*/  LDL.LU.64 R214, [R1+0x888] ;  /* 0x0008880001d67983 */ /* 0x000f220000300a00 */
[----:B--2---:R-:W-:-:S03]  /*1f8f0*/  SHF.R.U32.HI R13, RZ, 0x6, R139 ;  /* 0x00000006ff0d7819 */ /* 0x004fc6000001168b */
[----:B------:R1:W-:Y:S01]  /*1f900*/  LDGSTS.E [R247+-0x55ff8], desc[UR46][R4.64], P6 ;  /* 0xaa00800004f77fae */ /* 0x0003e2000b12186e */
[----:B------:R-:W-:-:S04]  /*1f910*/  SGXT.U32 R13, R13, 0x1 ;  /* 0x000000010d0d781a */ /* 0x000fc80000000000 */
[----:B------:R-:W-:-:S04]  /*1f920*/  LOP3.LUT R13, R13, 0x3e, RZ, 0xfc, !PT ;  /* 0x0000003e0d0d7812 */ /* 0x000fc800078efcff */
[----:B------:R-:W-:Y:S02]  /*1f930*/  ISETP.GE.AND P5, PT, R13, UR6, PT ;  /* 0x000000060d007c0c */ /* 0x000fe4000bfa6270 */
[----:B---3--:R-:W-:-:S04]  /*1f940*/  SHF.R.U32.HI R13, RZ, 0x6, R138 ;  /* 0x00000006ff0d7819 */ /* 0x008fc8000001168a */
[----:B------:R-:W-:Y:S01]  /*1f950*/  SGXT.U32 R13, R13, 0x1 ;  /* 0x000000010d0d781a */ /* 0x000fe20000000000 */
[----:B------:R1:W-:Y:S03]  /*1f960*/  STL.64 [R1+0x288], R4 ;  /* 0x0002880401007387 */ /* 0x0003e60000100a00 */
[----:B------:R-:W-:Y:S01]  /*1f970*/  LOP3.LUT R13, R13, 0x4, RZ, 0xfc, !PT ;  /* 0x000000040d0d7812 */ /* 0x000fe200078efcff */
[----:B------:R-:W2:Y:S03]  /*1f980*/  LDL.LU.64 R66, [R1+0x880] ;  /* 0x0008800001427983 */ /* 0x000ea60000300a00 */
[----:B------:R-:W-:Y:S01]  /*1f990*/  ISETP.GE.AND P6, PT, R13, UR8, PT ;  /* 0x000000080d007c0c */ /* 0x000fe2000bfc6270 */
[----:B------:R4:W-:Y:S01]  /*1f9a0*/  STL.64 [R1+0x1260], R246 ;  /* 0x001260f601007387 */ /* 0x0009e20000100a00 */
[----:B------:R-:W-:-:S03]  /*1f9b0*/  IMAD.WIDE R12, R252, 0x4, R6 ;  /* 0x00000004fc0c7825 */ /* 0x000fc600078e0206 */
[----:B------:R-:W3:Y:S01]  /*1f9c0*/  LDL.LU.64 R6, [R1+0x15a8] ;  /* 0x0015a80001067983 */ /* 0x000ee20000300a00 */
[----:B------:R-:W-:Y:S02]  /*1f9d0*/  SHF.R.U32.HI R138, RZ, 0x6, R139 ;  /* 0x00000006ff8a7819 */ /* 0x000fe4000001168b */
[----:B------:R-:W-:Y:S02]  /*1f9e0*/  LOP3.LUT R139, R139, 0x3f, RZ, 0xc0, !PT ;  /* 0x0000003f8b8b7812 */ /* 0x000fe400078ec0ff */
[----:B-1----:R-:W-:Y:S02]  /*1f9f0*/  SEL R4, RZ, 0x4, P5 ;  /* 0x00000004ff047807 */ /* 0x002fe40002800000 */
[----:B------:R-:W-:Y:S02]  /*1fa00*/  ISETP.GE.AND P5, PT, R139, UR6, PT ;  /* 0x000000068b007c0c */ /* 0x000fe4000bfa6270 */
[----:B------:R-:W1:Y:S01]  /*1fa10*/  LDC R139, c[0x0][0x230] ;  /* 0x00008c00ff8b7b82 */ /* 0x000e620000000800 */
[----:B------:R-:W-:-:S02]  /*1fa20*/  ISETP.NE.U32.AND P3, PT, R8, RZ, PT ;  /* 0x000000ff0800720c */ /* 0x000fc40003f65070 */
[----:B------:R-:W-:Y:S02]  /*1fa30*/  SEL R8, RZ, 0x4, P4 ;  /* 0x00000004ff087807 */ /* 0x000fe40002000000 */
[----:B------:R-:W-:Y:S02]  /*1fa40*/  SGXT.U32 R138, R138, 0x1 ;  /* 0x000000018a8a781a */ /* 0x000fe40000000000 */
[----:B------:R-:W-:Y:S02]  /*1fa50*/  SEL R8, R8, RZ, P1 ;  /* 0x000000ff08087207 */ /* 0x000fe40000800000 */
[----:B------:R-:W-:Y:S02]  /*1fa60*/  SEL R4, R4, RZ, P1 ;  /* 0x000000ff04047207 */ /* 0x000fe40000800000 */
[----:B------:R-:W-:-:S04]  /*1fa70*/  LOP3.LUT R138, R138, 0x6, RZ, 0xfc, !PT ;  /* 0x000000068a8a7812 */ /* 0x000fc800078efcff */
[----:B------:R-:W-:Y:S01]  /*1fa80*/  ISETP.GE.AND P4, PT, R138, UR8, PT ;  /* 0x000000088a007c0c */ /* 0x000fe2000bf86270 */
[----:B-1----:R-:W-:Y:S02]  /*1fa90*/  VIADD R139, R139, 0x3f ;  /* 0x0000003f8b8b7836 */ /* 0x002fe40000000000 */
[----:B------:R-:W-:-:S05]  /*1faa0*/  IMAD.WIDE R28, R252, 0x4, R222 ;  /* 0x00000004fc1c7825 */ /* 0x000fca00078e02de */
[----:B------:R1:W-:Y:S01]  /*1fab0*/  LDGSTS.E [R248+-0x58000], desc[UR46][R28.64], P2 ;  /* 0xa80000001cf87fae */ /* 0x0003e2000912186e */
[----:B------:R-:W-:Y:S02]  /*1fac0*/  ISETP.NE.U32.AND P2, PT, R8, RZ, PT ;  /* 0x000000ff0800720c */ /* 0x000fe40003f45070 */
[----:B------:R-:W-:Y:S01]  /*1fad0*/  SEL R8, RZ, 0x4, P5 ;  /* 0x00000004ff087807 */ /* 0x000fe20002800000 */
[----:B------:R-:W-:Y:S04]  /*1fae0*/  STL.64 [R1+0x1d8], R28 ;  /* 0x0001d81c01007387 */ /* 0x000fe80000100a00 */
[----:B------:R-:W-:Y:S04]  /*1faf0*/  STL.64 [R1+0x1e0], R12 ;  /* 0x0001e00c01007387 */ /* 0x000fe80000100a00 */
[----:B------:R1:W-:Y:S01]  /*1fb00*/  LDGSTS.E [R248+-0x57ff8], desc[UR46][R12.64], P3 ;  /* 0xa80080000cf87fae */ /* 0x0003e2000992186e */
[----:B------:R-:W-:-:S02]  /*1fb10*/  ISETP.NE.U32.AND P3, PT, R4, RZ, PT ;  /* 0x000000ff0400720c */ /* 0x000fc40003f65070 */
[----:B------:R-:W-:Y:S02]  /*1fb20*/  SEL R4, R8, RZ, P1 ;  /* 0x000000ff08047207 */ /* 0x000fe40000800000 */
[----:B------:R-:W-:Y:S02]  /*1fb30*/  ISETP.GT.AND P1, PT, R139, 0xff, PT ;  /* 0x000000ff8b00780c */ /* 0x000fe40003f24270 */
[----:B------:R-:W-:Y:S02]  /*1fb40*/  SEL R8, RZ, 0x4, P0 ;  /* 0x00000004ff087807 */ /* 0x000fe40000000000 */
[----:B------:R-:W-:Y:S01]  /*1fb50*/  ISETP.GE.AND P0, PT, R2, UR8, PT ;  /* 0x0000000802007c0c */ /* 0x000fe2000bf06270 */
[----:B----4-:R-:W-:Y:S01]  /*1fb60*/  IMAD.WIDE R246, R252, 0x4, R214 ;  /* 0x00000004fcf67825 */ /* 0x010fe200078e02d6 */
[----:B---3--:R3:W-:Y:S04]  /*1fb70*/  STL.64 [R1+0xfc0], R6 ;  /* 0x000fc00601007387 */ /* 0x0087e80000100a00 */
[----:B------:R-:W4:Y:S04]  /*1fb80*/  LDL.LU.64 R244, [R1+0x878] ;  /* 0x0008780001f47983 */ /* 0x000f280000300a00 */
[----:B------:R-:W4:Y:S01]  /*1fb90*/  LDL.LU.64 R138, [R1+0x870] ;  /* 0x00087000018a7983 */ /* 0x000f220000300a00 */
[----:B------:R-:W-:-:S03]  /*1fba0*/  ISETP.GE.AND P5, PT, R6, UR8, PT ;  /* 0x0000000806007c0c */ /* 0x000fc6000bfa6270 */
[----:B------:R-:W4:Y:S01]  /*1fbb0*/  LDL.LU.64 R76, [R1+0x858] ;  /* 0x00085800014c7983 */ /* 0x000f220000300a00 */
[----:B------:R-:W-:Y:S02]  /*1fbc0*/  SEL R2, RZ, 0x4, P5 ;  /* 0x00000004ff027807 */ /* 0x000fe40002800000 */
[----:B------:R-:W-:Y:S01]  /*1fbd0*/  ISETP.NE.U32.AND P5, PT, R4, RZ, PT ;  /* 0x000000ff0400720c */ /* 0x000fe20003fa5070 */
[----:B------:R-:W4:Y:S01]  /*1fbe0*/  LDL.LU.64 R68, [R1+0x850] ;  /* 0x0008500001447983 */ /* 0x000f220000300a00 */
[----:B--2---:R-:W-:-:S03]  /*1fbf0*/  IMAD.WIDE R4, R252, 0x4, R66 ;  /* 0x00000004fc047825 */ /* 0x004fc600078e0242 */
[----:B------:R-:W2:Y:S04]  /*1fc00*/  LDL.LU.64 R222, [R1+0x838] ;  /* 0x0008380001de7983 */ /* 0x000ea80000300a00 */
[----:B------:R1:W-:Y:S04]  /*1fc10*/  STL.64 [R1+0x298], R4 ;  /* 0x0002980401007387 */ /* 0x0003e80000100a00 */
[----:B------:R-:W2:Y:S01]  /*1fc20*/  LDL.LU.64 R214, [R1+0x830] ;  /* 0x0008300001d67983 */ /* 0x000ea20000300a00 */
[----:B------:R-:W1:Y:S01]  /*1fc30*/  S2R R67, SR_TID.X ;  /* 0x0000000000437919 */ /* 0x000e620000002100 */
[----:B------:R-:W-:-:S02]  /*1fc40*/  SEL R8, R8, RZ, P1 ;  /* 0x000000ff08087207 */ /* 0x000fc40000800000 */
[----:B---3--:R-:W-:Y:S01]  /*1fc50*/  SEL R6, RZ, 0x4, P0 ;  /* 0x00000004ff067807 */ /* 0x008fe20000000000 */
[----:B------:R3:W-:Y:S01]  /*1fc60*/  STL.64 [R1+0x1280], R246 ;  /* 0x001280f601007387 */ /* 0x0007e20000100a00 */
[----:B------:R-:W-:-:S03]  /*1fc70*/  SEL R2, R2, RZ, P1 ;  /* 0x000000ff02027207 */ /* 0x000fc60000800000 */
[----:B------:R-:W2:Y:S04]  /*1fc80*/  LDL.LU.64 R36, [R1+0x818] ;  /* 0x0008180001247983 */ /* 0x000ea80000300a00 */
[----:B------:R-:W2:Y:S04]  /*1fc90*/  LDL.LU.64 R28, [R1+0x810] ;  /* 0x00081000011c7983 */ /* 0x000ea80000300a00 */
[----:B------:R-:W-:Y:S01]  /*1fca0*/  LDGSTS.E [R248+-0x56000], desc[UR46][R246.64], P2 ;  /* 0xaa000000f6f87fae */ /* 0x000fe2000912186e */
[----:B------:R-:W-:Y:S02]  /*1fcb0*/  ISETP.NE.U32.AND P2, PT, R8, RZ, PT ;  /* 0x000000ff0800720c */ /* 0x000fe40003f45070 */
[----:B------:R-:W-:Y:S01]  /*1fcc0*/  SEL R8, R6, RZ, P1 ;  /* 0x000000ff06087207 */ /* 0x000fe20000800000 */
[----:B------:R2:W-:Y:S01]  /*1fcd0*/  LDGSTS.E [R248+-0x55ff8], desc[UR46][R4.64], P3 ;  /* 0xaa00800004f87fae */ /* 0x0005e2000992186e */
[----:B------:R-:W-:-:S03]  /*1fce0*/  ISETP.NE.U32.AND P3, PT, R2, RZ, PT ;  /* 0x000000ff0200720c */ /* 0x000fc60003f65070 */
[----:B------:R-:W2:Y:S01]  /*1fcf0*/  LDL.LU.64 R6, [R1+0x800] ;  /* 0x0008000001067983 */ /* 0x000ea20000300a00 */
[----:B-1----:R-:W-:-:S03]  /*1fd00*/  SHF.R.U32.HI R67, RZ, 0x6, R67 ;  /* 0x00000006ff437819 */ /* 0x002fc60000011643 */
[----:B------:R-:W2:Y:S01]  /*1fd10*/  LDL.LU.64 R12, [R1+0x7f8] ;  /* 0x0007f800010c7983 */ /* 0x000ea20000300a00 */
[----:B------:R-:W-:-:S03]  /*1fd20*/  SGXT.U32 R67, R67, 0x1 ;  /* 0x000000014343781a */ /* 0x000fc60000000000 */
[----:B------:R-:W2:Y:S01]  /*1fd30*/  LDL.LU.64 R4, [R1+0x7f0] ;  /* 0x0007f00001047983 */ /* 0x000ea20000300a00 */
[----:B------:R-:W-:Y:S02]  /*1fd40*/  SEL R2, RZ, 0x4, P6 ;  /* 0x00000004ff027807 */ /* 0x000fe40003000000 */
[----:B------:R-:W-:Y:S01]  /*1fd50*/  LOP3.LUT R67, R67, 0x22, RZ, 0xfc, !PT ;  /* 0x0000002243437812 */ /* 0x000fe200078efcff */
[----:B---3--:R-:W3:Y:S03]  /*1fd60*/  LDL.LU.64 R246, [R1+0x7d8] ;  /* 0x0007d80001f67983 */ /* 0x008ee60000300a00 */
[----:B------:R-:W-:Y:S01]  /*1fd70*/  ISETP.GE.AND P0, PT, R67, UR8, PT ;  /* 0x0000000843007c0c */ /* 0x000fe2000bf06270 */
[C---:B------:R-:W-:Y:S01]  /*1fd80*/  IMAD.WIDE R162, R9.reuse, 0x4, R162 ;  /* 0x0000000409a27825 */ /* 0x040fe200078e02a2 */
[----:B------:R-:W3:Y:S04]  /*1fd90*/  LDL.LU.64 R66, [R1+0x7d0] ;  /* 0x0007d00001427983 */ /* 0x000ee80000300a00 */
[----:B------:R1:W-:Y:S01]  /*1fda0*/  STL.64 [R1+0x1288], R2 ;  /* 0x0012880201007387 */ /* 0x0003e20000100a00 */
[----:B------:R-:W-:-:S03]  /*1fdb0*/  IMAD.WIDE R84, R9, 0x4, R84 ;  /* 0x0000000409547825 */ /* 0x000fc600078e0254 */
[----:B------:R-:W0:Y:S04]  /*1fdc0*/  LDGDEPBAR ;  /* 0x00000000000079af */ /* 0x000e280000000000 */
[----:B-1----:R-:W3:Y:S01]  /*1fdd0*/  LDL.LU.64 R2, [R1+0x7e0] ;  /* 0x0007e00001027983 */ /* 0x002ee20000300a00 */
[----:B------:R-:W-:-:S04]  /*1fde0*/  IMAD.WIDE R60, R9, 0x4, R60 ;  /* 0x00000004093c7825 */ /* 0x000fc800078e023c */
[----:B------:R-:W-:-:S04]  /*1fdf0*/  IMAD.WIDE R52, R9, 0x4, R52 ;  /* 0x0000000409347825 */ /* 0x000fc800078e0234 */
[----:B------:R-:W-:-:S04]  /*1fe00*/  IMAD.WIDE R44, R9, 0x4, R44 ;  /* 0x00000004092c7825 */ /* 0x000fc800078e022c */
[----:B------:R-:W-:-:S04]  /*1fe10*/  IMAD.WIDE R210, R9, 0x4, R210 ;  /* 0x0000000409d27825 */ /* 0x000fc800078e02d2 */
[----:B----4-:R-:W-:-:S04]  /*1fe20*/  IMAD.WIDE R244, R9, 0x4, R244 ;  /* 0x0000000409f47825 */ /* 0x010fc800078e02f4 */
[C---:B------:R-:W-:Y:S01]  /*1fe30*/  IMAD.WIDE R138, R9.reuse, 0x4, R138 ;  /* 0x00000004098a7825 */ /* 0x040fe200078e028a */
[----:B------:R1:W-:Y:S03]  /*1fe40*/  STL.64 [R1+0x2a0], R244 ;  /* 0x0002a0f401007387 */ /* 0x0003e60000100a00 */
[----:B------:R-:W-:-:S04]  /*1fe50*/  IMAD.WIDE R76, R9, 0x4, R76 ;  /* 0x00000004094c7825 */ /* 0x000fc800078e024c */
[C---:B------:R-:W-:Y:S01]  /*1fe60*/  IMAD.WIDE R68, R9.reuse, 0x4, R68 ;  /* 0x0000000409447825 */ /* 0x040fe200078e0244 */
[----:B-1----:R-:W4:Y:S04]  /*1fe70*/  LDL.LU.64 R244, [R1+0x7c0] ;  /* 0x0007c00001f47983 */ /* 0x002f280000300a00 */
[----:B------:R1:W-:Y:S01]  /*1fe80*/  STL.64 [R1+0x2a8], R138 ;  /* 0x0002a88a01007387 */ /* 0x0003e20000100a00 */
[----:B--2---:R-:W-:-:S03]  /*1fe90*/  IMAD.WIDE R222, R9, 0x4, R222 ;  /* 0x0000000409de7825 */ /* 0x004fc600078e02de */
[----:B-1----:R-:W2:Y:S04]  /*1fea0*/  LDL.LU.64 R138, [R1+0x7b8] ;  /* 0x0007b800018a7983 */ /* 0x002ea80000300a00 */
[----:B------:R1:W-:Y:S01]  /*1feb0*/  STL.64 [R1+0x2b0], R162 ;  /* 0x0002b0a201007387 */ /* 0x0003e20000100a00 */
[----:B------:R-:W-:-:S03]  /*1fec0*/  IMAD.WIDE R214, R9, 0x4, R214 ;  /* 0x0000000409d67825 */ /* 0x000fc600078e02d6 */
[----:B-1----:R-:W2:Y:S04]  /*1fed0*/  LDL.LU.64 R162, [R1+0x7b0] ;  /* 0x0007b00001a27983 */ /* 0x002ea80000300a00 */
[----:B------:R1:W-:Y:S04]  /*1fee0*/  STL.64 [R1+0x2b8], R84 ;  /* 0x0002b85401007387 */ /* 0x0003e80000100a00 */
        /* <DEDUP_REMOVED lines=16> */
[----:B-1----:R-:W2:Y:S01]  /*1fff0*/  LDL.LU.64 R210, [R1+0x778] ;  /* 0x0007780001d27983 */ /* 0x002ea20000300a00 */
[----:B------:R-:W-:-:S04]  /*20000*/  IMAD.WIDE R36, R9, 0x4, R36 ;  /* 0x0000000409247825 */ /* 0x000fc800078e0224 */
[C---:B------:R-:W-:Y:S01]  /*20010*/  IMAD.WIDE R28, R9.reuse, 0x4, R28 ;  /* 0x00000004091c7825 */ /* 0x040fe200078e021c */
[----:B------:R1:W-:Y:S03]  /*20020*/  STL.64 [R1+0x300], R36 ;  /* 0x0003002401007387 */ /* 0x0003e60000100a00 */
[----:B------:R-:W-:-:S04]  /*20030*/  IMAD.WIDE R20, R9, 0x4, R20 ;  /* 0x0000000409147825 */ /* 0x000fc800078e0214 */
[C---:B------:R-:W-:Y:S01]  /*20040*/  IMAD.WIDE R6, R9.reuse, 0x4, R6 ;  /* 0x0000000409067825 */ /* 0x040fe200078e0206 */
[----:B-1----:R-:W2:Y:S03]  /*20050*/  LDL.LU.64 R36, [R1+0x1570] ;  /* 0x0015700001247983 */ /* 0x002ea60000300a00 */
[C---:B------:R-:W-:Y:S01]  /*20060*/  IMAD.WIDE R12, R9.reuse, 0x4, R12 ;  /* 0x00000004090c7825 */ /* 0x040fe200078e020c */
[----:B------:R1:W-:Y:S03]  /*20070*/  STL.64 [R1+0x308], R28 ;  /* 0x0003081c01007387 */ /* 0x0003e60000100a00 */
[----:B------:R-:W-:-:S04]  /*20080*/  IMAD.WIDE R4, R9, 0x4, R4 ;  /* 0x0000000409047825 */ /* 0x000fc800078e0204 */
[C---:B------:R-:W-:Y:S01]  /*20090*/  IMAD.WIDE R238, R9.reuse, 0x4, R238 ;  /* 0x0000000409ee7825 */ /* 0x040fe200078e02ee */
[----:B-1----:R-:W2:Y:S04]  /*200a0*/  LDL.LU.64 R28, [R1+0x1568] ;  /* 0x00156800011c7983 */ /* 0x002ea80000300a00 */
[----:B------:R1:W-:Y:S01]  /*200b0*/  STL.64 [R1+0x310], R20 ;  /* 0x0003101401007387 */ /* 0x0003e20000100a00 */
[----:B---3--:R-:W-:-:S03]  /*200c0*/  IMAD.WIDE R2, R9, 0x4, R2 ;  /* 0x0000000409027825 */ /* 0x008fc600078e0202 */
[----:B-1----:R-:W3:Y:S04]  /*200d0*/  LDL.LU.64 R20, [R1+0x1560] ;  /* 0x0015600001147983 */ /* 0x002ee80000300a00 */
[----:B------:R1:W-:Y:S04]  /*200e0*/  STL.64 [R1+0x318], R6 ;  /* 0x0003180601007387 */ /* 0x0003e80000100a00 */
[----:B-1----:R-:W3:Y:S04]  /*200f0*/  LDL.LU.64 R6, [R1+0x758] ;  /* 0x0007580001067983 */ /* 0x002ee80000300a00 */
[----:B------:R1:W-:Y:S04]  /*20100*/  STL.64 [R1+0x320], R12 ;  /* 0x0003200c01007387 */ /* 0x0003e80000100a00 */
[----:B-1----:R-:W3:Y:S04]  /*20110*/  LDL.LU.64 R12, [R1+0x1558] ;  /* 0x00155800010c7983 */ /* 0x002ee80000300a00 */
[----:B------:R1:W-:Y:S04]  /*20120*/  STL.64 [R1+0x328], R4 ;  /* 0x0003280401007387 */ /* 0x0003e80000100a00 */
[----:B-1----:R-:W3:Y:S04]  /*20130*/  LDL.LU.64 R4, [R1+0x748] ;  /* 0x0007480001047983 */ /* 0x002ee80000300a00 */
[----:B------:R1:W-:Y:S04]  /*20140*/  STL.64 [R1+0x330], R238 ;  /* 0x000330ee01007387 */ /* 0x0003e80000100a00 */
[----:B-1----:R-:W3:Y:S04]  /*20150*/  LDL.LU.64 R238, [R1+0x1550] ;  /* 0x0015500001ee7983 */ /* 0x002ee80000300a00 */
[----:B------:R1:W-:Y:S02]  /*20160*/  STL.64 [R1+0x338], R2 ;  /* 0x0003380201007387 */ /* 0x0003e40000100a00 */
[----:B-1----:R-:W-:-:S04]  /*20170*/  IMAD.WIDE R2, R9, 0x4, R246 ;  /* 0x0000000409027825 */ /* 0x002fc800078e02f6 */
[C---:B------:R-:W-:Y:S01]  /*20180*/  IMAD.WIDE R246, R9.reuse, 0x4, R66 ;  /* 0x0000000409f67825 */ /* 0x040fe200078e0242 */
[----:B------:R1:W-:Y:S04]  /*20190*/  STL.64 [R1+0x340], R2 ;  /* 0x0003400201007387 */ /* 0x0003e80000100a00 */
[----:B------:R-:W3:Y:S04]  /*201a0*/  LDL.LU.64 R66, [R1+0x738] ;  /* 0x0007380001427983 */ /* 0x000ee80000300a00 */
[----:B------:R4:W-:Y:S01]  /*201b0*/  STL.64 [R1+0x348], R246 ;  /* 0x000348f601007387 */ /* 0x0009e20000100a00 */
[----:B-1----:R-:W-:-:S03]  /*201c0*/  IMAD.WIDE R2, R9, 0x4, R106 ;  /* 0x0000000409027825 */ /* 0x002fc600078e026a */
[----:B------:R-:W3:Y:S04]  /*201d0*/  LDL.LU.64 R106, [R1+0x730] ;  /* 0x00073000016a7983 */ /* 0x000ee80000300a00 */
[----:B------:R1:W-:Y:S04]  /*201e0*/  STL.64 [R1+0x350], R2 ;  /* 0x0003500201007387 */ /* 0x0003e80000100a00 */
[----:B----4-:R-:W4:Y:S01]  /*201f0*/  LDL.LU.64 R246, [R1+0x728] ;  /* 0x0007280001f67983 */ /* 0x010f220000300a00 */
[----:B-1----:R-:W-:-:S04]  /*20200*/  IMAD.WIDE R2, R9, 0x4, R244 ;  /* 0x0000000409027825 */ /* 0x002fc800078e02f4 */
[C---:B--2---:R-:W-:Y:S01]  /*20210*/  IMAD.WIDE R244, R9.reuse, 0x4, R138 ;  /* 0x0000000409f47825 */ /* 0x044fe200078e028a */
[----:B------:R1:W-:Y:S04]  /*20220*/  STL.64 [R1+0x358], R2 ;  /* 0x0003580201007387 */ /* 0x0003e80000100a00 */
[----:B------:R-:W2:Y:S01]  /*20230*/  LDL.LU.64 R138, [R1+0x718] ;  /* 0x00071800018a7983 */ /* 0x000ea20000300a00 */
[----:B------:R-:W-:-:S03]  /*20240*/  IMAD.WIDE R230, R9, 0x4, R230 ;  /* 0x0000000409e67825 */ /* 0x000fc600078e02e6 */
[----:B------:R1:W-:Y:S02]  /*20250*/  STL.64 [R1+0x360], R244 ;  /* 0x000360f401007387 */ /* 0x0003e40000100a00 */
[C---:B-1----:R-:W-:Y:S02]  /*20260*/  IMAD.WIDE R2, R9.reuse, 0x4, R162 ;  /* 0x0000000409027825 */ /* 0x042fe400078e02a2 */
[----:B------:R-:W2:Y:S04]  /*20270*/  LDL.LU.64 R162, [R1+0x710] ;  /* 0x0007100001a27983 */ /* 0x000ea80000300a00 */
[----:B------:R1:W-:Y:S01]  /*20280*/  STL.64 [R1+0x368], R2 ;  /* 0x0003680201007387 */ /* 0x0003e20000100a00 */
[----:B------:R-:W-:-:S04]  /*20290*/  IMAD.WIDE R244, R9, 0x4, R114 ;  /* 0x0000000409f47825 */ /* 0x000fc800078e0272 */
[C---:B------:R-:W-:Y:S01]  /*202a0*/  IMAD.WIDE R228, R9.reuse, 0x4, R228 ;  /* 0x0000000409e47825 */ /* 0x040fe200078e02e4 */
[----:B-1----:R-:W2:Y:S04]  /*202b0*/  LDL.LU.64 R2, [R1+0x700] ;  /* 0x0007000001027983 */ /* 0x002ea80000300a00 */
[----:B------:R-:W2:Y:S04]  /*202c0*/  LDL.LU.64 R114, [R1+0x6f8] ;  /* 0x0006f80001727983 */ /* 0x000ea80000300a00 */
[----:B------:R1:W-:Y:S01]  /*202d0*/  STL.64 [R1+0x370], R244 ;  /* 0x000370f401007387 */ /* 0x0003e20000100a00 */
[----:B------:R-:W-:-:S03]  /*202e0*/  IMAD.WIDE R10, R9, 0x4, R10 ;  /* 0x00000004090a7825 */ /* 0x000fc600078e020a */
[----:B-1----:R-:W2:Y:S04]  /*202f0*/  LDL.LU.64 R244, [R1+0x6f0] ;  /* 0x0006f00001f47983 */ /* 0x002ea80000300a00 */
[----:B------:R1:W-:Y:S04]  /*20300*/  STL.64 [R1+0x378], R230 ;  /* 0x000378e601007387 */ /* 0x0003e80000100a00 */
[----:B-1----:R-:W2:Y:S01]  /*20310*/  LDL.LU.64 R230, [R1+0x1548] ;  /* 0x0015480001e67983 */ /* 0x002ea20000300a00 */
[----:B------:R-:W-:-:S05]  /*20320*/  IMAD.WIDE R222, R9, 0x4, R222 ;  /* 0x0000000409de7825 */ /* 0x000fca00078e02de */
[----:B------:R1:W-:Y:S01]  /*20330*/  STL.64 [R1+0x380], R222 ;  /* 0x000380de01007387 */ /* 0x0003e20000100a00 */
[----:B------:R-:W-:-:S03]  /*20340*/  IMAD.WIDE R214, R9, 0x4, R214 ;  /* 0x0000000409d67825 */ /* 0x000fc600078e02d6 */
[----:B-1----:R-:W2:Y:S04]  /*20350*/  LDL.LU.64 R222, [R1+0x1540] ;  /* 0x0015400001de7983 */ /* 0x002ea80000300a00 */
[----:B------:R1:W-:Y:S04]  /*20360*/  STL.64 [R1+0x388], R214 ;  /* 0x000388d601007387 */ /* 0x0003e80000100a00 */
[----:B-1----:R-:W2:Y:S04]  /*20370*/  LDL.LU.64 R214, [R1+0x1538] ;  /* 0x0015380001d67983 */ /* 0x002ea80000300a00 */
[----:B------:R1:W-:Y:S01]  /*20380*/  STL.64 [R1+0x390], R228 ;  /* 0x000390e401007387 */ /* 0x0003e20000100a00 */
[----:B------:R-:W-:-:S03]  /*20390*/  IMAD.WIDE R210, R9, 0x4, R210 ;  /* 0x0000000409d27825 */ /* 0x000fc600078e02d2 */
[----:B-1----:R-:W2:Y:S04]  /*203a0*/  LDL.LU.64 R228, [R1+0x1530] ;  /* 0x0015300001e47983 */ /* 0x002ea80000300a00 */
[----:B------:R1:W-:Y:S04]  /*203b0*/  STL.64 [R1+0x398], R10 ;  /* 0x0003980a01007387 */ /* 0x0003e80000100a00 */
[----:B-1----:R-:W2:Y:S04]  /*203c0*/  LDL.LU.64 R10, [R1+0x1528] ;  /* 0x00152800010a7983 */ /* 0x002ea80000300a00 */
[----:B------:R1:W-:Y:S04]  /*203d0*/  STL.64 [R1+0x3a0], R210 ;  /* 0x0003a0d201007387 */ /* 0x0003e80000100a00 */
[----:B-1----:R-:W3:Y:S01]  /*203e0*/  LDL.LU.64 R210, [R1+0x1520] ;  /* 0x0015200001d27983 */ /* 0x002ee20000300a00 */
[----:B------:R-:W-:-:S04]  /*203f0*/  IMAD.WIDE R34, R9, 0x4, R34 ;  /* 0x0000000409227825 */ /* 0x000fc800078e0222 */
[----:B------:R-:W-:-:S04]  /*20400*/  IMAD.WIDE R186, R9, 0x4, R186 ;  /* 0x0000000409ba7825 */ /* 0x000fc800078e02ba */
[----:B---3--:R-:W-:-:S05]  /*20410*/  IMAD.WIDE R210, R9, 0x4, R210 ;  /* 0x0000000409d27825 */ /* 0x008fca00078e02d2 */
[----:B------:R1:W-:Y:S04]  /*20420*/  STL.64 [R1+0x3b0], R210 ;  /* 0x0003b0d201007387 */ /* 0x0003e80000100a00 */
[----:B-1----:R-:W3:Y:S04]  /*20430*/  LDL.LU.64 R210, [R1+0x6d8] ;  /* 0x0006d80001d27983 */ /* 0x002ee80000300a00 */
[----:B------:R1:W-:Y:S04]  /*20440*/  STL.64 [R1+0x3b8], R34 ;  /* 0x0003b82201007387 */ /* 0x0003e80000100a00 */
[----:B-1----:R-:W3:Y:S04]  /*20450*/  LDL.LU.64 R34, [R1+0x1518] ;  /* 0x0015180001227983 */ /* 0x002ee80000300a00 */
[----:B------:R1:W-:Y:S04]  /*20460*/  STL.64 [R1+0x3d0], R186 ;  /* 0x0003d0ba01007387 */ /* 0x0003e80000100a00 */
[----:B-1----:R-:W3:Y:S01]  /*20470*/  LDL.LU.64 R186, [R1+0x1510] ;  /* 0x0015100001ba7983 */ /* 0x002ee20000300a00 */
[----:B------:R-:W-:-:S05]  /*20480*/  IMAD.WIDE R6, R9, 0x4, R6 ;  /* 0x0000000409067825 */ /* 0x000fca00078e0206 */
[----:B------:R3:W-:Y:S01]  /*20490*/  STL.64 [R1+0x3d8], R6 ;  /* 0x0003d80601007387 */ /* 0x0007e20000100a00 */
[----:B------:R-:W-:-:S04]  /*204a0*/  IMAD.WIDE R4, R9, 0x4, R4 ;  /* 0x0000000409047825 */ /* 0x000fc800078e0204 */
[----:B------:R-:W-:-:S04]  /*204b0*/  IMAD.WIDE R66, R9, 0x4, R66 ;  /* 0x0000000409427825 */ /* 0x000fc800078e0242 */
[----:B------:R-:W-:-:S04]  /*204c0*/  IMAD.WIDE R106, R9, 0x4, R106 ;  /* 0x00000004096a7825 */ /* 0x000fc800078e026a */
[----:B----4-:R-:W-:-:S04]  /*204d0*/  IMAD.WIDE R246, R9, 0x4, R246 ;  /* 0x0000000409f67825 */ /* 0x010fc800078e02f6 */
[----:B------:R-:W-:-:S04]  /*204e0*/  IMAD.WIDE R74, R9, 0x4, R74 ;  /* 0x00000004094a7825 */ /* 0x000fc800078e024a */
[----:B--2---:R-:W-:-:S04]  /*204f0*/  IMAD.WIDE R138, R9, 0x4, R138 ;  /* 0x00000004098a7825 */ /* 0x004fc800078e028a */
[----:B------:R-:W-:-:S04]  /*20500*/  IMAD.WIDE R162, R9, 0x4, R162 ;  /* 0x0000000409a27825 */ /* 0x000fc800078e02a2 */
[----:B------:R-:W-:-:S04]  /*20510*/  IMAD.WIDE R178, R9, 0x4, R178 ;  /* 0x0000000409b27825 */ /* 0x000fc800078e02b2 */
[----:B------:R-:W-:-:S04]  /*20520*/  IMAD.WIDE R114, R9, 0x4, R114 ;  /* 0x0000000409727825 */ /* 0x000fc800078e0272 */
[----:B------:R-:W-:-:S04]  /*20530*/  IMAD.WIDE R244, R9, 0x4, R244 ;  /* 0x0000000409f47825 */ /* 0x000fc800078e02f4 */
[----:B------:R-:W-:-:S04]  /*20540*/  IMAD.WIDE R2, R9, 0x4, R2 ;  /* 0x0000000409027825 */ /* 0x000fc800078e0202 */
[----:B------:R-:W-:-:S04]  /*20550*/  IMAD.WIDE R202, R9, 0x4, R202 ;  /* 0x0000000409ca7825 */ /* 0x000fc800078e02ca */
[C---:B---3--:R-:W-:Y:S02]  /*20560*/  IMAD.WIDE R6, R9.reuse, 0x4, R186 ;  /* 0x0000000409067825 */ /* 0x048fe400078e02ba */
[----:B------:R-:W2:Y:S04]  /*20570*/  LDL.LU.64 R186, [R1+0x6b8] ;  /* 0x0006b80001ba7983 */ /* 0x000ea80000300a00 */
[----:B------:R1:W-:Y:S04]  /*20580*/  STL.64 [R1+0x3f0], R6 ;  /* 0x0003f00601007387 */ /* 0x0003e80000100a00 */
[----:B------:R3:W-:Y:S01]  /*20590*/  STL.64 [R1+0x3f8], R4 ;  /* 0x0003f80401007387 */ /* 0x0007e20000100a00 */
[----:B-1----:R-:W-:-:S03]  /*205a0*/  IMAD.WIDE R6, R9, 0x4, R250 ;  /* 0x0000000409067825 */ /* 0x002fc600078e02fa */
[----:B---3--:R-:W3:Y:S04]  /*205b0*/  LDL.LU.64 R4, [R1+0x6a0] ;  /* 0x0006a00001047983 */ /* 0x008ee80000300a00 */
[----:B------:R-:W4:Y:S04]  /*205c0*/  LDL.LU.64 R250, [R1+0x698] ;  /* 0x0006980001fa7983 */ /* 0x000f280000300a00 */
        /* <DEDUP_REMOVED lines=19> */
[----:B-1----:R-:W-:-:S02]  /*20700*/  IMAD.WIDE R244, R9, 0x4, R154 ;  /* 0x0000000409f47825 */ /* 0x002fc400078e029a */
[----:B------:R-:W3:Y:S04]  /*20710*/  LDL.LU.64 R154, [R1+0x658] ;  /* 0x00065800019a7983 */ /* 0x000ee80000300a00 */
[----:B------:R1:W-:Y:S04]  /*20720*/  STL.64 [R1+0x4b8], R244 ;  /* 0x0004b8f401007387 */ /* 0x0003e80000100a00 */
[----:B-1----:R-:W3:Y:S04]  /*20730*/  LDL.LU.64 R244, [R1+0x648] ;  /* 0x0006480001f47983 */ /* 0x002ee80000300a00 */
[----:B------:R-:W-:Y:S04]  /*20740*/  STL.64 [R1+0x490], R2 ;  /* 0x0004900201007387 */ /* 0x000fe80000100a00 */
[----:B------:R1:W-:Y:S04]  /*20750*/  STL.64 [R1+0x1298], R2 ;  /* 0x0012980201007387 */ /* 0x0003e80000100a00 */
[----:B-1----:R-:W3:Y:S04]  /*20760*/  LDL.LU.64 R2, [R1+0x650] ;  /* 0x0006500001027983 */ /* 0x002ee80000300a00 */
[----:B------:R1:W-:Y:S04]  /*20770*/  STL.64 [R1+0x4d0], R202 ;  /* 0x0004d0ca01007387 */ /* 0x0003e80000100a00 */
[----:B-1----:R-:W3:Y:S01]  /*20780*/  LDL.LU.64 R202, [R1+0x14d8] ;  /* 0x0014d80001ca7983 */ /* 0x002ee20000300a00 */
[----:B------:R-:W-:-:S04]  /*20790*/  IMAD.WIDE R210, R9, 0x4, R210 ;  /* 0x0000000409d27825 */ /* 0x000fc800078e02d2 */
[C---:B------:R-:W-:Y:S01]  /*207a0*/  IMAD.WIDE R146, R9.reuse, 0x4, R146 ;  /* 0x0000000409927825 */ /* 0x040fe200078e0292 */
[----:B------:R1:W-:Y:S03]  /*207b0*/  STL.64 [R1+0x4d8], R210 ;  /* 0x0004d8d201007387 */ /* 0x0003e60000100a00 */
[C---:B------:R-:W-:Y:S01]  /*207c0*/  IMAD.WIDE R194, R9.reuse, 0x4, R194 ;  /* 0x0000000409c27825 */ /* 0x040fe200078e02c2 */
[----:B-1----:R-:W3:Y:S03]  /*207d0*/  LDL.LU.64 R210, [R1+0x14d0] ;  /* 0x0014d00001d27983 */ /* 0x002ee60000300a00 */
[----:B------:R-:W-:-:S04]  /*207e0*/  IMAD.WIDE R170, R9, 0x4, R170 ;  /* 0x0000000409aa7825 */ /* 0x000fc800078e02aa */
[----:B------:R-:W-:-:S04]  /*207f0*/  IMAD.WIDE R42, R9, 0x4, R42 ;  /* 0x00000004092a7825 */ /* 0x000fc800078e022a */
[----:B------:R-:W-:-:S04]  /*20800*/  IMAD.WIDE R18, R9, 0x4, R18 ;  /* 0x0000000409127825 */ /* 0x000fc800078e0212 */
[----:B--2---:R-:W-:-:S04]  /*20810*/  IMAD.WIDE R186, R9, 0x4, R186 ;  /* 0x0000000409ba7825 */ /* 0x004fc800078e02ba */
[----:B----4-:R-:W-:-:S04]  /*20820*/  IMAD.WIDE R250, R9, 0x4, R250 ;  /* 0x0000000409fa7825 */ /* 0x010fc800078e02fa */
[----:B---3--:R-:W-:-:S04]  /*20830*/  IMAD.WIDE R6, R9, 0x4, R6 ;  /* 0x0000000409067825 */ /* 0x008fc800078e0206 */
[----:B------:R-:W-:-:S04]  /*20840*/  IMAD.WIDE R236, R9, 0x4, R236 ;  /* 0x0000000409ec7825 */ /* 0x000fc800078e02ec */
[----:B------:R-:W-:-:S04]  /*20850*/  IMAD.WIDE R246, R9, 0x4, R246 ;  /* 0x0000000409f67825 */ /* 0x000fc800078e02f6 */
[----:B------:R-:W-:-:S04]  /*20860*/  IMAD.WIDE R74, R9, 0x4, R74 ;  /* 0x00000004094a7825 */ /* 0x000fc800078e024a */
[----:B------:R-:W-:-:S04]  /*20870*/  IMAD.WIDE R162, R9, 0x4, R162 ;  /* 0x0000000409a27825 */ /* 0x000fc800078e02a2 */
[----:B------:R-:W-:-:S04]  /*20880*/  IMAD.WIDE R178, R9, 0x4, R178 ;  /* 0x0000000409b27825 */ /* 0x000fc800078e02b2 */
[----:B------:R-:W-:-:S04]  /*20890*/  IMAD.WIDE R114, R9, 0x4, R114 ;  /* 0x0000000409727825 */ /* 0x000fc800078e0272 */
[----:B------:R-:W-:-:S04]  /*208a0*/  IMAD.WIDE R154, R9, 0x4, R154 ;  /* 0x00000004099a7825 */ /* 0x000fc800078e029a */
[----:B------:R-:W-:-:S05]  /*208b0*/  IMAD.WIDE R202, R9, 0x4, R202 ;  /* 0x0000000409ca7825 */ /* 0x000fca00078e02ca */
[----:B------:R1:W-:Y:S04]  /*208c0*/  STL.64 [R1+0x4f0], R202 ;  /* 0x0004f0ca01007387 */ /* 0x0003e80000100a00 */
[----:B-1----:R-:W2:Y:S04]  /*208d0*/  LDL.LU.64 R202, [R1+0x14c8] ;  /* 0x0014c80001ca7983 */ /* 0x002ea80000300a00 */
[----:B------:R1:W-:Y:S04]  /*208e0*/  STL.64 [R1+0x4f8], R146 ;  /* 0x0004f89201007387 */ /* 0x0003e80000100a00 */
[----:B-1----:R-:W3:Y:S04]  /*208f0*/  LDL.LU.64 R146, [R1+0x638] ;  /* 0x0006380001927983 */ /* 0x002ee80000300a00 */
[----:B------:R1:W-:Y:S04]  /*20900*/  STL.64 [R1+0x510], R194 ;  /* 0x000510c201007387 */ /* 0x0003e80000100a00 */
[----:B-1----:R-:W4:Y:S04]  /*20910*/  LDL.LU.64 R194, [R1+0x14c0] ;  /* 0x0014c00001c27983 */ /* 0x002f280000300a00 */
[----:B------:R1:W-:Y:S04]  /*20920*/  STL.64 [R1+0x518], R186 ;  /* 0x000518ba01007387 */ /* 0x0003e80000100a00 */
[----:B-1----:R-:W4:Y:S04]  /*20930*/  LDL.LU.64 R186, [R1+0x14b8] ;  /* 0x0014b80001ba7983 */ /* 0x002f280000300a00 */
[----:B------:R1:W-:Y:S04]  /*20940*/  STL.64 [R1+0x530], R114 ;  /* 0x0005307201007387 */ /* 0x0003e80000100a00 */
[----:B-1----:R-:W2:Y:S04]  /*20950*/  LDL.LU.64 R114, [R1+0x618] ;  /* 0x0006180001727983 */ /* 0x002ea80000300a00 */
[----:B------:R1:W-:Y:S02]  /*20960*/  STL.64 [R1+0x728], R6 ;  /* 0x0007280601007387 */ /* 0x0003e40000100a00 */
[----:B-1----:R-:W-:-:S02]  /*20970*/  IMAD.WIDE R6, R9, 0x4, R4 ;  /* 0x0000000409067825 */ /* 0x002fc400078e0204 */
[----:B------:R-:W4:Y:S04]  /*20980*/  LDL.LU.64 R4, [R1+0x600] ;  /* 0x0006000001047983 */ /* 0x000f280000300a00 */
[----:B------:R1:W-:Y:S04]  /*20990*/  STL.64 [R1+0x550], R6 ;  /* 0x0005500601007387 */ /* 0x0003e80000100a00 */
[----:B-1----:R-:W4:Y:S04]  /*209a0*/  LDL.LU.64 R6, [R1+0x5f8] ;  /* 0x0005f80001067983 */ /* 0x002f280000300a00 */
[----:B------:R1:W-:Y:S04]  /*209b0*/  STL.64 [R1+0x720], R250 ;  /* 0x000720fa01007387 */ /* 0x0003e80000100a00 */
[----:B-1----:R-:W4:Y:S04]  /*209c0*/  LDL.LU.64 R250, [R1+0x5f0] ;  /* 0x0005f00001fa7983 */ /* 0x002f280000300a00 */
[----:B------:R1:W-:Y:S04]  /*209d0*/  STL.64 [R1+0x718], R178 ;  /* 0x000718b201007387 */ /* 0x0003e80000100a00 */
[----:B-1----:R-:W4:Y:S04]  /*209e0*/  LDL.LU.64 R178, [R1+0x14b0] ;  /* 0x0014b00001b27983 */ /* 0x002f280000300a00 */
[----:B------:R1:W-:Y:S04]  /*209f0*/  STL.64 [R1+0x578], R170 ;  /* 0x000578aa01007387 */ /* 0x0003e80000100a00 */
[----:B-1----:R-:W4:Y:S04]  /*20a00*/  LDL.LU.64 R170, [R1+0x14a8] ;  /* 0x0014a80001aa7983 */ /* 0x002f280000300a00 */
[----:B------:R1:W-:Y:S01]  /*20a10*/  STL.64 [R1+0x708], R74 ;  /* 0x0007084a01007387 */ /* 0x0003e20000100a00 */
[----:B------:R-:W-:-:S03]  /*20a20*/  IMAD.WIDE R2, R9, 0x4, R2 ;  /* 0x0000000409027825 */ /* 0x000fc600078e0202 */
[----:B-1----:R-:W4:Y:S04]  /*20a30*/  LDL.LU.64 R74, [R1+0x5d8] ;  /* 0x0005d800014a7983 */ /* 0x002f280000300a00 */
[----:B------:R1:W-:Y:S01]  /*20a40*/  STL.64 [R1+0x700], R162 ;  /* 0x000700a201007387 */ /* 0x0003e20000100a00 */
[----:B------:R-:W-:-:S03]  /*20a50*/  IMAD.WIDE R244, R9, 0x4, R244 ;  /* 0x0000000409f47825 */ /* 0x000fc600078e02f4 */
[----:B-1----:R-:W4:Y:S04]  /*20a60*/  LDL.LU.64 R162, [R1+0x14a0] ;  /* 0x0014a00001a27983 */ /* 0x002f280000300a00 */
[----:B------:R1:W-:Y:S04]  /*20a70*/  STL.64 [R1+0x6f8], R42 ;  /* 0x0006f82a01007387 */ /* 0x0003e80000100a00 */
[----:B-1----:R-:W4:Y:S04]  /*20a80*/  LDL.LU.64 R42, [R1+0x5b8] ;  /* 0x0005b800012a7983 */ /* 0x002f280000300a00 */
[----:B------:R-:W-:Y:S04]  /*20a90*/  STL.64 [R1+0x710], R246 ;  /* 0x000710f601007387 */ /* 0x000fe80000100a00 */
        /* <DEDUP_REMOVED lines=11> */
[----:B-1----:R-:W4:Y:S01]  /*20b50*/  LDL.LU.64 R236, [R1+0x570] ;  /* 0x0005700001ec7983 */ /* 0x002f220000300a00 */
[----:B------:R-:W-:-:S04]  /*20b60*/  IMAD.WIDE R138, R9, 0x4, R138 ;  /* 0x00000004098a7825 */ /* 0x000fc800078e028a */
[----:B------:R-:W-:-:S04]  /*20b70*/  IMAD.WIDE R130, R9, 0x4, R130 ;  /* 0x0000000409827825 */ /* 0x000fc800078e0282 */
[----:B------:R-:W-:-:S04]  /*20b80*/  IMAD.WIDE R122, R9, 0x4, R122 ;  /* 0x00000004097a7825 */ /* 0x000fc800078e027a */
[----:B---3--:R-:W-:-:S05]  /*20b90*/  IMAD.WIDE R146, R9, 0x4, R146 ;  /* 0x0000000409927825 */ /* 0x008fca00078e0292 */
[----:B------:R1:W-:Y:S01]  /*20ba0*/  STL.64 [R1+0x6c8], R146 ;  /* 0x0006c89201007387 */ /* 0x0003e20000100a00 */
[----:B------:R-:W-:-:S04]  /*20bb0*/  IMAD.WIDE R106, R9, 0x4, R106 ;  /* 0x00000004096a7825 */ /* 0x000fc800078e026a */
[C---:B------:R-:W-:Y:S01]  /*20bc0*/  IMAD.WIDE R98, R9.reuse, 0x4, R98 ;  /* 0x0000000409627825 */ /* 0x040fe200078e0262 */
[----:B-1----:R-:W3:Y:S04]  /*20bd0*/  LDL.LU.64 R146, [R1+0x1490] ;  /* 0x0014900001927983 */ /* 0x002ee80000300a00 */
[----:B------:R1:W-:Y:S04]  /*20be0*/  STL.64 [R1+0x630], R138 ;  /* 0x0006308a01007387 */ /* 0x0003e80000100a00 */
[----:B-1----:R-:W3:Y:S04]  /*20bf0*/  LDL.LU.64 R138, [R1+0x1488] ;  /* 0x00148800018a7983 */ /* 0x002ee80000300a00 */
[----:B------:R1:W-:Y:S01]  /*20c00*/  STL.64 [R1+0x638], R130 ;  /* 0x0006388201007387 */ /* 0x0003e20000100a00 */
[----:B--2---:R-:W-:-:S03]  /*20c10*/  IMAD.WIDE R114, R9, 0x4, R114 ;  /* 0x0000000409727825 */ /* 0x004fc600078e0272 */
[----:B-1----:R-:W2:Y:S04]  /*20c20*/  LDL.LU.64 R130, [R1+0x1480] ;  /* 0x0014800001827983 */ /* 0x002ea80000300a00 */
[----:B------:R1:W-:Y:S01]  /*20c30*/  STL.64 [R1+0x650], R122 ;  /* 0x0006507a01007387 */ /* 0x0003e20000100a00 */
[----:B------:R-:W-:-:S03]  /*20c40*/  IMAD.WIDE R90, R9, 0x4, R90 ;  /* 0x00000004095a7825 */ /* 0x000fc600078e025a */
[----:B-1----:R-:W3:Y:S01]  /*20c50*/  LDL.LU.64 R122, [R1+0x1478] ;  /* 0x00147800017a7983 */ /* 0x002ee20000300a00 */
[----:B----4-:R-:W-:-:S03]  /*20c60*/  IMAD.WIDE R4, R9, 0x4, R4 ;  /* 0x0000000409047825 */ /* 0x010fc600078e0204 */
[----:B------:R1:W-:Y:S01]  /*20c70*/  STL.64 [R1+0x658], R114 ;  /* 0x0006587201007387 */ /* 0x0003e20000100a00 */
[----:B------:R-:W-:-:S03]  /*20c80*/  IMAD.WIDE R82, R9, 0x4, R82 ;  /* 0x0000000409527825 */ /* 0x000fc600078e0252 */
[----:B-1----:R-:W4:Y:S01]  /*20c90*/  LDL.LU.64 R114, [R1+0x1470] ;  /* 0x0014700001727983 */ /* 0x002f220000300a00 */
[----:B------:R-:W-:-:S03]  /*20ca0*/  IMAD.WIDE R6, R9, 0x4, R6 ;  /* 0x0000000409067825 */ /* 0x000fc600078e0206 */
[----:B------:R1:W-:Y:S01]  /*20cb0*/  STL.64 [R1+0x670], R106 ;  /* 0x0006706a01007387 */ /* 0x0003e20000100a00 */
[----:B------:R-:W-:-:S03]  /*20cc0*/  IMAD.WIDE R66, R9, 0x4, R66 ;  /* 0x0000000409427825 */ /* 0x000fc600078e0242 */
[----:B-1----:R-:W2:Y:S01]  /*20cd0*/  LDL.LU.64 R106, [R1+0x1468] ;  /* 0x00146800016a7983 */ /* 0x002ea20000300a00 */
[----:B------:R-:W-:-:S03]  /*20ce0*/  IMAD.WIDE R250, R9, 0x4, R250 ;  /* 0x0000000409fa7825 */ /* 0x000fc600078e02fa */
[----:B------:R1:W-:Y:S01]  /*20cf0*/  STL.64 [R1+0x678], R98 ;  /* 0x0006786201007387 */ /* 0x0003e20000100a00 */
[----:B------:R-:W-:-:S03]  /*20d00*/  IMAD.WIDE R58, R9, 0x4, R58 ;  /* 0x00000004093a7825 */ /* 0x000fc600078e023a */
[----:B-1----:R-:W3:Y:S04]  /*20d10*/  LDL.LU.64 R98, [R1+0x1460] ;  /* 0x0014600001627983 */ /* 0x002ee80000300a00 */
[----:B------:R1:W-:Y:S01]  /*20d20*/  STL.64 [R1+0x690], R4 ;  /* 0x0006900401007387 */ /* 0x0003e20000100a00 */
[----:B------:R-:W-:-:S03]  /*20d30*/  IMAD.WIDE R50, R9, 0x4, R50 ;  /* 0x0000000409327825 */ /* 0x000fc600078e0232 */
[----:B-1----:R-:W4:Y:S04]  /*20d40*/  LDL.LU.64 R4, [R1+0x520] ;  /* 0x0005200001047983 */ /* 0x002f280000300a00 */
[----:B------:R1:W-:Y:S04]  /*20d50*/  STL.64 [R1+0x698], R6 ;  /* 0x0006980601007387 */ /* 0x0003e80000100a00 */
[----:B-1----:R-:W2:Y:S01]  /*20d60*/  LDL.LU.64 R6, [R1+0x40] ;  /* 0x0000400001067983 */ /* 0x002ea20000300a00 */
[----:B------:R-:W-:-:S03]  /*20d70*/  IMAD.WIDE R74, R9, 0x4, R74 ;  /* 0x00000004094a7825 */ /* 0x000fc600078e024a */
[----:B------:R1:W-:Y:S01]  /*20d80*/  STL.64 [R1+0x6b0], R250 ;  /* 0x0006b0fa01007387 */ /* 0x0003e20000100a00 */
[----:B------:R-:W-:-:S03]  /*20d90*/  IMAD.WIDE R34, R9, 0x4, R34 ;  /* 0x0000000409227825 */ /* 0x000fc600078e0222 */
[----:B-1----:R-:W3:Y:S04]  /*20da0*/  LDL.LU.64 R250, [R1+0x8] ;  /* 0x0000080001fa7983 */ /* 0x002ee80000300a00 */
        /* <DEDUP_REMOVED lines=30> */
[----:B------:R1:W-:Y:S04]  /*20f90*/  STL.64 [R1+0x620], R10 ;  /* 0x0006200a01007387 */ /* 0x0003e80000100a00 */
[----:B-1----:R-:W3:Y:S04]  /*20fa0*/  LDL.LU.64 R10, [R1+0x1408] ;  /* 0x00140800010a7983 */ /* 0x002ee80000300a00 */
[----:B------:R-:W-:Y:S04]  /*20fb0*/  STL.64 [R1+0x648], R246 ;  /* 0x000648f601007387 */ /* 0x000fe80000100a00 */
[----:B------:R1:W-:Y:S04]  /*20fc0*/  STL.64 [R1+0x12a8], R246 ;  /* 0x0012a8f601007387 */ /* 0x0003e80000100a00 */
[----:B-1----:R-:W3:Y:S04]  /*20fd0*/  LDL.LU.64 R246, [R1+0xe8] ;  /* 0x0000e80001f67983 */ /* 0x002ee80000300a00 */
[----:B------:R1:W-:Y:S04]  /*20fe0*/  STL.64 [R1+0x5e8], R236 ;  /* 0x0005e8ec01007387 */ /* 0x0003e80000100a00 */
        /* <DEDUP_REMOVED lines=8> */
[----:B------:R-:W-:Y:S04]  /*21070*/  STL.64 [R1+0x600], R244 ;  /* 0x000600f401007387 */ /* 0x000fe80000100a00 */
[----:B------:R1:W-:Y:S04]  /*21080*/  STL.64 [R1+0x12b8], R244 ;  /* 0x0012b8f401007387 */ /* 0x0003e80000100a00 */
[----:B-1----:R-:W3:Y:S01]  /*21090*/  LDL.LU.64 R244, [R1+0x4c0] ;  /* 0x0004c00001f47983 */ /* 0x002ee20000300a00 */
[----:B----4-:R-:W-:-:S04]  /*210a0*/  IMAD.WIDE R4, R9, 0x4, R4 ;  /* 0x0000000409047825 */ /* 0x010fc800078e0204 */
[----:B--2---:R-:W-:-:S04]  /*210b0*/  IMAD.WIDE R6, R9, 0x4, R6 ;  /* 0x0000000409067825 */ /* 0x004fc800078e0206 */
        /* <DEDUP_REMOVED lines=10> */
[----:B---3--:R-:W-:-:S04]  /*21160*/  IMAD.WIDE R82, R9, 0x4, R82 ;  /* 0x0000000409527825 */ /* 0x008fc800078e0252 */
[----:B------:R-:W-:-:S04]  /*21170*/  IMAD.WIDE R90, R9, 0x4, R90 ;  /* 0x00000004095a7825 */ /* 0x000fc800078e025a */
[----:B------:R-:W-:-:S04]  /*21180*/  IMAD.WIDE R74, R9, 0x4, R74 ;  /* 0x00000004094a7825 */ /* 0x000fc800078e024a */
[----:B------:R-:W-:-:S04]  /*21190*/  IMAD.WIDE R92, R9, 0x4, R92 ;  /* 0x00000004095c7825 */ /* 0x000fc800078e025c */
[----:B------:R-:W-:-:S04]  /*211a0*/  IMAD.WIDE R94, R9, 0x4, R94 ;  /* 0x00000004095e7825 */ /* 0x000fc800078e025e */
[----:B------:R-:W-:-:S05]  /*211b0*/  IMAD.WIDE R244, R9, 0x4, R244 ;  /* 0x0000000409f47825 */ /* 0x000fca00078e02f4 */
[----:B------:R1:W-:Y:S04]  /*211c0*/  STL.64 [R1+0x5a8], R244 ;  /* 0x0005a8f401007387 */ /* 0x0003e80000100a00 */
[----:B------:R-:W-:Y:S01]  /*211d0*/  STL.64 [R1+0x5c0], R4 ;  /* 0x0005c00401007387 */ /* 0x000fe20000100a00 */
[----:B-1----:R-:W-:-:S04]  /*211e0*/  IMAD.WIDE R244, R9, 0x4, R2 ;  /* 0x0000000409f47825 */ /* 0x002fc800078e0202 */
[C---:B------:R-:W-:Y:S01]  /*211f0*/  IMAD.WIDE R2, R9.reuse, 0x4, R246 ;  /* 0x0000000409027825 */ /* 0x040fe200078e02f6 */
[----:B------:R-:W-:Y:S04]  /*21200*/  STL.64 [R1+0x5a0], R244 ;  /* 0x0005a0f401007387 */ /* 0x000fe80000100a00 */
[----:B------:R1:W-:Y:S04]  /*21210*/  STL.64 [R1+0x12c0], R4 ;  /* 0x0012c00401007387 */ /* 0x0003e80000100a00 */
[----:B------:R2:W-:Y:S04]  /*21220*/  STL.64 [R1+0x588], R2 ;  /* 0x0005880201007387 */ /* 0x0005e80000100a00 */
[----:B------:R3:W-:Y:S01]  /*21230*/  STL.64 [R1+0x580], R6 ;  /* 0x0005800601007387 */ /* 0x0007e20000100a00 */
[----:B-1----:R-:W-:-:S04]  /*21240*/  IMAD.WIDE R4, R9, 0x4, R214 ;  /* 0x0000000409047825 */ /* 0x002fc800078e02d6 */
[----:B--2---:R-:W-:-:S04]  /*21250*/  IMAD.WIDE R2, R9, 0x4, R250 ;  /* 0x0000000409027825 */ /* 0x004fc800078e02fa */
[C---:B------:R-:W-:Y:S01]  /*21260*/  IMAD.WIDE R214, R9.reuse, 0x4, R218 ;  /* 0x0000000409d67825 */ /* 0x040fe200078e02da */
[----:B------:R1:W-:Y:S03]  /*21270*/  STL.64 [R1+0x568], R2 ;  /* 0x0005680201007387 */ /* 0x0003e60000100a00 */
[C---:B---3--:R-:W-:Y:S01]  /*21280*/  IMAD.WIDE R6, R9.reuse, 0x4, R216 ;  /* 0x0000000409067825 */ /* 0x048fe200078e02d8 */
[----:B------:R-:W-:Y:S03]  /*21290*/  STL.64 [R1+0x560], R4 ;  /* 0x0005600401007387 */ /* 0x000fe60000100a00 */
[C---:B------:R-:W-:Y:S01]  /*212a0*/  IMAD.WIDE R244, R9.reuse, 0x4, R222 ;  /* 0x0000000409f47825 */ /* 0x040fe200078e02de */
[----:B------:R-:W-:Y:S03]  /*212b0*/  STL.64 [R1+0x540], R214 ;  /* 0x000540d601007387 */ /* 0x000fe60000100a00 */
[C---:B-1----:R-:W-:Y:S01]  /*212c0*/  IMAD.WIDE R2, R9.reuse, 0x4, R220 ;  /* 0x0000000409027825 */ /* 0x042fe200078e02dc */
[----:B------:R1:W-:Y:S04]  /*212d0*/  STL.64 [R1+0x12c8], R4 ;  /* 0x0012c80401007387 */ /* 0x0003e80000100a00 */
[----:B------:R2:W-:Y:S04]  /*212e0*/  STL.64 [R1+0x528], R2 ;  /* 0x0005280201007387 */ /* 0x0005e80000100a00 */
[----:B------:R-:W-:Y:S01]  /*212f0*/  STL.64 [R1+0x548], R6 ;  /* 0x0005480601007387 */ /* 0x000fe20000100a00 */
[----:B-1----:R-:W-:-:S03]  /*21300*/  IMAD.WIDE R4, R9, 0x4, R224 ;  /* 0x0000000409047825 */ /* 0x002fc600078e02e0 */
[----:B------:R1:W-:Y:S01]  /*21310*/  STL.64 [R1+0x12d0], R6 ;  /* 0x0012d00601007387 */ /* 0x0003e20000100a00 */
[----:B--2---:R-:W-:-:S03]  /*21320*/  IMAD.WIDE R2, R9, 0x4, R226 ;  /* 0x0000000409027825 */ /* 0x004fc600078e02e2 */
[----:B------:R-:W-:Y:S04]  /*21330*/  STL.64 [R1+0x520], R244 ;  /* 0x000520f401007387 */ /* 0x000fe80000100a00 */
[----:B------:R2:W-:Y:S04]  /*21340*/  STL.64 [R1+0x508], R4 ;  /* 0x0005080401007387 */ /* 0x0005e80000100a00 */
[----:B------:R-:W-:Y:S01]  /*21350*/  STL.64 [R1+0x12d8], R244 ;  /* 0x0012d8f401007387 */ /* 0x000fe20000100a00 */
[----:B-1----:R-:W-:-:S03]  /*21360*/  IMAD.WIDE R6, R9, 0x4, R232 ;  /* 0x0000000409067825 */ /* 0x002fc600078e02e8 */
[----:B------:R1:W-:Y:S01]  /*21370*/  STL.64 [R1+0x500], R2 ;  /* 0x0005000201007387 */ /* 0x0003e20000100a00 */
[----:B--2---:R-:W-:-:S05]  /*21380*/  IMAD.WIDE R4, R9, 0x4, R228 ;  /* 0x0000000409047825 */ /* 0x004fca00078e02e4 */
[----:B------:R2:W-:Y:S01]  /*21390*/  STL.64 [R1+0x4e8], R4 ;  /* 0x0004e80401007387 */ /* 0x0005e20000100a00 */
[----:B-1----:R-:W-:-:S03]  /*213a0*/  IMAD.WIDE R2, R9, 0x4, R230 ;  /* 0x0000000409027825 */ /* 0x002fc600078e02e6 */
[----:B------:R-:W-:Y:S04]  /*213b0*/  STL.64 [R1+0x4c8], R6 ;  /* 0x0004c80601007387 */ /* 0x000fe80000100a00 */
[----:B------:R-:W-:Y:S01]  /*213c0*/  STL.64 [R1+0x4e0], R2 ;  /* 0x0004e00201007387 */ /* 0x000fe20000100a00 */
[----:B--2---:R-:W-:-:S03]  /*213d0*/  IMAD.WIDE R4, R9, 0x4, R236 ;  /* 0x0000000409047825 */ /* 0x004fc600078e02ec */
[----:B------:R1:W-:Y:S01]  /*213e0*/  STL.64 [R1+0x12e0], R2 ;  /* 0x0012e00201007387 */ /* 0x0003e20000100a00 */
[----:B------:R-:W-:-:S03]  /*213f0*/  IMAD.WIDE R246, R9, 0x4, R238 ;  /* 0x0000000409f67825 */ /* 0x000fc600078e02ee */
[----:B------:R2:W-:Y:S04]  /*21400*/  STL.64 [R1+0x4a8], R4 ;  /* 0x0004a80401007387 */ /* 0x0005e80000100a00 */
[----:B------:R-:W-:Y:S01]  /*21410*/  STL.64 [R1+0x4c0], R234 ;  /* 0x0004c0ea01007387 */ /* 0x000fe20000100a00 */
[----:B-1----:R-:W-:-:S03]  /*21420*/  IMAD.WIDE R2, R9, 0x4, R240 ;  /* 0x0000000409027825 */ /* 0x002fc600078e02f0 */
[----:B------:R-:W-:Y:S04]  /*21430*/  STL.64 [R1+0x12e8], R234 ;  /* 0x0012e8ea01007387 */ /* 0x000fe80000100a00 */
[----:B------:R1:W-:Y:S01]  /*21440*/  STL.64 [R1+0x488], R2 ;  /* 0x0004880201007387 */ /* 0x0003e20000100a00 */
[----:B--2---:R-:W-:-:S03]  /*21450*/  IMAD.WIDE R4, R9, 0x4, R14 ;  /* 0x0000000409047825 */ /* 0x004fc600078e020e */
[----:B------:R-:W-:Y:S04]  /*21460*/  STL.64 [R1+0x4a0], R246 ;  /* 0x0004a0f601007387 */ /* 0x000fe80000100a00 */
[----:B------:R2:W-:Y:S01]  /*21470*/  STL.64 [R1+0x12f8], R246 ;  /* 0x0012f8f601007387 */ /* 0x0005e20000100a00 */
[----:B-1----:R-:W-:-:S05]  /*21480*/  IMAD.WIDE R2, R9, 0x4, R242 ;  /* 0x0000000409027825 */ /* 0x002fca00078e02f2 */
[----:B------:R1:W-:Y:S01]  /*21490*/  STL.64 [R1+0x480], R2 ;  /* 0x0004800201007387 */ /* 0x0003e20000100a00 */
[----:B--2---:R-:W-:-:S04]  /*214a0*/  IMAD.WIDE R246, R9, 0x4, R10 ;  /* 0x0000000409f67825 */ /* 0x004fc800078e020a */
[C---:B------:R-:W-:Y:S01]  /*214b0*/  IMAD.WIDE R240, R9.reuse, 0x4, R12 ;  /* 0x0000000409f07825 */ /* 0x040fe200078e020c */
[----:B------:R-:W-:Y:S03]  /*214c0*/  STL.64 [R1+0x468], R246 ;  /* 0x000468f601007387 */ /* 0x000fe60000100a00 */
[C---:B-1----:R-:W-:Y:S01]  /*214d0*/  IMAD.WIDE R2, R9.reuse, 0x4, R16 ;  /* 0x0000000409027825 */ /* 0x042fe200078e0210 */
[----:B------:R-:W-:Y:S03]  /*214e0*/  STL.64 [R1+0x448], R4 ;  /* 0x0004480401007387 */ /* 0x000fe60000100a00 */
[C---:B------:R-:W-:Y:S01]  /*214f0*/  IMAD.WIDE R250, R9.reuse, 0x4, R18 ;  /* 0x0000000409fa7825 */ /* 0x040fe200078e0212 */
[----:B------:R-:W-:Y:S04]  /*21500*/  STL.64 [R1+0x1300], R246 ;  /* 0x001300f601007387 */ /* 0x000fe80000100a00 */
[----:B------:R1:W-:Y:S04]  /*21510*/  STL.64 [R1+0x440], R2 ;  /* 0x0004400201007387 */ /* 0x0003e80000100a00 */
[----:B------:R-:W-:Y:S01]  /*21520*/  STL.64 [R1+0x460], R240 ;  /* 0x000460f001007387 */ /* 0x000fe20000100a00 */
[----:B------:R-:W-:-:S03]  /*21530*/  IMAD.WIDE R238, R9, 0x4, R20 ;  /* 0x0000000409ee7825 */ /* 0x000fc600078e0214 */
[----:B------:R-:W-:Y:S01]  /*21540*/  STL.64 [R1+0x1308], R240 ;  /* 0x001308f001007387 */ /* 0x000fe20000100a00 */
[----:B-1----:R-:W-:-:S03]  /*21550*/  IMAD.WIDE R2, R9, 0x4, R22 ;  /* 0x0000000409027825 */ /* 0x002fc600078e0216 */
[----:B------:R-:W-:Y:S04]  /*21560*/  STL.64 [R1+0x428], R250 ;  /* 0x000428fa01007387 */ /* 0x000fe80000100a00 */
[----:B------:R-:W-:Y:S04]  /*21570*/  STL.64 [R1+0x1310], R250 ;  /* 0x001310fa01007387 */ /* 0x000fe80000100a00 */
[----:B------:R1:W-:Y:S01]  /*21580*/  STL.64 [R1+0x408], R2 ;  /* 0x0004080201007387 */ /* 0x0003e20000100a00 */
[----:B------:R-:W-:-:S03]  /*21590*/  IMAD.WIDE R244, R9, 0x4, R26 ;  /* 0x0000000409f47825 */ /* 0x000fc600078e021a */
[----:B------:R-:W-:Y:S01]  /*215a0*/  STL.64 [R1+0x420], R238 ;  /* 0x000420ee01007387 */ /* 0x000fe20000100a00 */
[----:B-1----:R-:W-:-:S05]  /*215b0*/  IMAD.WIDE R2, R9, 0x4, R24 ;  /* 0x0000000409027825 */ /* 0x002fca00078e0218 */
[----:B------:R1:W-:Y:S01]  /*215c0*/  STL.64 [R1+0x400], R2 ;  /* 0x0004000201007387 */ /* 0x0003e20000100a00 */
[----:B------:R-:W-:-:S03]  /*215d0*/  IMAD.WIDE R236, R9, 0x4, R28 ;  /* 0x0000000409ec7825 */ /* 0x000fc600078e021c */
[----:B------:R-:W-:Y:S01]  /*215e0*/  STL.64 [R1+0x1318], R238 ;  /* 0x001318ee01007387 */ /* 0x000fe20000100a00 */
[----:B------:R-:W-:-:S03]  /*215f0*/  IMAD.WIDE R242, R9, 0x4, R34 ;  /* 0x0000000409f27825 */ /* 0x000fc600078e0222 */
[----:B------:R-:W-:Y:S01]  /*21600*/  STL.64 [R1+0x3e8], R244 ;  /* 0x0003e8f401007387 */ /* 0x000fe20000100a00 */
[----:B-1----:R-:W-:-:S03]  /*21610*/  IMAD.WIDE R2, R9, 0x4, R30 ;  /* 0x0000000409027825 */ /* 0x002fc600078e021e */
[----:B------:R-:W-:Y:S04]  /*21620*/  STL.64 [R1+0x1320], R244 ;  /* 0x001320f401007387 */ /* 0x000fe80000100a00 */
[----:B------:R1:W-:Y:S01]  /*21630*/  STL.64 [R1+0x3c8], R2 ;  /* 0x0003c80201007387 */ /* 0x0003e20000100a00 */
[----:B------:R-:W-:-:S03]  /*21640*/  IMAD.WIDE R230, R9, 0x4, R32 ;  /* 0x0000000409e67825 */ /* 0x000fc600078e0220 */
        /* <DEDUP_REMOVED lines=16> */
[----:B------:R2:W-:Y:S01]  /*21750*/  STL.64 [R1+0x1b8], R4 ;  /* 0x0001b80401007387 */ /* 0x0005e20000100a00 */
[----:B------:R-:W-:-:S03]  /*21760*/  IMAD.WIDE R6, R9, 0x4, R50 ;  /* 0x0000000409067825 */ /* 0x000fc600078e0232 */
[----:B------:R-:W-:Y:S01]  /*21770*/  STL.64 [R1+0x1c0], R234 ;  /* 0x0001c0ea01007387 */ /* 0x000fe20000100a00 */
[----:B-1----:R-:W-:-:S04]  /*21780*/  IMAD.WIDE R2, R9, 0x4, R46 ;  /* 0x0000000409027825 */ /* 0x002fc800078e022e */
[C---:B--2---:R-:W-:Y:S01]  /*21790*/  IMAD.WIDE R4, R9.reuse, 0x4, R52 ;  /* 0x0000000409047825 */ /* 0x044fe200078e0234 */
[----:B------:R1:W-:Y:S04]  /*217a0*/  STL.64 [R1+0x1b0], R2 ;  /* 0x0001b00201007387 */ /* 0x0003e80000100a00 */
[----:B------:R-:W-:Y:S04]  /*217b0*/  STL.64 [R1+0x1348], R234 ;  /* 0x001348ea01007387 */ /* 0x000fe80000100a00 */
[----:B------:R-:W-:Y:S01]  /*217c0*/  STL.64 [R1+0x1a8], R228 ;  /* 0x0001a8e401007387 */ /* 0x000fe20000100a00 */
[----:B-1----:R-:W-:-:S03]  /*217d0*/  IMAD.WIDE R2, R9, 0x4, R54 ;  /* 0x0000000409027825 */ /* 0x002fc600078e0236 */
[----:B------:R-:W-:Y:S04]  /*217e0*/  STL.64 [R1+0x198], R4 ;  /* 0x0001980401007387 */ /* 0x000fe80000100a00 */
[----:B------:R-:W-:Y:S04]  /*217f0*/  STL.64 [R1+0x1350], R228 ;  /* 0x001350e401007387 */ /* 0x000fe80000100a00 */
[----:B------:R1:W-:Y:S04]  /*21800*/  STL.64 [R1+0x190], R2 ;  /* 0x0001900201007387 */ /* 0x0003e80000100a00 */
[----:B------:R-:W-:Y:S04]  /*21810*/  STL.64 [R1+0x1a0], R6 ;  /* 0x0001a00601007387 */ /* 0x000fe80000100a00 */
[----:B------:R2:W-:Y:S01]  /*21820*/  STL.64 [R1+0x1358], R6 ;  /* 0x0013580601007387 */ /* 0x0005e20000100a00 */
[----:B------:R-:W-:-:S03]  /*21830*/  IMAD.WIDE R226, R9, 0x4, R56 ;  /* 0x0000000409e27825 */ /* 0x000fc600078e0238 */
[----:B------:R-:W3:Y:S01]  /*21840*/  LDL.LU.64 R218, [R1] ;  /* 0x0000000001da7983 */ /* 0x000ee20000300a00 */
[----:B-1----:R-:W-:-:S04]  /*21850*/  IMAD.WIDE R2, R9, 0x4, R62 ;  /* 0x0000000409027825 */ /* 0x002fc800078e023e */
[----:B--2---:R-:W-:-:S04]  /*21860*/  IMAD.WIDE R6, R9, 0x4, R60 ;  /* 0x0000000409067825 */ /* 0x004fc800078e023c */
[C---:B------:R-:W-:Y:S01]  /*21870*/  IMAD.WIDE R4, R9.reuse, 0x4, R58 ;  /* 0x0000000409047825 */ /* 0x040fe200078e023a */
[----:B------:R-:W-:Y:S04]  /*21880*/  STL.64 [R1+0x150], R6 ;  /* 0x0001500601007387 */ /* 0x000fe80000100a00 */
[----:B------:R-:W2:Y:S01]  /*21890*/  LDL.LU.64 R216, [R1+0x10] ;  /* 0x0000100001d87983 */ /* 0x000ea20000300a00 */
[----:B------:R-:W-:-:S03]  /*218a0*/  IMAD.WIDE R10, R9, 0x4, R64 ;  /* 0x00000004090a7825 */ /* 0x000fc600078e0240 */
[----:B------:R1:W-:Y:S04]  /*218b0*/  STL.64 [R1+0xe8], R2 ;  /* 0x0000e80201007387 */ /* 0x0003e80000100a00 */
[----:B------:R-:W4:Y:S04]  /*218c0*/  LDL.LU.64 R214, [R1+0x18] ;  /* 0x0000180001d67983 */ /* 0x000f280000300a00 */
[----:B------:R-:W-:Y:S04]  /*218d0*/  STL.64 [R1+0x178], R226 ;  /* 0x000178e201007387 */ /* 0x000fe80000100a00 */
[----:B------:R-:W-:Y:S01]  /*218e0*/  STL.64 [R1+0x1360], R226 ;  /* 0x001360e201007387 */ /* 0x000fe20000100a00 */
[----:B-1----:R-:W-:-:S03]  /*218f0*/  IMAD.WIDE R2, R9, 0x4, R66 ;  /* 0x0000000409027825 */ /* 0x002fc600078e0242 */
        /* <DEDUP_REMOVED lines=53> */
[----:B--2---:R-:W-:-:S04]  /*21c50*/  IMAD.WIDE R28, R9, 0x4, R216 ;  /* 0x00000004091c7825 */ /* 0x004fc800078e02d8 */
[C---:B----4-:R-:W-:Y:S02]  /*21c60*/  IMAD.WIDE R30, R9.reuse, 0x4, R214 ;  /* 0x00000004091e7825 */ /* 0x050fe400078e02d6 */
[----:B------:R-:W2:Y:S04]  /*21c70*/  LDL.LU.64 R214, [R1+0xf8] ;  /* 0x0000f80001d67983 */ /* 0x000ea80000300a00 */
[----:B------:R-:W3:Y:S04]  /*21c80*/  LDL.LU.64 R216, [R1+0x100] ;  /* 0x0001000001d87983 */ /* 0x000ee80000300a00 */
[----:B------:R-:W4:Y:S04]  /*21c90*/  LDL.LU.64 R218, [R1+0x108] ;  /* 0x0001080001da7983 */ /* 0x000f280000300a00 */
[----:B------:R-:W2:Y:S04]  /*21ca0*/  LDL.LU.64 R220, [R1+0x110] ;  /* 0x0001100001dc7983 */ /* 0x000ea80000300a00 */
[----:B------:R-:W3:Y:S04]  /*21cb0*/  LDL.LU.64 R222, [R1+0x118] ;  /* 0x0001180001de7983 */ /* 0x000ee80000300a00 */
[----:B------:R-:W3:Y:S04]  /*21cc0*/  LDL.LU.64 R224, [R1+0x120] ;  /* 0x0001200001e07983 */ /* 0x000ee80000300a00 */
[----:B-1----:R-:W4:Y:S04]  /*21cd0*/  LDL.64 R94, [R1+0x2a0] ;  /* 0x0002a000015e7983 */ /* 0x002f280000100a00 */
[----:B------:R-:W2:Y:S04]  /*21ce0*/  LDL.64 R92, [R1+0x2c0] ;  /* 0x0002c000015c7983 */ /* 0x000ea80000100a00 */
[----:B------:R-:W3:Y:S04]  /*21cf0*/  LDL.64 R90, [R1+0x2e0] ;  /* 0x0002e000015a7983 */ /* 0x000ee80000100a00 */
        /* <DEDUP_REMOVED lines=14> */
[----:B------:R-:W3:Y:S01]  /*21de0*/  LDL.64 R226, [R1+0x6e8] ;  /* 0x0006e80001e27983 */ /* 0x000ee20000100a00 */
[----:B------:R-:W-:-:S03]  /*21df0*/  IMAD.WIDE R58, R9, 0x4, R6 ;  /* 0x00000004093a7825 */ /* 0x000fc600078e0206 */
        /* <DEDUP_REMOVED lines=22> */
[----:B------:R-:W3:Y:S04]  /*21f60*/  LDL.64 R246, [R1+0x4a8] ;  /* 0x0004a80001f67983 */ /* 0x000ee80000100a00 */
[----:B----4-:R-:W-:Y:S04]  /*21f70*/  LDGSTS.E [R249+0x40000], desc[UR46][R94.64], P5 ;  /* 0x400000005ef97fae */ /* 0x010fe8000a92186e */
[----:B--2---:R-:W-:Y:S04]  /*21f80*/  LDGSTS.E [R249+0x40400], desc[UR46][R92.64], P5 ;  /* 0x404000005cf97fae */ /* 0x004fe8000a92186e */
[----:B---3--:R-:W-:Y:S04]  /*21f90*/  LDGSTS.E [R249+0x40800], desc[UR46][R90.64], P5 ;  /* 0x408000005af97fae */ /* 0x008fe8000a92186e */
        /* <DEDUP_REMOVED lines=24> */
[----:B------:R-:W3:Y:S04]  /*22120*/  LDL.LU.64 R2, [R1+0x1388] ;  /* 0x0013880001027983 */ /* 0x000ee80000300a00 */
[----:B------:R-:W2:Y:S04]  /*22130*/  LDL.LU.64 R10, [R1+0x1380] ;  /* 0x00138000010a7983 */ /* 0x000ea80000300a00 */
[----:B------:R-:W2:Y:S04]  /*22140*/  LDL.LU.64 R70, [R1+0x1378] ;  /* 0x0013780001467983 */ /* 0x000ea80000300a00 */
[----:B------:R-:W-:Y:S04]  /*22150*/  LDGSTS.E [R249+0x43c00], desc[UR46][R68.64], P5 ;  /* 0x43c0000044f97fae */ /* 0x000fe8000a92186e */
[----:B------:R-:W-:Y:S04]  /*22160*/  LDGSTS.E [R249+0x44000], desc[UR46][R4.64], P5 ;  /* 0x4400000004f97fae */ /* 0x000fe8000a92186e */
[----:B------:R-:W-:Y:S04]  /*22170*/  LDGSTS.E [R249+0x44400], desc[UR46][R226.64], P5 ;  /* 0x44400000e2f97fae */ /* 0x000fe8000a92186e */
[----:B------:R-:W2:Y:S04]  /*22180*/  LDL.LU.64 R68, [R1+0x1370] ;  /* 0x0013700001447983 */ /* 0x000ea80000300a00 */
[----:B------:R-:W4:Y:S04]  /*22190*/  LDL.LU.64 R4, [R1+0x1368] ;  /* 0x0013680001047983 */ /* 0x000f280000300a00 */
[----:B------:R-:W2:Y:S04]  /*221a0*/  LDL.LU.64 R226, [R1+0x1360] ;  /* 0x0013600001e27983 */ /* 0x000ea80000300a00 */
[----:B------:R-:W-:Y:S04]  /*221b0*/  LDGSTS.E [R249+0x44800], desc[UR46][R6.64], P5 ;  /* 0x4480000006f97fae */ /* 0x000fe8000a92186e */
[----:B------:R-:W-:Y:S04]  /*221c0*/  LDGSTS.E [R249+0x44c00], desc[UR46][R228.64], P5 ;  /* 0x44c00000e4f97fae */ /* 0x000fe8000a92186e */
[----:B------:R-:W-:Y:S04]  /*221d0*/  LDGSTS.E [R249+0x45000], desc[UR46][R234.64], P5 ;  /* 0x45000000eaf97fae */ /* 0x000fe8000a92186e */
[----:B------:R-:W3:Y:S04]  /*221e0*/  LDL.LU.64 R6, [R1+0x1358] ;  /* 0x0013580001067983 */ /* 0x000ee80000300a00 */
[----:B------:R-:W2:Y:S04]  /*221f0*/  LDL.LU.64 R228, [R1+0x1350] ;  /* 0x0013500001e47983 */ /* 0x000ea80000300a00 */
        /* <DEDUP_REMOVED lines=31> */
[----:B---3--:R-:W-:Y:S04]  /*223f0*/  LDGSTS.E [R249+0x47c00], desc[UR46][R250.64], P5 ;  /* 0x47c00000faf97fae */ /* 0x008fe8000a92186e */
[----:B------:R-:W-:Y:S04]  /*22400*/  LDGSTS.E [R249+0x50000], desc[UR46][R244.64], P5 ;  /* 0x50000000f4f97fae */ /* 0x000fe8000a92186e */
[----:B------:R-:W-:Y:S04]  /*22410*/  LDGSTS.E [R249+0x50400], desc[UR46][R242.64], P5 ;  /* 0x50400000f2f97fae */ /* 0x000fe8000a92186e */
[----:B------:R-:W-:Y:S04]  /*22420*/  LDGSTS.E [R249+0x50800], desc[UR46][R234.64], P5 ;  /* 0x50800000eaf97fae */ /* 0x000fe8000a92186e */
[----:B------:R-:W3:Y:S04]  /*22430*/  LDL.LU.64 R246, [R1+0x12f8] ;  /* 0x0012f80001f67983 */ /* 0x000ee80000300a00 */
[----:B------:R-:W-:Y:S04]  /*22440*/  LDGSTS.E [R249+0x50c00], desc[UR46][R6.64], P5 ;  /* 0x50c0000006f97fae */ /* 0x000fe8000a92186e */
[----:B------:R-:W4:Y:S04]  /*22450*/  LDL.LU.64 R250, [R1+0x12f0] ;  /* 0x0012f00001fa7983 */ /* 0x000f280000300a00 */
[----:B------:R-:W-:Y:S04]  /*22460*/  LDGSTS.E [R249+0x51000], desc[UR46][R4.64], P5 ;  /* 0x5100000004f97fae */ /* 0x000fe8000a92186e */
[----:B------:R-:W-:Y:S04]  /*22470*/  LDGSTS.E [R249+0x51400], desc[UR46][R2.64], P5 ;  /* 0x5140000002f97fae */ /* 0x000fe8000a92186e */
[----:B------:R-:W4:Y:S04]  /*22480*/  LDL.64 R234, [R1+0x2a8] ;  /* 0x0002a80001ea7983 */ /* 0x000f280000100a00 */
[----:B------:R-:W2:Y:S04]  /*22490*/  LDL.64 R244, [R1+0x2e8] ;  /* 0x0002e80001f47983 */ /* 0x000ea80000100a00 */
[----:B------:R-:W3:Y:S04]  /*224a0*/  LDL.64 R2, [R1+0x2c8] ;  /* 0x0002c80001027983 */ /* 0x000ee80000100a00 */
[----:B------:R-:W2:Y:S04]  /*224b0*/  LDL.64 R6, [R1+0x308] ;  /* 0x0003080001067983 */ /* 0x000ea80000100a00 */
[----:B------:R-:W2:Y:S04]  /*224c0*/  LDL.64 R4, [R1+0x328] ;  /* 0x0003280001047983 */ /* 0x000ea80000100a00 */
[----:B------:R-:W2:Y:S04]  /*224d0*/  LDL.64 R242, [R1+0x5a0] ;  /* 0x0005a00001f27983 */ /* 0x000ea80000100a00 */
[----:B------:R-:W-:Y:S04]  /*224e0*/  LDGSTS.E [R249+0x51800], desc[UR46][R74.64], P5 ;  /* 0x518000004af97fae */ /* 0x000fe8000a92186e */
[----:B------:R1:W-:Y:S04]  /*224f0*/  STL.64 [R1+0x1160], R74 ;  /* 0x0011604a01007387 */ /* 0x0003e80000100a00 */
[----:B------:R-:W-:Y:S04]  /*22500*/  LDGSTS.E [R249+0x51c00], desc[UR46][R82.64], P5 ;  /* 0x51c0000052f97fae */ /* 0x000fe8000a92186e */
[----:B------:R-:W-:Y:S04]  /*22510*/  LDGSTS.E [R249+0x52000], desc[UR46][R90.64], P5 ;  /* 0x520000005af97fae */ /* 0x000fe8000a92186e */
[----:B-1----:R-:W2:Y:S04]  /*22520*/  LDL.64 R74, [R1+0x5e0] ;  /* 0x0005e000014a7983 */ /* 0x002ea80000100a00 */
        /* <DEDUP_REMOVED lines=13> */
[----:B------:R-:W-:Y:S01]  /*22600*/  LDGSTS.E [R249+0x53c00], desc[UR46][R146.64], P5 ;  /* 0x53c0000092f97fae */ /* 0x000fe2000a92186e */
[----:B------:R-:W-:-:S03]  /*22610*/  IMAD.WIDE R186, R9, 0x4, R186 ;  /* 0x0000000409ba7825 */ /* 0x000fc600078e02ba */
[----:B------:R-:W-:Y:S04]  /*22620*/  LDGSTS.E [R249+0x54000], desc[UR46][R154.64], P5 ;  /* 0x540000009af97fae */ /* 0x000fe8000a92186e */
[----:B-1----:R-:W2:Y:S04]  /*22630*/  LDL.LU.64 R106, [R1+0x1e8] ;  /* 0x0001e800016a7983 */ /* 0x002ea80000300a00 */
[----:B------:R1:W-:Y:S01]  /*22640*/  STL.64 [R1+0x10e8], R114 ;  /* 0x0010e87201007387 */ /* 0x0003e20000100a00 */
[----:B------:R-:W-:-:S03]  /*22650*/  IMAD.WIDE R194, R9, 0x4, R194 ;  /* 0x0000000409c27825 */ /* 0x000fc600078e02c2 */
[----:B------:R-:W-:Y:S04]  /*22660*/  LDGSTS.E [R249+0x54400], desc[UR46][R162.64], P5 ;  /* 0x54400000a2f97fae */ /* 0x000fe8000a92186e */
[----:B------:R-:W-:Y:S04]  /*22670*/  LDGSTS.E [R249+0x54800], desc[UR46][R170.64], P5 ;  /* 0x54800000aaf97fae */ /* 0x000fe8000a92186e */
[----:B-1----:R-:W2:Y:S04]  /*22680*/  LDL.64 R114, [R1+0x6b0] ;  /* 0x0006b00001727983 */ /* 0x002ea80000100a00 */
[----:B------:R1:W-:Y:S04]  /*22690*/  STL.64 [R1+0x10f8], R122 ;  /* 0x0010f87a01007387 */ /* 0x0003e80000100a00 */
[----:B------:R-:W-:Y:S04]  /*226a0*/  LDGSTS.E [R249+0x54c00], desc[UR46][R178.64], P5 ;  /* 0x54c00000b2f97fae */ /* 0x000fe8000a92186e */
[----:B------:R-:W-:Y:S04]  /*226b0*/  LDGSTS.E [R249+0x55000], desc[UR46][R186.64], P5 ;  /* 0x55000000baf97fae */ /* 0x000fe8000a92186e */
[----:B-1----:R-:W2:Y:S04]  /*226c0*/  LDL.64 R122, [R1+0x670] ;  /* 0x00067000017a7983 */ /* 0x002ea80000100a00 */
[----:B------:R1:W-:Y:S01]  /*226d0*/  STL.64 [R1+0x1100], R130 ;  /* 0x0011008201007387 */ /* 0x0003e20000100a00 */
[----:B------:R-:W-:-:S03]  /*226e0*/  IMAD.WIDE R38, R9, 0x4, R38 ;  /* 0x0000000409267825 */ /* 0x000fc600078e0226 */
[----:B------:R-:W-:Y:S01]  /*226f0*/  LDGSTS.E [R249+0x55400], desc[UR46][R194.64], P5 ;  /* 0x55400000c2f97fae */ /* 0x000fe2000a92186e */
[----:B------:R-:W-:-:S03]  /*22700*/  IMAD.WIDE R46, R9, 0x4, R46 ;  /* 0x00000004092e7825 */ /* 0x000fc600078e022e */
[----:B------:R-:W-:Y:S04]  /*22710*/  LDGSTS.E [R249+0x55800], desc[UR46][R14.64], P5 ;  /* 0x558000000ef97fae */ /* 0x000fe8000a92186e */
[----:B-1----:R-:W2:Y:S04]  /*22720*/  LDL.64 R130, [R1+0x630] ;  /* 0x0006300001827983 */ /* 0x002ea80000100a00 */
        /* <DEDUP_REMOVED lines=20> */
[----:B-1----:R-:W2:Y:S04]  /*22870*/  LDL.64 R170, [R1+0x4f0] ;  /* 0x0004f00001aa7983 */ /* 0x002ea80000100a00 */
[----:B------:R1:W-:Y:S04]  /*22880*/  STL.64 [R1+0x1148], R178 ;  /* 0x001148b201007387 */ /* 0x0003e80000100a00 */
        /* <DEDUP_REMOVED lines=8> */
[----:B----4-:R-:W-:Y:S04]  /*22910*/  LDGSTS.E [R250+0x40100], desc[UR46][R234.64], P5 ;  /* 0x40100000eafa7fae */ /* 0x010fe8000a92186e */
[----:B---3--:R-:W-:Y:S04]  /*22920*/  LDGSTS.E [R250+0x40500], desc[UR46][R2.64], P5 ;  /* 0x4050000002fa7fae */ /* 0x008fe8000a92186e */
[----:B-1----:R-:W3:Y:S04]  /*22930*/  LDL.LU.64 R22, [R1+0xe8] ;  /* 0x0000e80001167983 */ /* 0x002ee80000300a00 */
[----:B------:R1:W-:Y:S04]  /*22940*/  STL.64 [R1+0x1178], R30 ;  /* 0x0011781e01007387 */ /* 0x0003e80000100a00 */
[----:B--2---:R-:W-:Y:S04]  /*22950*/  LDGSTS.E [R250+0x40900], desc[UR46][R244.64], P5 ;  /* 0x40900000f4fa7fae */ /* 0x004fe8000a92186e */
[----:B------:R-:W-:Y:S04]  /*22960*/  LDGSTS.E [R250+0x40d00], desc[UR46][R6.64], P5 ;  /* 0x40d0000006fa7fae */ /* 0x000fe8000a92186e */
[----:B-1----:R-:W2:Y:S04]  /*22970*/  LDL.LU.64 R30, [R1+0x150] ;  /* 0x00015000011e7983 */ /* 0x002ea80000300a00 */
[----:B------:R1:W-:Y:S04]  /*22980*/  STL.64 [R1+0x1180], R38 ;  /* 0x0011802601007387 */ /* 0x0003e80000100a00 */
[----:B------:R-:W-:Y:S04]  /*22990*/  LDGSTS.E [R250+0x41100], desc[UR46][R4.64], P5 ;  /* 0x4110000004fa7fae */ /* 0x000fe8000a92186e */
[----:B-1----:R-:W4:Y:S04]  /*229a0*/  LDL.64 R38, [R1+0x3b0] ;  /* 0x0003b00001267983 */ /* 0x002f280000100a00 */
[----:B------:R1:W-:Y:S04]  /*229b0*/  STL.64 [R1+0x1188], R46 ;  /* 0x0011882e01007387 */ /* 0x0003e80000100a00 */
[----:B-1----:R-:W3:Y:S04]  /*229c0*/  LDL.64 R46, [R1+0x388] ;  /* 0x00038800012e7983 */ /* 0x002ee80000100a00 */
[----:B------:R1:W-:Y:S04]  /*229d0*/  STL.64 [R1+0x1190], R54 ;  /* 0x0011903601007387 */ /* 0x0003e80000100a00 */
[----:B-1----:R-:W2:Y:S04]  /*229e0*/  LDL.LU.64 R54, [R1+0x190] ;  /* 0x0001900001367983 */ /* 0x002ea80000300a00 */
[----:B------:R1:W-:Y:S04]  /*229f0*/  STL.64 [R1+0x1198], R62 ;  /* 0x0011983e01007387 */ /* 0x0003e80000100a00 */
[----:B-1----:R-:W2:Y:S04]  /*22a00*/  LDL.LU.64 R62, [R1+0x198] ;  /* 0x00019800013e7983 */ /* 0x002ea80000300a00 */
[----:B------:R1:W-:Y:S04]  /*22a10*/  STL.64 [R1+0x11a0], R202 ;  /* 0x0011a0ca01007387 */ /* 0x0003e80000100a00 */
[----:B-1----:R-:W4:Y:S04]  /*22a20*/  LDL.64 R202, [R1+0x368] ;  /* 0x0003680001ca7983 */ /* 0x002f280000100a00 */
[----:B------:R1:W-:Y:S04]  /*22a30*/  STL.64 [R1+0x11a8], R210 ;  /* 0x0011a8d201007387 */ /* 0x0003e80000100a00 */
[----:B-1----:R-:W2:Y:S04]  /*22a40*/  LDL.LU.64 R210, [R1+0x1b0] ;  /* 0x0001b00001d27983 */ /* 0x002ea80000300a00 */
[----:B------:R1:W-:Y:S04]  /*22a50*/  STL.64 [R1+0x11b0], R218 ;  /* 0x0011b0da01007387 */ /* 0x0003e80000100a00 */
[----:B-1----:R-:W2:Y:S04]  /*22a60*/  LDL.LU.64 R218, [R1+0x1b8] ;  /* 0x0001b80001da7983 */ /* 0x002ea80000300a00 */
[----:B------:R1:W-:Y:S04]  /*22a70*/  STL.64 [R1+0x10e0], R248 ;  /* 0x0010e0f801007387 */ /* 0x0003e80000100a00 */
[----:B-1----:R-:W3:Y:S04]  /*22a80*/  LDL.64 R248, [R1+0x348] ;  /* 0x0003480001f87983 */ /* 0x002ee80000100a00 */
[----:B------:R-:W2:Y:S04]  /*22a90*/  LDL.LU.64 R234, [R1+0x12e8] ;  /* 0x0012e80001ea7983 */ /* 0x000ea80000300a00 */
[----:B------:R-:W2:Y:S04]  /*22aa0*/  LDL.LU.64 R2, [R1+0x12e0] ;  /* 0x0012e00001027983 */ /* 0x000ea80000300a00 */
[----:B------:R-:W2:Y:S04]  /*22ab0*/  LDL.LU.64 R244, [R1+0x12d8] ;  /* 0x0012d80001f47983 */ /* 0x000ea80000300a00 */
[----:B------:R-:W2:Y:S04]  /*22ac0*/  LDL.LU.64 R6, [R1+0x12d0] ;  /* 0x0012d00001067983 */ /* 0x000ea80000300a00 */
[----:B------:R-:W2:Y:S01]  /*22ad0*/  LDL.LU.64 R4, [R1+0x12c8] ;  /* 0x0012c80001047983 */ /* 0x000ea20000300a00 */
        /* <DEDUP_REMOVED lines=37> */
[----:B------:R-:W2:Y:S04]  /*22d30*/  LDL.LU.64 R4, [R1+0x12c0] ;  /* 0x0012c00001047983 */ /* 0x000ea80000300a00 */
[----:B------:R-:W-:Y:S04]  /*22d40*/  LDGSTS.E [R250+0x47900], desc[UR46][R240.64], P5 ;  /* 0x47900000f0fa7fae */ /* 0x000fe8000a92186e */
[----:B------:R-:W3:Y:S04]  /*22d50*/  LDL.LU.64 R244, [R1+0x12b8] ;  /* 0x0012b80001f47983 */ /* 0x000ee80000300a00 */
[----:B------:R-:W-:Y:S04]  /*22d60*/  LDGSTS.E [R250+0x47d00], desc[UR46][R238.64], P5 ;  /* 0x47d00000eefa7fae */ /* 0x000fe8000a92186e */
[----:B------:R-:W4:Y:S04]  /*22d70*/  LDL.LU.64 R2, [R1+0x12b0] ;  /* 0x0012b00001027983 */ /* 0x000f280000300a00 */
[----:B------:R-:W-:Y:S04]  /*22d80*/  LDGSTS.E [R250+0x50100], desc[UR46][R236.64], P5 ;  /* 0x50100000ecfa7fae */ /* 0x000fe8000a92186e */
[----:B------:R-:W2:Y:S04]  /*22d90*/  LDL.LU.64 R246, [R1+0x12a8] ;  /* 0x0012a80001f67983 */ /* 0x000ea80000300a00 */
[----:B------:R-:W-:Y:S04]  /*22da0*/  LDGSTS.E [R250+0x50500], desc[UR46][R232.64], P5 ;  /* 0x50500000e8fa7fae */ /* 0x000fe8000a92186e */
[----:B------:R-:W3:Y:S04]  /*22db0*/  LDL.64 R46, [R1+0x2b0] ;  /* 0x0002b000012e7983 */ /* 0x000ee80000100a00 */
[----:B------:R-:W4:Y:S04]  /*22dc0*/  LDL.64 R14, [R1+0x2d0] ;  /* 0x0002d000010e7983 */ /* 0x000f280000100a00 */
[----:B------:R-:W2:Y:S04]  /*22dd0*/  LDL.64 R194, [R1+0x2f0] ;  /* 0x0002f00001c27983 */ /* 0x000ea80000100a00 */
        /* <DEDUP_REMOVED lines=15> */
[----:B------:R-:W2:Y:S04]  /*22ed0*/  LDL.LU.64 R114, [R1+0x480] ;  /* 0x0004800001727983 */ /* 0x000ea80000300a00 */
[----:B------:R-:W2:Y:S04]  /*22ee0*/  LDL.LU.64 R202, [R1+0x448] ;  /* 0x0004480001ca7983 */ /* 0x000ea80000300a00 */
[----:B------:R-:W2:Y:S04]  /*22ef0*/  LDL.LU.64 R130, [R1+0x440] ;  /* 0x0004400001827983 */ /* 0x000ea80000300a00 */
[----:B------:R-:W2:Y:S04]  /*22f00*/  LDL.LU.64 R38, [R1+0x408] ;  /* 0x0004080001267983 */ /* 0x000ea80000300a00 */
[----:B------:R-:W2:Y:S04]  /*22f10*/  LDL.LU.64 R138, [R1+0x400] ;  /* 0x00040000018a7983 */ /* 0x000ea80000300a00 */
[----:B------:R-:W2:Y:S04]  /*22f20*/  LDL.LU.64 R74, [R1+0x3c8] ;  /* 0x0003c800014a7983 */ /* 0x000ea80000300a00 */
[----:B------:R-:W-:Y:S04]  /*22f30*/  LDGSTS.E [R250+0x50900], desc[UR46][R218.64], P5 ;  /* 0x50900000dafa7fae */ /* 0x000fe8000a92186e */
        /* <DEDUP_REMOVED lines=42> */
[----:B------:R-:W-:Y:S04]  /*231e0*/  STL.64 [R1+0x1230], R164 ;  /* 0x001230a401007387 */ /* 0x000fe80000100a00 */
        /* <DEDUP_REMOVED lines=8> */
[----:B------:R-:W-:Y:S03]  /*23270*/  LDGSTS.E [R250+0x55500], desc[UR46][R196.64], P5 ;  /* 0x55500000c4fa7fae */ /* 0x000fe6000a92186e */
[C---:B------:R-:W-:Y:S01]  /*23280*/  IMAD.WIDE R40, R9.reuse, 0x4, R40 ;  /* 0x0000000409287825 */ /* 0x040fe200078e0228 */
[----:B------:R-:W-:Y:S03]  /*23290*/  LDGSTS.E [R250+0x55900], desc[UR46][R16.64], P5 ;  /* 0x5590000010fa7fae */ /* 0x000fe6000a92186e */
[C---:B------:R-:W-:Y:S01]  /*232a0*/  IMAD.WIDE R48, R9.reuse, 0x4, R48 ;  /* 0x0000000409307825 */ /* 0x040fe200078e0230 */
[----:B------:R-:W-:Y:S03]  /*232b0*/  LDGSTS.E [R250+0x55d00], desc[UR46][R24.64], P5 ;  /* 0x55d0000018fa7fae */ /* 0x000fe6000a92186e */
[C---:B------:R-:W-:Y:S01]  /*232c0*/  IMAD.WIDE R56, R9.reuse, 0x4, R56 ;  /* 0x0000000409387825 */ /* 0x040fe200078e0238 */
[----:B------:R-:W-:Y:S03]  /*232d0*/  LDGSTS.E [R250+0x56100], desc[UR46][R32.64], P5 ;  /* 0x5610000020fa7fae */ /* 0x000fe6000a92186e */
[C---:B------:R-:W-:Y:S01]  /*232e0*/  IMAD.WIDE R220, R9.reuse, 0x4, R220 ;  /* 0x0000000409dc7825 */ /* 0x040fe200078e02dc */
        /* <DEDUP_REMOVED lines=9> */
[----:B--2---:R-:W-:Y:S04]  /*23380*/  LDGSTS.E [R251+0x40a00], desc[UR46][R194.64], P5 ;  /* 0x40a00000c2fb7fae */ /* 0x004fe8000a92186e */
[----:B------:R-:W-:Y:S04]  /*23390*/  LDGSTS.E [R251+0x40e00], desc[UR46][R186.64], P5 ;  /* 0x40e00000bafb7fae */ /* 0x000fe8000a92186e */
[----:B------:R-:W-:Y:S04]  /*233a0*/  LDGSTS.E [R251+0x41200], desc[UR46][R178.64], P5 ;  /* 0x41200000b2fb7fae */ /* 0x000fe8000a92186e */
[----:B------:R-:W-:Y:S04]  /*233b0*/  LDGSTS.E [R251+0x41600], desc[UR46][R218.64], P5 ;  /* 0x41600000dafb7fae */ /* 0x000fe8000a92186e */
[----:B------:R-:W-:Y:S04]  /*233c0*/  LDGSTS.E [R251+0x41a00], desc[UR46][R170.64], P5 ;  /* 0x41a00000aafb7fae */ /* 0x000fe8000a92186e */
[----:B------:R-:W-:Y:S04]  /*233d0*/  LDGSTS.E [R251+0x41e00], desc[UR46][R162.64], P5 ;  /* 0x41e00000a2fb7fae */ /* 0x000fe8000a92186e */
[----:B------:R-:W-:Y:S01]  /*233e0*/  LDGSTS.E [R251+0x42200], desc[UR46][R146.64], P5 ;  /* 0x4220000092fb7fae */ /* 0x000fe2000a92186e */
        /* <DEDUP_REMOVED lines=12> */
[----:B------:R-:W-:Y:S03]  /*234b0*/  STL.64 [R1+0x1250], R196 ;  /* 0x001250c401007387 */ /* 0x000fe60000100a00 */
[C---:B------:R-:W-:Y:S01]  /*234c0*/  IMAD.WIDE R198, R9.reuse, 0x4, R198 ;  /* 0x0000000409c67825 */ /* 0x040fe200078e02c6 */
[----:B------:R-:W-:Y:S03]  /*234d0*/  STL.64 [R1+0x1258], R16 ;  /* 0x0012581001007387 */ /* 0x000fe60000100a00 */
[----:B------:R-:W-:-:S04]  /*234e0*/  IMAD.WIDE R34, R9, 0x4, R34 ;  /* 0x0000000409227825 */ /* 0x000fc800078e0222 */
[----:B------:R-:W-:-:S04]  /*234f0*/  IMAD.WIDE R42, R9, 0x4, R42 ;  /* 0x00000004092a7825 */ /* 0x000fc800078e022a */
[----:B------:R-:W-:-:S04]  /*23500*/  IMAD.WIDE R50, R9, 0x4, R50 ;  /* 0x0000000409327825 */ /* 0x000fc800078e0232 */
[----:B------:R-:W-:-:S04]  /*23510*/  IMAD.WIDE R214, R9, 0x4, R214 ;  /* 0x0000000409d67825 */ /* 0x000fc800078e02d6 */
        /* <DEDUP_REMOVED lines=51> */
[----:B------:R-:W2:Y:S04]  /*23850*/  LDL.64 R236, [R1+0x2b8] ;  /* 0x0002b80001ec7983 */ /* 0x000ea80000100a00 */
        /* <DEDUP_REMOVED lines=10> */
[----:B------:R-:W-:Y:S04]  /*23900*/  LDGSTS.E [R251+0x56200], desc[UR46][R34.64], P5 ;  /* 0x5620000022fb7fae */ /* 0x000fe8000a92186e */
[----:B------:R-:W4:Y:S04]  /*23910*/  LDL.LU.64 R164, [R1+0x550] ;  /* 0x0005500001a47983 */ /* 0x000f280000300a00 */
[----:B------:R-:W-:Y:S04]  /*23920*/  LDGSTS.E [R251+0x56600], desc[UR46][R42.64], P5 ;  /* 0x566000002afb7fae */ /* 0x000fe8000a92186e */
[----:B------:R-:W4:Y:S04]  /*23930*/  LDL.LU.64 R98, [R1+0x6f0] ;  /* 0x0006f00001627983 */ /* 0x000f280000300a00 */
[----:B------:R-:W-:Y:S04]  /*23940*/  LDGSTS.E [R251+0x56a00], desc[UR46][R50.64], P5 ;  /* 0x56a0000032fb7fae */ /* 0x000fe8000a92186e */
[----:B------:R-:W4:Y:S04]  /*23950*/  LDL.LU.64 R194, [R1+0x6d0] ;  /* 0x0006d00001c27983 */ /* 0x000f280000300a00 */
[----:B------:R-:W-:Y:S04]  /*23960*/  LDGSTS.E [R251+0x56e00], desc[UR46][R58.64], P5 ;  /* 0x56e000003afb7fae */ /* 0x000fe8000a92186e */
[----:B------:R-:W4:Y:S04]  /*23970*/  LDL.64 R82, [R1+0x650] ;  /* 0x0006500001527983 */ /* 0x000f280000100a00 */
[----:B------:R-:W4:Y:S04]  /*23980*/  LDL.64 R62, [R1+0x690] ;  /* 0x00069000013e7983 */ /* 0x000f280000100a00 */
[----:B------:R-:W4:Y:S04]  /*23990*/  LDL.64 R90, [R1+0x6c0] ;  /* 0x0006c000015a7983 */ /* 0x000f280000100a00 */
[----:B------:R-:W4:Y:S04]  /*239a0*/  LDL.64 R124, [R1+0x680] ;  /* 0x00068000017c7983 */ /* 0x000f280000100a00 */
[----:B------:R-:W-:Y:S04]  /*239b0*/  LDGSTS.E [R251+0x57200], desc[UR46][R66.64], P5 ;  /* 0x5720000042fb7fae */ /* 0x000fe8000a92186e */
[----:B------:R-:W4:Y:S04]  /*239c0*/  LDL.LU.64 R116, [R1+0x640] ;  /* 0x0006400001747983 */ /* 0x000f280000300a00 */
[----:B------:R-:W-:Y:S04]  /*239d0*/  LDGSTS.E [R251+0x57600], desc[UR46][R206.64], P5 ;  /* 0x57600000cefb7fae */ /* 0x000fe8000a92186e */
[----:B------:R-:W4:Y:S04]  /*239e0*/  LDL.64 R146, [R1+0x580] ;  /* 0x0005800001927983 */ /* 0x000f280000100a00 */
[----:B------:R-:W-:Y:S04]  /*239f0*/  LDGSTS.E [R251+0x57a00], desc[UR46][R214.64], P5 ;  /* 0x57a00000d6fb7fae */ /* 0x000fe8000a92186e */
[----:B------:R-:W-:Y:S04]  /*23a00*/  LDGSTS.E [R251+0x57e00], desc[UR46][R222.64], P5 ;  /* 0x57e00000defb7fae */ /* 0x000fe8000a92186e */
[----:B------:R1:W-:Y:S04]  /*23a10*/  STL.64 [R1+0x10a8], R250 ;  /* 0x0010a8fa01007387 */ /* 0x0003e80000100a00 */
[----:B-1----:R-:W4:Y:S04]  /*23a20*/  LDL.64 R250, [R1+0x2f8] ;  /* 0x0002f80001fa7983 */ /* 0x002f280000100a00 */
[----:B--2---:R-:W-:Y:S04]  /*23a30*/  LDGSTS.E [R0+0x40300], desc[UR46][R236.64], P5 ;  /* 0x40300000ec007fae */ /* 0x004fe8000a92186e */
        /* <DEDUP_REMOVED lines=36> */
[----:B------:R-:W3:Y:S04]  /*23c80*/  LDL.LU.64 R4, [R1+0x1270] ;  /* 0x0012700001047983 */ /* 0x000ee80000300a00 */
[----:B------:R-:W-:Y:S04]  /*23c90*/  LDGSTS.E [R0+0x50b00], desc[UR46][R228.64], P5 ;  /* 0x50b00000e4007fae */ /* 0x000fe8000a92186e */
[----:B------:R-:W-:Y:S04]  /*23ca0*/  LDGSTS.E [R0+0x50f00], desc[UR46][R226.64], P5 ;  /* 0x50f00000e2007fae */ /* 0x000fe8000a92186e */
[----:B------:R-:W2:Y:S04]  /*23cb0*/  LDL.LU.64 R230, [R1+0x128] ;  /* 0x0001280001e67983 */ /* 0x000ea80000300a00 */
[----:B------:R2:W-:Y:S04]  /*23cc0*/  LDGSTS.E [R0+0x51300], desc[UR46][R10.64], P5 ;  /* 0x513000000a007fae */ /* 0x0005e8000a92186e */
[----:B------:R-:W4:Y:S04]  /*23cd0*/  LDL.LU.64 R226, [R1+0x130] ;  /* 0x0001300001e27983 */ /* 0x000f280000300a00 */
[----:B------:R-:W3:Y:S04]  /*23ce0*/  LDL.LU.64 R228, [R1+0x138] ;  /* 0x0001380001e47983 */ /* 0x000ee80000300a00 */
[----:B------:R-:W4:Y:S04]  /*23cf0*/  LDL.LU.64 R232, [R1+0x140] ;  /* 0x0001400001e87983 */ /* 0x000f280000300a00 */
[----:B------:R-:W4:Y:S01]  /*23d00*/  LDL.LU.64 R238, [R1+0x148] ;  /* 0x0001480001ee7983 */ /* 0x000f220000300a00 */
[----:B------:R-:W-:-:S03]  /*23d10*/  IMAD.WIDE R96, R9, 0x4, R96 ;  /* 0x0000000409607825 */ /* 0x000fc600078e0260 */
        /* <DEDUP_REMOVED lines=44> */
[----:B------:R-:W0:Y:S01]  /*23fe0*/  LDGDEPBAR ;  /* 0x00000000000079af */ /* 0x000e220000000000 */
[C---:B--2---:R-:W-:Y:S01]  /*23ff0*/  IMAD.WIDE R10, R252.reuse, 0x4, R230 ;  /* 0x00000004fc0a7825 */ /* 0x044fe200078e02e6 */
[----:B------:R-:W-:Y:S03]  /*24000*/  BAR.SYNC.DEFER_BLOCKING 0x0 ;  /* 0x0000000000007b1d */ /* 0x000fe60000010000 */
[----:B---3--:R-:W-:-:S05]  /*24010*/  IMAD.WIDE R16, R252, 0x4, R228 ;  /* 0x00000004fc107825 */ /* 0x008fca00078e02e4 */
[----:B------:R-:W-:Y:S04]  /*24020*/  STL.64 [R1+0x220], R16 ;  /* 0x0002201001007387 */ /* 0x000fe80000100a00 */
[----:B------:R1:W-:Y:S04]  /*24030*/  STL.64 [R1+0xfc8], R10 ;  /* 0x000fc80a01007387 */ /* 0x0003e80000100a00 */
[----:B------:R-:W2:Y:S04]  /*24040*/  LDL.LU.64 R242, [R1+0x158] ;  /* 0x0001580001f27983 */ /* 0x000ea80000300a00 */
[----:B------:R-:W3:Y:S01]  /*24050*/  LDL.LU.64 R240, [R1+0x160] ;  /* 0x0001600001f07983 */ /* 0x000ee20000300a00 */
[----:B------:R-:W4:Y:S03]  /*24060*/  S2R R229, SR_TID.X ;  /* 0x0000000000e57919 */ /* 0x000f260000002100 */
[----:B------:R-:W2:Y:S04]  /*24070*/  LDL.LU.64 R236, [R1+0x168] ;  /* 0x0001680001ec7983 */ /* 0x000ea80000300a00 */
[----:B------:R-:W-:Y:S01]  /*24080*/  @!PT LDS RZ, [RZ] ;  /* 0x00000000fffff984 */ /* 0x000fe20000000800 */
[----:B------:R-:W-:Y:S01]  /*24090*/  @!PT LDS RZ, [RZ] ;  /* 0x00000000fffff984 */ /* 0x000fe20000000800 */
[----:B------:R-:W-:Y:S01]  /*240a0*/  @!PT LDS RZ, [RZ] ;  /* 0x00000000fffff984 */ /* 0x000fe20000000800 */
[----:B------:R1:W-:Y:S01]  /*240b0*/  LDGSTS.E [R3+-0x54000], desc[UR46][R10.64], P3 ;  /* 0xac0000000a037fae */ /* 0x0003e2000992186e */
[----:B----4-:R-:W-:-:S04]  /*240c0*/  SHF.R.U32.HI R229, RZ, 0x6, R229 ;  /* 0x00000006ffe57819 */ /* 0x010fc800000116e5 */
[----:B------:R-:W-:-:S04]  /*240d0*/  SGXT.U32 R229, R229, 0x1 ;  /* 0x00000001e5e5781a */ /* 0x000fc80000000000 */
[----:B------:R-:W-:-:S04]  /*240e0*/  LOP3.LUT R229, R229, 0xc, RZ, 0xfc, !PT ;  /* 0x0000000ce5e57812 */ /* 0x000fc800078efcff */
[----:B------:R-:W-:Y:S02]  /*240f0*/  ISETP.GE.AND P3, PT, R229, UR8, PT ;  /* 0x00000008e5007c0c */ /* 0x000fe4000bf66270 */
[----:B------:R-:W4:Y:S01]  /*24100*/  S2R R229, SR_TID.X ;  /* 0x0000000000e57919 */ /* 0x000f220000002100 */
[----:B------:R-:W-:Y:S01]  /*24110*/  ISETP.NE.U32.AND P6, PT, R8, RZ, PT ;  /* 0x000000ff0800720c */ /* 0x000fe20003fc5070 */
[C---:B------:R-:W-:Y:S01]  /*24120*/  IMAD.WIDE R226, R252.reuse, 0x4, R226 ;  /* 0x00000004fce27825 */ /* 0x040fe200078e02e2 */
[----:B------:R-:W4:Y:S03]  /*24130*/  S2R R234, SR_TID.X ;  /* 0x0000000000ea7919 */ /* 0x000f260000002100 */
[----:B-1----:R-:W-:Y:S01]  /*24140*/  IMAD.WIDE R10, R252, 0x4, R232 ;  /* 0x00000004fc0a7825 */ /* 0x002fe200078e02e8 */
[----:B------:R-:W-:Y:S04]  /*24150*/  LDGSTS.E [R3+-0x53ff8], desc[UR46][R226.64], P2 ;  /* 0xac008000e2037fae */ /* 0x000fe8000912186e */
[----:B------:R-:W-:Y:S04]  /*24160*/  STL.64 [R1+0xfd0], R226 ;  /* 0x000fd0e201007387 */ /* 0x000fe80000100a00 */
[----:B------:R3:W-:Y:S01]  /*24170*/  LDGSTS.E [R3+-0x52000], desc[UR46][R16.64], P6 ;  /* 0xae00000010037fae */ /* 0x0007e2000b12186e */
[----:B----4-:R-:W-:-:S04]  /*24180*/  SHF.R.U32.HI R228, RZ, 0x6, R229 ;  /* 0x00000006ffe47819 */ /* 0x010fc800000116e5 */
[----:B------:R-:W-:-:S04]  /*24190*/  SGXT.U32 R228, R228, 0x1 ;  /* 0x00000001e4e4781a */ /* 0x000fc80000000000 */
[----:B------:R-:W-:-:S04]  /*241a0*/  LOP3.LUT R228, R228, 0x24, RZ, 0xfc, !PT ;  /* 0x00000024e4e47812 */ /* 0x000fc800078efcff */
[----:B------:R-:W-:Y:S02]  /*241b0*/  ISETP.GE.AND P6, PT, R228, UR8, PT ;  /* 0x00000008e4007c0c */ /* 0x000fe4000bfc6270 */
[----:B------:R-:W-:Y:S02]  /*241c0*/  SEL R228, R2, RZ, P1 ;  /* 0x000000ff02e47207 */ /* 0x000fe40000800000 */
[----:B------:R-:W4:Y:S04]  /*241d0*/  LDL.LU R2, [R1+0x1268] ;  /* 0x0012680001027983 */ /* 0x000f280000300800 */
[----:B------:R2:W-:Y:S04]  /*241e0*/  STL.64 [R1+0x228], R10 ;  /* 0x0002280a01007387 */ /* 0x0005e80000100a00 */
[----:B------:R-:W4:Y:S01]  /*241f0*/  LDL.LU.64 R232, [R1+0x248] ;  /* 0x0002480001e87983 */ /* 0x000f220000300a00 */
[----:B------:R-:W-:-:S02]  /*24200*/  SHF.R.U32.HI R235, RZ, 0x6, R234 ;  /* 0x00000006ffeb7819 */ /* 0x000fc400000116ea */
[----:B------:R-:W-:Y:S02]  /*24210*/  SHF.R.U32.HI R234, RZ, 0x6, R234 ;  /* 0x00000006ffea7819 */ /* 0x000fe400000116ea */
[----:B------:R-:W-:Y:S02]  /*24220*/  SGXT.U32 R235, R235, 0x1 ;  /* 0x00000001ebeb781a */ /* 0x000fe40000000000 */
[----:B------:R-:W-:Y:S02]  /*24230*/  SGXT.U32 R234, R234, 0x1 ;  /* 0x00000001eaea781a */ /* 0x000fe40000000000 */
[----:B------:R-:W-:Y:S02]  /*24240*/  LOP3.LUT R235, R235, 0xa, RZ, 0xfc, !PT ;  /* 0x0000000aebeb7812 */ /* 0x000fe400078efcff */
[----:B------:R-:W-:Y:S02]  /*24250*/  LOP3.LUT R234, R234, 0x8, RZ, 0xfc, !PT ;  /* 0x00000008eaea7812 */ /* 0x000fe400078efcff */
[----:B------:R-:W-:-:S02]  /*24260*/  SEL R8, RZ, 0x4, P0 ;  /* 0x00000004ff087807 */ /* 0x000fc40000000000 */
[----:B------:R-:W-:Y:S02]  /*24270*/  ISETP.GE.AND P0, PT, R234, UR8, PT ;  /* 0x00000008ea007c0c */ /* 0x000fe4000bf06270 */
[----:B------:R-:W-:Y:S02]  /*24280*/  ISETP.GE.AND P5, PT, R235, UR8, PT ;  /* 0x00000008eb007c0c */ /* 0x000fe4000bfa6270 */
[----:B------:R-:W4:Y:S01]  /*24290*/  LDL.LU.64 R234, [R1+0x240] ;  /* 0x0002400001ea7983 */ /* 0x000f220000300a00 */
[----:B------:R-:W-:Y:S02]  /*242a0*/  SHF.R.U32.HI R229, RZ, 0x6, R229 ;  /* 0x00000006ffe57819 */ /* 0x000fe400000116e5 */
[----:B------:R-:W-:Y:S02]  /*242b0*/  SEL R8, R8, RZ, P1 ;  /* 0x000000ff08087207 */ /* 0x000fe40000800000 */
[----:B------:R-:W-:Y:S02]  /*242c0*/  SGXT.U32 R229, R229, 0x1 ;  /* 0x00000001e5e5781a */ /* 0x000fe40000000000 */
[----:B------:R-:W-:-:S02]  /*242d0*/  ISETP.NE.U32.AND P2, PT, R8, RZ, PT ;  /* 0x000000ff0800720c */ /* 0x000fc40003f45070 */
[----:B------:R-:W-:Y:S02]  /*242e0*/  LOP3.LUT R229, R229, 0x26, RZ, 0xfc, !PT ;  /* 0x00000026e5e57812 */ /* 0x000fe400078efcff */
[----:B------:R-:W-:Y:S02]  /*242f0*/  SEL R8, RZ, 0x4, P4 ;  /* 0x00000004ff087807 */ /* 0x000fe40002000000 */
[----:B------:R-:W-:Y:S02]  /*24300*/  ISETP.GE.AND P4, PT, R229, UR8, PT ;  /* 0x00000008e5007c0c */ /* 0x000fe4000bf86270 */
[----:B------:R-:W-:Y:S02]  /*24310*/  SEL R229, R8, RZ, P1 ;  /* 0x000000ff08e57207 */ /* 0x000fe40000800000 */
[----:B------:R-:W-:Y:S02]  /*24320*/  SEL R230, RZ, 0x4, P6 ;  /* 0x00000004ffe67807 */ /* 0x000fe40003000000 */
[----:B------:R-:W-:Y:S01]  /*24330*/  SEL R8, RZ, 0x4, P4 ;  /* 0x00000004ff087807 */ /* 0x000fe20002000000 */
[----:B------:R2:W-:Y:S01]  /*24340*/  LDGSTS.E [R3+-0x51ff8], desc[UR46][R10.64], P2 ;  /* 0xae0080000a037fae */ /* 0x0005e2000912186e */
[----:B------:R-:W-:-:S02]  /*24350*/  ISETP.NE.U32.AND P6, PT, R228, RZ, PT ;  /* 0x000000ffe400720c */ /* 0x000fc40003fc5070 */
[----:B------:R-:W-:Y:S02]  /*24360*/  ISETP.NE.U32.AND P4, PT, R229, RZ, PT ;  /* 0x000000ffe500720c */ /* 0x000fe40003f85070 */
[----:B------:R-:W-:Y:S02]  /*24370*/  SEL R229, R230, RZ, P1 ;  /* 0x000000ffe6e57207 */ /* 0x000fe40000800000 */
[----:B------:R-:W-:Y:S02]  /*24380*/  SEL R228, RZ, 0x4, P0 ;  /* 0x00000004ffe47807 */ /* 0x000fe40000000000 */
[----:B------:R-:W-:Y:S02]  /*24390*/  ISETP.NE.U32.AND P0, PT, R229, RZ, PT ;  /* 0x000000ffe500720c */ /* 0x000fe40003f05070 */
[----:B------:R-:W-:Y:S01]  /*243a0*/  SEL R230, R228, RZ, P1 ;  /* 0x000000ffe4e67207 */ /* 0x000fe20000800000 */
[----:B------:R-:W-:-:S05]  /*243b0*/  IMAD.WIDE R228, R252, 0x4, R238 ;  /* 0x00000004fce47825 */ /* 0x000fca00078e02ee */
[----:B------:R-:W-:Y:S01]  /*243c0*/  STL.64 [R1+0xfd8], R228 ;  /* 0x000fd8e401007387 */ /* 0x000fe20000100a00 */
[----:B------:R-:W1:Y:S03]  /*243d0*/  S2R R239, SR_TID.X ;  /* 0x0000000000ef7919 */ /* 0x000e660000002100 */
[----:B------:R-:W-:Y:S01]  /*243e0*/  LDGSTS.E [R4+-0x54000], desc[UR46][R228.64], P6 ;  /* 0xac000000e4047fae */ /* 0x000fe2000b12186e */
[----:B---3--:R-:W-:-:S05]  /*243f0*/  IMAD.WIDE R16, R252, 0x4, R240 ;  /* 0x00000004fc107825 */ /* 0x008fca00078e02f0 */
[----:B------:R3:W-:Y:S04]  /*24400*/  STL.64 [R1+0x230], R16 ;  /* 0x0002301001007387 */ /* 0x0007e80000100a00 */
[----:B------:R-:W3:Y:S01]  /*24410*/  LDL.LU.64 R248, [R1+0x180] ;  /* 0x0001800001f87983 */ /* 0x000ee20000300a00 */
[----:B--2---:R-:W-:-:S03]  /*24420*/  IMAD.WIDE R10, R252, 0x4, R236 ;  /* 0x00000004fc0a7825 */ /* 0x004fc600078e02ec */
[----:B------:R-:W2:Y:S01]  /*24430*/  LDL.LU.64 R236, [R1+0x188] ;  /* 0x0001880001ec7983 */ /* 0x000ea20000300a00 */
[----:B-1----:R-:W-:-:S04]  /*24440*/  SHF.R.U32.HI R239, RZ, 0x6, R239 ;  /* 0x00000006ffef7819 */ /* 0x002fc800000116ef */
[----:B------:R-:W-:-:S04]  /*24450*/  SGXT.U32 R239, R239, 0x1 ;  /* 0x00000001efef781a */ /* 0x000fc80000000000 */
[----:B------:R-:W-:-:S04]  /*24460*/  LOP3.LUT R239, R239, 0x28, RZ, 0xfc, !PT ;  /* 0x00000028efef7812 */ /* 0x000fc800078efcff */
[----:B------:R-:W-:Y:S02]  /*24470*/  ISETP.GE.AND P6, PT, R239, UR8, PT ;  /* 0x00000008ef007c0c */ /* 0x000fe4000bfc6270 */
[----:B------:R-:W1:Y:S01]  /*24480*/  S2R R239, SR_TID.X ;  /* 0x0000000000ef7919 */ /* 0x000e620000002100 */
[----:B------:R-:W-:Y:S01]  /*24490*/  ISETP.NE.U32.AND P2, PT, R230, RZ, PT ;  /* 0x000000ffe600720c */ /* 0x000fe20003f45070 */
[----:B------:R-:W-:Y:S01]  /*244a0*/  IMAD.WIDE R230, R252, 0x4, R242 ;  /* 0x00000004fce67825 */ /* 0x000fe200078e02f2 */
[----:B------:R-:W-:Y:S02]  /*244b0*/  SEL R3, R8, RZ, P1 ;  /* 0x000000ff08037207 */ /* 0x000fe40000800000 */
[----:B------:R-:W-:Y:S02]  /*244c0*/  SEL R8, RZ, 0x4, P5 ;  /* 0x00000004ff087807 */ /* 0x000fe40002800000 */
[----:B------:R-:W-:Y:S01]  /*244d0*/  LDGSTS.E [R4+-0x53ff8], desc[UR46][R230.64], P4 ;  /* 0xac008000e6047fae */ /* 0x000fe2000a12186e */
[----:B------:R-:W-:-:S03]  /*244e0*/  ISETP.NE.U32.AND P5, PT, R3, RZ, PT ;  /* 0x000000ff0300720c */ /* 0x000fc60003fa5070 */
[----:B------:R-:W-:Y:S04]  /*244f0*/  LDGSTS.E [R4+-0x52000], desc[UR46][R16.64], P0 ;  /* 0xae00000010047fae */ /* 0x000fe8000812186e */
[----:B------:R2:W-:Y:S01]  /*24500*/  STL.64 [R1+0x238], R10 ;  /* 0x0002380a01007387 */ /* 0x0005e20000100a00 */
[----:B-1----:R-:W-:-:S05]  /*24510*/  SHF.R.U32.HI R238, RZ, 0x6, R239 ;  /* 0x00000006ffee7819 */ /* 0x002fca00000116ef */
[----:B------:R1:W-:Y:S01]  /*24520*/  LDGSTS.E [R4+-0x51ff8], desc[UR46][R10.64], P5 ;  /* 0xae0080000a047fae */ /* 0x0003e2000a92186e */
[----:B------:R-:W-:-:S04]  /*24530*/  SGXT.U32 R238, R238, 0x1 ;  /* 0x00000001eeee781a */ /* 0x000fc80000000000 */
[----:B------:R-:W-:-:S04]  /*24540*/  LOP3.LUT R238, R238, 0x2a, RZ, 0xfc, !PT ;  /* 0x0000002aeeee7812 */ /* 0x000fc800078efcff */
[----:B------:R-:W-:Y:S02]  /*24550*/  ISETP.GE.AND P0, PT, R238, UR8, PT ;  /* 0x00000008ee007c0c */ /* 0x000fe4000bf06270 */
[--C-:B------:R-:W-:Y:S02]  /*24560*/  SHF.R.U32.HI R238, RZ, 0x6, R239.reuse ;  /* 0x00000006ffee7819 */ /* 0x100fe400000116ef */
[----:B------:R-:W-:Y:S02]  /*24570*/  SHF.R.U32.HI R239, RZ, 0x6, R239 ;  /* 0x00000006ffef7819 */ /* 0x000fe400000116ef */
[----:B------:R-:W-:Y:S02]  /*24580*/  SGXT.U32 R238, R238, 0x1 ;  /* 0x00000001eeee781a */ /* 0x000fe40000000000 */
[----:B------:R-:W-:Y:S02]  /*24590*/  SGXT.U32 R239, R239, 0x1 ;  /* 0x00000001efef781a */ /* 0x000fe40000000000 */
[----:B------:R-:W-:-:S02]  /*245a0*/  LOP3.LUT R238, R238, 0xe, RZ, 0xfc, !PT ;  /* 0x0000000eeeee7812 */ /* 0x000fc400078efcff */
[----:B------:R-:W-:Y:S01]  /*245b0*/  LOP3.LUT R239, R239, 0x10, RZ, 0xfc, !PT ;  /* 0x00000010efef7812 */ /* 0x000fe200078efcff */
[----:B------:R-:W-:Y:S01]  /*245c0*/  STL.64 [R1+0xfe0], R230 ;  /* 0x000fe0e601007387 */ /* 0x000fe20000100a00 */
[----:B-1----:R-:W-:Y:S02]  /*245d0*/  SEL R4, RZ, 0x4, P0 ;  /* 0x00000004ff047807 */ /* 0x002fe40000000000 */
[----:B------:R-:W-:Y:S02]  /*245e0*/  ISETP.GE.AND P5, PT, R238, UR8, PT ;  /* 0x00000008ee007c0c */ /* 0x000fe4000bfa6270 */
[----:B------:R-:W-:Y:S02]  /*245f0*/  ISETP.GE.AND P0, PT, R239, UR8, PT ;  /* 0x00000008ef007c0c */ /* 0x000fe4000bf06270 */
[----:B------:R-:W2:Y:S01]  /*24600*/  LDL.LU.64 R238, [R1+0x258] ;  /* 0x0002580001ee7983 */ /* 0x000ea20000300a00 */
[----:B----4-:R-:W-:-:S05]  /*24610*/  IMAD.WIDE R232, R252, 0x4, R232 ;  /* 0x00000004fce87825 */ /* 0x010fca00078e02e8 */
[----:B------:R-:W-:Y:S04]  /*24620*/  STL.64 [R1+0xfe8], R232 ;  /* 0x000fe8e801007387 */ /* 0x000fe80000100a00 */
[----:B------:R-:W4:Y:S01]  /*24630*/  LDL.LU.64 R242, [R1+0x250] ;  /* 0x0002500001f27983 */ /* 0x000f220000300a00 */
[----:B------:R-:W-:Y:S01]  /*24640*/  IMAD.WIDE R234, R252, 0x4, R234 ;  /* 0x00000004fcea7825 */ /* 0x000fe200078e02ea */
[----:B------:R-:W1:Y:S04]  /*24650*/  S2R R241, SR_TID.X ;  /* 0x0000000000f17919 */ /* 0x000e680000002100 */
[----:B------:R-:W-:Y:S04]  /*24660*/  STL.64 [R1+0xff0], R234 ;  /* 0x000ff0ea01007387 */ /* 0x000fe80000100a00 */
[----:B------:R-:W4:Y:S01]  /*24670*/  LDL.LU.64 R196, [R1+0x218] ;  /* 0x0002180001c47983 */ /* 0x000f220000300a00 */
[----:B------:R-:W-:-:S02]  /*24680*/  SEL R8, R8, RZ, P1 ;  /* 0x000000ff08087207 */ /* 0x000fc40000800000 */
[----:B------:R-:W-:Y:S01]  /*24690*/  SEL R3, RZ, 0x4, P6 ;  /* 0x00000004ff037807 */ /* 0x000fe20003000000 */
[----:B------:R-:W-:Y:S01]  /*246a0*/  LDGSTS.E [R5+-0x54000], desc[UR46][R232.64], P2 ;  /* 0xac000000e8057fae */ /* 0x000fe2000912186e */
[----:B------:R-:W-:Y:S02]  /*246b0*/  ISETP.NE.U32.AND P4, PT, R8, RZ, PT ;  /* 0x000000ff0800720c */ /* 0x000fe40003f85070 */
[----:B------:R-:W-:-:S04]  /*246c0*/  SEL R3, R3, RZ, P1 ;  /* 0x000000ff03037207 */ /* 0x000fc80000800000 */
[----:B------:R-:W-:Y:S02]  /*246d0*/  ISETP.NE.U32.AND P6, PT, R3, RZ, PT ;  /* 0x000000ff0300720c */ /* 0x000fe40003fc5070 */
[----:B------:R-:W-:-:S05]  /*246e0*/  SEL R3, R4, RZ, P1 ;  /* 0x000000ff04037207 */ /* 0x000fca0000800000 */
[----:B------:R-:W-:Y:S01]  /*246f0*/  LDGSTS.E [R5+-0x53ff8], desc[UR46][R234.64], P4 ;  /* 0xac008000ea057fae */ /* 0x000fe2000a12186e */
[----:B---3--:R-:W-:-:S05]  /*24700*/  IMAD.WIDE R16, R252, 0x4, R248 ;  /* 0x00000004fc107825 */ /* 0x008fca00078e02f8 */
[----:B------:R-:W-:Y:S04]  /*24710*/  STL.64 [R1+0x240], R16 ;  /* 0x0002401001007387 */ /* 0x000fe80000100a00 */
[----:B------:R-:W3:Y:S01]  /*24720*/  LDL.LU.64 R248, [R1+0x210] ;  /* 0x0002100001f87983 */ /* 0x000ee20000300a00 */
[----:B--2---:R-:W-:Y:S02]  /*24730*/  IMAD.WIDE R10, R252, 0x4, R236 ;  /* 0x00000004fc0a7825 */ /* 0x004fe400078e02ec */
[----:B------:R-:W2:Y:S01]  /*24740*/  S2R R237, SR_TID.X ;  /* 0x0000000000ed7919 */ /* 0x000ea20000002100 */
[----:B-1----:R-:W-:Y:S02]  /*24750*/  LOP3.LUT R241, R241, 0x3f, RZ, 0xc0, !PT ;  /* 0x0000003ff1f17812 */ /* 0x002fe400078ec0ff */
[----:B------:R-:W-:Y:S01]  /*24760*/  ISETP.NE.U32.AND P4, PT, R3, RZ, PT ;  /* 0x000000ff0300720c */ /* 0x000fe20003f85070 */
[----:B------:R-:W-:Y:S01]  /*24770*/  LDGSTS.E [R5+-0x52000], desc[UR46][R16.64], P6 ;  /* 0xae00000010057fae */ /* 0x000fe2000b12186e */
[----:B------:R-:W-:-:S02]  /*24780*/  ISETP.GE.AND P2, PT, R241, UR8, PT ;  /* 0x00000008f1007c0c */ /* 0x000fc4000bf46270 */
[----:B------:R-:W1:Y:S09]  /*24790*/  S2R R241, SR_TID.X ;  /* 0x0000000000f17919 */ /* 0x000e720000002100 */
[----:B------:R1:W-:Y:S01]  /*247a0*/  LDGSTS.E [R5+-0x51ff8], desc[UR46][R10.64], P4 ;  /* 0xae0080000a057fae */ /* 0x0003e2000a12186e */
[----:B--2---:R-:W-:-:S04]  /*247b0*/  SHF.R.U32.HI R237, RZ, 0x6, R237 ;  /* 0x00000006ffed7819 */ /* 0x004fc800000116ed */
[----:B------:R-:W-:-:S04]  /*247c0*/  SGXT.U32 R237, R237, 0x1 ;  /* 0x00000001eded781a */ /* 0x000fc80000000000 */
[----:B------:R-:W-:-:S04]  /*247d0*/  LOP3.LUT R237, R237, 0x12, RZ, 0xfc, !PT ;  /* 0x00000012eded7812 */ /* 0x000fc800078efcff */
[----:B------:R-:W-:Y:S02]  /*247e0*/  ISETP.GE.AND P4, PT, R237, UR8, PT ;  /* 0x00000008ed007c0c */ /* 0x000fe4000bf86270 */
[----:B------:R-:W2:Y:S01]  /*247f0*/  S2R R237, SR_TID.X ;  /* 0x0000000000ed7919 */ /* 0x000ea20000002100 */
[----:B-1----:R-:W-:Y:S02]  /*24800*/  SHF.R.U32.HI R240, RZ, 0x6, R241 ;  /* 0x00000006fff07819 */ /* 0x002fe400000116f1 */
[----:B------:R-:W-:Y:S02]  /*24810*/  SEL R4, RZ, 0x4, P3 ;  /* 0x00000004ff047807 */ /* 0x000fe40001800000 */
[----:B------:R-:W-:Y:S02]  /*24820*/  SGXT.U32 R240, R240, 0x1 ;  /* 0x00000001f0f0781a */ /* 0x000fe40000000000 */
[----:B------:R-:W-:Y:S02]  /*24830*/  SEL R4, R4, RZ, P1 ;  /* 0x000000ff04047207 */ /* 0x000fe40000800000 */
[----:B------:R-:W-:-:S02]  /*24840*/  LOP3.LUT R240, R240, 0x2c, RZ, 0xfc, !PT ;  /* 0x0000002cf0f07812 */ /* 0x000fc400078efcff */
[----:B------:R-:W-:Y:S02]  /*24850*/  ISETP.NE.U32.AND P6, PT, R4, RZ, PT ;  /* 0x000000ff0400720c */ /* 0x000fe40003fc5070 */
[----:B------:R-:W-:-:S04]  /*24860*/  ISETP.GE.AND P3, PT, R240, UR8, PT ;  /* 0x00000008f0007c0c */ /* 0x000fc8000bf66270 */
[----:B------:R-:W-:-:S04]  /*24870*/  SEL R4, RZ, 0x4, P3 ;  /* 0x00000004ff047807 */ /* 0x000fc80001800000 */
[----:B------:R-:W-:Y:S01]  /*24880*/  SEL R236, R4, RZ, P1 ;  /* 0x000000ff04ec7207 */ /* 0x000fe20000800000 */
[----:B------:R-:W-:Y:S01]  /*24890*/  IMAD.WIDE R4, R252, 0x4, R238 ;  /* 0x00000004fc047825 */ /* 0x000fe200078e02ee */
[----:B------:R-:W-:Y:S02]  /*248a0*/  SEL R8, RZ, 0x4, P0 ;  /* 0x00000004ff087807 */ /* 0x000fe40000000000 */
[----:B--2---:R-:W-:Y:S02]  /*248b0*/  SHF.R.U32.HI R237, RZ, 0x6, R237 ;  /* 0x00000006ffed7819 */ /* 0x004fe400000116ed */
[----:B------:R3:W-:Y:S02]  /*248c0*/  LDGSTS.E [R244+-0x54000], desc[UR46][R4.64], P6 ;  /* 0xac00000004f47fae */ /* 0x0007e4000b12186e */
[----:B------:R-:W-:-:S04]  /*248d0*/  SGXT.U32 R237, R237, 0x1 ;  /* 0x00000001eded781a */ /* 0x000fc80000000000 */
[----:B------:R-:W-:Y:S02]  /*248e0*/  LOP3.LUT R237, R237, 0x30, RZ, 0xfc, !PT ;  /* 0x00000030eded7812 */ /* 0x000fe400078efcff */
[----:B------:R-:W-:Y:S02]  /*248f0*/  ISETP.NE.U32.AND P0, PT, R236, RZ, PT ;  /* 0x000000ffec00720c */ /* 0x000fe40003f05070 */
[----:B------:R-:W-:Y:S01]  /*24900*/  ISETP.GE.AND P6, PT, R237, UR8, PT ;  /* 0x00000008ed007c0c */ /* 0x000fe2000bfc6270 */
[----:B----4-:R-:W-:Y:S02]  /*24910*/  IMAD.WIDE R236, R252, 0x4, R242 ;  /* 0x00000004fcec7825 */ /* 0x010fe400078e02f2 */
[----:B------:R-:W1:Y:S01]  /*24920*/  S2R R243, SR_TID.X ;  /* 0x0000000000f37919 */ /* 0x000e620000002100 */
[----:B------:R-:W-:-:S04]  /*24930*/  SEL R3, RZ, 0x4, P5 ;  /* 0x00000004ff037807 */ /* 0x000fc80002800000 */
[----:B------:R-:W-:-:S04]  /*24940*/  SEL R3, R3, RZ, P1 ;  /* 0x000000ff03037207 */ /* 0x000fc80000800000 */
[----:B------:R-:W-:Y:S01]  /*24950*/  ISETP.NE.U32.AND P3, PT, R3, RZ, PT ;  /* 0x000000ff0300720c */ /* 0x000fe20003f65070 */
[----:B------:R2:W-:Y:S01]  /*24960*/  STL.64 [R1+0x248], R10 ;  /* 0x0002480a01007387 */ /* 0x0005e20000100a00 */
[----:B------:R-:W-:Y:S02]  /*24970*/  SHF.R.U32.HI R241, RZ, 0x6, R241 ;  /* 0x00000006fff17819 */ /* 0x000fe400000116f1 */
[----:B------:R-:W-:Y:S01]  /*24980*/  SEL R8, R8, RZ, P1 ;  /* 0x000000ff08087207 */ /* 0x000fe20000800000 */
[----:B------:R-:W4:Y:S01]  /*24990*/  LDL.LU.64 R238, [R1+0x268] ;  /* 0x0002680001ee7983 */ /* 0x000f220000300a00 */
[----:B--2---:R-:W-:-:S07]  /*249a0*/  IMAD.WIDE R10, R252, 0x4, R196 ;  /* 0x00000004fc0a7825 */ /* 0x004fce00078e02c4 */
[----:B------:R-:W-:Y:S04]  /*249b0*/  LDGSTS.E [R244+-0x53ff8], desc[UR46][R236.64], P3 ;  /* 0xac008000ecf47fae */ /* 0x000fe8000992186e */
[----:B------:R-:W-:Y:S01]  /*249c0*/  LDGSTS.E [R244+-0x52000], desc[UR46][R10.64], P0 ;  /* 0xae0000000af47fae */ /* 0x000fe2000812186e */
[--C-:B-1----:R-:W-:Y:S02]  /*249d0*/  SHF.R.U32.HI R242, RZ, 0x6, R243.reuse ;  /* 0x00000006fff27819 */ /* 0x102fe400000116f3 */
[----:B------:R-:W-:-:S04]  /*249e0*/  SHF.R.U32.HI R243, RZ, 0x6, R243 ;  /* 0x00000006fff37819 */ /* 0x000fc800000116f3 */
[----:B------:R-:W-:-:S04]  /*249f0*/  SGXT.U32 R243, R243, 0x1 ;  /* 0x00000001f3f3781a */ /* 0x000fc80000000000 */
[----:B------:R-:W-:-:S04]  /*24a00*/  LOP3.LUT R243, R243, 0x14, RZ, 0xfc, !PT ;  /* 0x00000014f3f37812 */ /* 0x000fc800078efcff */
[----:B------:R-:W-:Y:S02]  /*24a10*/  ISETP.GE.AND P0, PT, R243, UR8, PT ;  /* 0x00000008f3007c0c */ /* 0x000fe4000bf06270 */
[----:B------:R-:W1:Y:S01]  /*24a20*/  S2R R243, SR_TID.X ;  /* 0x0000000000f37919 */ /* 0x000e620000002100 */
[----:B------:R-:W-:-:S04]  /*24a30*/  SGXT.U32 R241, R241, 0x1 ;  /* 0x00000001f1f1781a */ /* 0x000fc80000000000 */
[----:B------:R-:W-:-:S04]  /*24a40*/  LOP3.LUT R241, R241, 0x2e, RZ, 0xfc, !PT ;  /* 0x0000002ef1f17812 */ /* 0x000fc800078efcff */
[----:B------:R-:W-:Y:S02]  /*24a50*/  ISETP.GE.AND P5, PT, R241, UR8, PT ;  /* 0x00000008f1007c0c */ /* 0x000fe4000bfa6270 */
[----:B------:R-:W-:Y:S01]  /*24a60*/  SGXT.U32 R242, R242, 0x1 ;  /* 0x00000001f2f2781a */ /* 0x000fe20000000000 */
[----:B------:R-:W2:Y:S01]  /*24a70*/  LDL.LU.64 R240, [R1+0x260] ;  /* 0x0002600001f07983 */ /* 0x000ea20000300a00 */
[----:B------:R-:W-:-:S04]  /*24a80*/  SEL R3, RZ, 0x4, P5 ;  /* 0x00000004ff037807 */ /* 0x000fc80002800000 */
[----:B------:R-:W-:Y:S01]  /*24a90*/  SEL R3, R3, RZ, P1 ;  /* 0x000000ff03037207 */ /* 0x000fe20000800000 */
[----:B------:R3:W-:Y:S03]  /*24aa0*/  STL.64 [R1+0xff8], R4 ;  /* 0x000ff80401007387 */ /* 0x0007e60000100a00 */
[----:B------:R-:W-:Y:S02]  /*24ab0*/  ISETP.NE.U32.AND P5, PT, R3, RZ, PT ;  /* 0x000000ff0300720c */ /* 0x000fe40003fa5070 */
[----:B------:R-:W-:Y:S02]  /*24ac0*/  SEL R3, RZ, 0x4, P4 ;  /* 0x00000004ff037807 */ /* 0x000fe40002000000 */
[----:B------:R-:W-:Y:S02]  /*24ad0*/  LOP3.LUT R242, R242, 0x32, RZ, 0xfc, !PT ;  /* 0x00000032f2f27812 */ /* 0x000fe400078efcff */
[----:B-1----:R-:W-:-:S02]  /*24ae0*/  SHF.R.U32.HI R243, RZ, 0x6, R243 ;  /* 0x00000006fff37819 */ /* 0x002fc400000116f3 */
[----:B------:R-:W-:Y:S02]  /*24af0*/  ISETP.NE.U32.AND P4, PT, R8, RZ, PT ;  /* 0x000000ff0800720c */ /* 0x000fe40003f85070 */
[----:B------:R-:W-:Y:S02]  /*24b00*/  SGXT.U32 R243, R243, 0x1 ;  /* 0x00000001f3f3781a */ /* 0x000fe40000000000 */
[----:B------:R-:W-:Y:S01]  /*24b10*/  SEL R3, R3, RZ, P1 ;  /* 0x000000ff03037207 */ /* 0x000fe20000800000 */
[----:B------:R1:W-:Y:S01]  /*24b20*/  STL.64 [R1+0x1000], R236 ;  /* 0x001000ec01007387 */ /* 0x0003e20000100a00 */
[----:B------:R-:W-:Y:S02]  /*24b30*/  SEL R8, RZ, 0x4, P6 ;  /* 0x00000004ff087807 */ /* 0x000fe40003000000 */
[----:B------:R-:W-:Y:S01]  /*24b40*/  ISETP.GE.AND P6, PT, R242, UR8, PT ;  /* 0x00000008f2007c0c */ /* 0x000fe2000bfc6270 */
[----:B------:R-:W-:Y:S01]  /*24b50*/  STL.64 [R1+0x250], R10 ;  /* 0x0002500a01007387 */ /* 0x000fe20000100a00 */
[----:B------:R-:W-:-:S02]  /*24b60*/  LOP3.LUT R243, R243, 0x16, RZ, 0xfc, !PT ;  /* 0x00000016f3f37812 */ /* 0x000fc400078efcff */
[----:B------:R-:W-:Y:S02]  /*24b70*/  ISETP.NE.U32.AND P3, PT, R3, RZ, PT ;  /* 0x000000ff0300720c */ /* 0x000fe40003f65070 */
[----:B------:R-:W-:Y:S02]  /*24b80*/  SEL R3, R8, RZ, P1 ;  /* 0x000000ff08037207 */ /* 0x000fe40000800000 */
[----:B------:R-:W-:Y:S02]  /*24b90*/  SEL R8, RZ, 0x4, P6 ;  /* 0x00000004ff087807 */ /* 0x000fe40003000000 */
[----:B------:R-:W-:Y:S01]  /*24ba0*/  ISETP.GE.AND P6, PT, R243, UR8, PT ;  /* 0x00000008f3007c0c */ /* 0x000fe2000bfc6270 */
[----:B---3--:R-:W-:-:S05]  /*24bb0*/  IMAD.WIDE R4, R252, 0x4, R248 ;  /* 0x00000004fc047825 */ /* 0x008fca00078e02f8 */
[----:B------:R3:W-:Y:S04]  /*24bc0*/  STL.64 [R1+0x258], R4 ;  /* 0x0002580401007387 */ /* 0x0007e80000100a00 */
[----:B-1----:R-:W2:Y:S04]  /*24bd0*/  LDL.LU.64 R236, [R1+0x208] ;  /* 0x0002080001ec7983 */ /* 0x002ea80000300a00 */
[----:B------:R-:W2:Y:S04]  /*24be0*/  LDL.LU.64 R226, [R1+0x200] ;  /* 0x0002000001e27983 */ /* 0x000ea80000300a00 */
[----:B------:R-:W-:Y:S04]  /*24bf0*/  LDGSTS.E [R244+-0x51ff8], desc[UR46][R4.64], P5 ;  /* 0xae00800004f47fae */ /* 0x000fe8000a92186e */
[----:B------:R-:W2:Y:S04]  /*24c00*/  LDL.LU.64 R242, [R1+0x278] ;  /* 0x0002780001f27983 */ /* 0x000ea80000300a00 */
[----:B---3--:R-:W3:Y:S04]  /*24c10*/  LDL.LU.64 R4, [R1+0x270] ;  /* 0x0002700001047983 */ /* 0x008ee80000300a00 */
[----:B------:R-:W3:Y:S04]  /*24c20*/  LDL.LU.64 R10, [R1+0x1c8] ;  /* 0x0001c800010a7983 */ /* 0x000ee80000300a00 */
[----:B------:R-:W3:Y:S04]  /*24c30*/  LDL.LU.64 R232, [R1+0x1d0] ;  /* 0x0001d00001e87983 */ /* 0x000ee80000300a00 */
[----:B------:R-:W3:Y:S04]  /*24c40*/  LDL.LU.64 R234, [R1+0x1d8] ;  /* 0x0001d80001ea7983 */ /* 0x000ee80000300a00 */
[----:B------:R-:W3:Y:S04]  /*24c50*/  LDL.LU.64 R230, [R1+0x1e0] ;  /* 0x0001e00001e67983 */ /* 0x000ee80000300a00 */
[----:B------:R-:W3:Y:S04]  /*24c60*/  LDL.LU.64 R196, [R1+0x8c8] ;  /* 0x0008c80001c47983 */ /* 0x000ee80000300a00 */
[----:B------:R-:W3:Y:S04]  /*24c70*/  LDL.LU.64 R228, [R1+0x8c0] ;  /* 0x0008c00001e47983 */ /* 0x000ee80000300a00 */
[----:B------:R-:W3:Y:S01]  /*24c80*/  LDL.LU.64 R16, [R1+0x280] ;  /* 0x0002800001107983 */ /* 0x000ee20000300a00 */
[----:B------:R-:W1:Y:S01]  /*24c90*/  S2R R248, SR_TID.X ;  /* 0x0000000000f87919 */ /* 0x000e620000002100 */
[----:B------:R-:W-:-:S02]  /*24ca0*/  SEL R8, R8, RZ, P1 ;  /* 0x000000ff08087207 */ /* 0x000fc40000800000 */
[----:B------:R-:W-:Y:S02]  /*24cb0*/  ISETP.NE.U32.AND P5, PT, R3, RZ, PT ;  /* 0x000000ff0300720c */ /* 0x000fe40003fa5070 */
[----:B------:R-:W-:Y:S02]  /*24cc0*/  SEL R3, RZ, 0x4, P0 ;  /* 0x00000004ff037807 */ /* 0x000fe40000000000 */
[----:B------:R-:W-:Y:S02]  /*24cd0*/  ISETP.NE.U32.AND P0, PT, R8, RZ, PT ;  /* 0x000000ff0800720c */ /* 0x000fe40003f05070 */
[----:B------:R-:W-:Y:S02]  /*24ce0*/  SEL R3, R3, RZ, P1 ;  /* 0x000000ff03037207 */ /* 0x000fe40000800000 */
[--C-:B-1----:R-:W-:Y:S02]  /*24cf0*/  SHF.R.U32.HI R249, RZ, 0x6, R248.reuse ;  /* 0x00000006fff97819 */ /* 0x102fe400000116f8 */
[----:B------:R-:W-:-:S02]  /*24d00*/  SHF.R.U32.HI R248, RZ, 0x6, R248 ;  /* 0x00000006fff87819 */ /* 0x000fc400000116f8 */
[----:B------:R-:W-:Y:S02]  /*24d10*/  SGXT.U32 R249, R249, 0x1 ;  /* 0x00000001f9f9781a */ /* 0x000fe40000000000 */
[----:B------:R-:W-:Y:S02]  /*24d20*/  SGXT.U32 R248, R248, 0x1 ;  /* 0x00000001f8f8781a */ /* 0x000fe40000000000 */
[----:B------:R-:W-:Y:S02]  /*24d30*/  LOP3.LUT R249, R249, 0x36, RZ, 0xfc, !PT ;  /* 0x00000036f9f97812 */ /* 0x000fe400078efcff */
[----:B------:R-:W-:Y:S01]  /*24d40*/  LOP3.LUT R248, R248, 0x34, RZ, 0xfc, !PT ;  /* 0x00000034f8f87812 */ /* 0x000fe200078efcff */
[----:B----4-:R-:W-:-:S05]  /*24d50*/  IMAD.WIDE R238, R252, 0x4, R238 ;  /* 0x00000004fcee7825 */ /* 0x010fca00078e02ee */
[----:B------:R-:W-:Y:S04]  /*24d60*/  LDGSTS.E [R245+-0x54000], desc[UR46][R238.64], P4 ;  /* 0xac000000eef57fae */ /* 0x000fe8000a12186e */
[----:B------:R-:W-:Y:S01]  /*24d70*/  STL.64 [R1+0x1008], R238 ;  /* 0x001008ee01007387 */ /* 0x000fe20000100a00 */
[----:B------:R-:W-:Y:S02]  /*24d80*/  ISETP.NE.U32.AND P4, PT, R3, RZ, PT ;  /* 0x000000ff0300720c */ /* 0x000fe40003f85070 */
[----:B------:R-:W-:Y:S02]  /*24d90*/  SEL R3, RZ, 0x4, P6 ;  /* 0x00000004ff037807 */ /* 0x000fe40003000000 */
[----:B------:R-:W-:Y:S01]  /*24da0*/  ISETP.GE.AND P6, PT, R249, UR8, PT ;  /* 0x00000008f9007c0c */ /* 0x000fe2000bfc6270 */
[----:B--2---:R-:W-:-:S05]  /*24db0*/  IMAD.WIDE R240, R252, 0x4, R240 ;  /* 0x00000004fcf07825 */ /* 0x004fca00078e02f0 */
[----:B------:R1:W-:Y:S04]  /*24dc0*/  LDGSTS.E [R245+-0x53ff8], desc[UR46][R240.64], P3 ;  /* 0xac008000f0f57fae */ /* 0x0003e8000992186e */
[----:B------:R1:W-:Y:S01]  /*24dd0*/  STL.64 [R1+0x1010], R240 ;  /* 0x001010f001007387 */ /* 0x0003e20000100a00 */
[----:B------:R-:W-:-:S03]  /*24de0*/  ISETP.GE.AND P3, PT, R248, UR8, PT ;  /* 0x00000008f8007c0c */ /* 0x000fc6000bf66270 */
[----:B------:R-:W2:Y:S01]  /*24df0*/  LDL.LU.64 R248, [R1+0x288] ;  /* 0x0002880001f87983 */ /* 0x000ea20000300a00 */
[----:B-1----:R-:W-:-:S04]  /*24e00*/  IMAD.WIDE R240, R252, 0x4, R236 ;  /* 0x00000004fcf07825 */ /* 0x002fc800078e02ec */
[C---:B------:R-:W-:Y:S01]  /*24e10*/  IMAD.WIDE R238, R252.reuse, 0x4, R226 ;  /* 0x00000004fcee7825 */ /* 0x040fe200078e02e2 */
[----:B------:R-:W-:Y:S04]  /*24e20*/  LDGSTS.E [R245+-0x52000], desc[UR46][R240.64], P5 ;  /* 0xae000000f0f57fae */ /* 0x000fe8000a92186e */
[----:B------:R3:W-:Y:S04]  /*24e30*/  LDGSTS.E [R245+-0x51ff8], desc[UR46][R238.64], P0 ;  /* 0xae008000eef57fae */ /* 0x0007e8000812186e */
[----:B------:R-:W4:Y:S04]  /*24e40*/  LDL.LU.64 R226, [R1+0x298] ;  /* 0x0002980001e27983 */ /* 0x000f280000300a00 */
[----:B------:R-:W-:Y:S01]  /*24e50*/  STL.64 [R1+0x260], R240 ;  /* 0x000260f001007387 */ /* 0x000fe20000100a00 */
[----:B---3--:R-:W-:-:S04]  /*24e60*/  IMAD.WIDE R244, R252, 0x4, R4 ;  /* 0x00000004fcf47825 */ /* 0x008fc800078e0204 */
[C---:B------:R-:W-:Y:S01]  /*24e70*/  IMAD.WIDE R10, R252.reuse, 0x4, R10 ;  /* 0x00000004fc0a7825 */ /* 0x040fe200078e020a */
[----:B------:R-:W-:Y:S03]  /*24e80*/  STL.64 [R1+0x268], R238 ;  /* 0x000268ee01007387 */ /* 0x000fe60000100a00 */
[C---:B------:R-:W-:Y:S01]  /*24e90*/  IMAD.WIDE R234, R252.reuse, 0x4, R234 ;  /* 0x00000004fcea7825 */ /* 0x040fe200078e02ea */
[----:B------:R-:W-:Y:S03]  /*24ea0*/  STL.64 [R1+0x200], R10 ;  /* 0x0002000a01007387 */ /* 0x000fe60000100a00 */
[C---:B------:R-:W-:Y:S01]  /*24eb0*/  IMAD.WIDE R4, R252.reuse, 0x4, R230 ;  /* 0x00000004fc047825 */ /* 0x040fe200078e02e6 */
[----:B------:R-:W-:Y:S03]  /*24ec0*/  STL.64 [R1+0x210], R234 ;  /* 0x000210ea01007387 */ /* 0x000fe60000100a00 */
[C---:B------:R-:W-:Y:S01]  /*24ed0*/  IMAD.WIDE R232, R252.reuse, 0x4, R232 ;  /* 0x00000004fce87825 */ /* 0x040fe200078e02e8 */
[----:B------:R1:W-:Y:S03]  /*24ee0*/  STL.64 [R1+0x218], R4 ;  /* 0x0002180401007387 */ /* 0x0003e60000100a00 */
[C---:B------:R-:W-:Y:S01]  /*24ef0*/  IMAD.WIDE R196, R252.reuse, 0x4, R196 ;  /* 0x00000004fcc47825 */ /* 0x040fe200078e02c4 */
[----:B------:R-:W-:Y:S03]  /*24f00*/  STL.64 [R1+0x208], R232 ;  /* 0x000208e801007387 */ /* 0x000fe60000100a00 */
[----:B-1----:R-:W-:-:S04]  /*24f10*/  IMAD.WIDE R4, R252, 0x4, R228 ;  /* 0x00000004fc047825 */ /* 0x002fc800078e02e4 */
[C---:B------:R-:W-:Y:S01]  /*24f20*/  IMAD.WIDE R228, R252.reuse, 0x4, R16 ;  /* 0x00000004fce47825 */ /* 0x040fe200078e0210 */
[----:B------:R-:W-:Y:S04]  /*24f30*/  STL.64 [R1+0x270], R196 ;  /* 0x000270c401007387 */ /* 0x000fe80000100a00 */
[----:B------:R1:W-:Y:S02]  /*24f40*/  STL.64 [R1+0x280], R228 ;  /* 0x000280e401007387 */ /* 0x0003e40000100a00 */
[----:B-1----:R-:W-:Y:S02]  /*24f50*/  IMAD.WIDE R228, R252, 0x4, R246 ;  /* 0x00000004fce47825 */ /* 0x002fe400078e02f6 */
[----:B------:R-:W3:Y:S01]  /*24f60*/  LDL.LU.64 R246, [R1+0x1260] ;  /* 0x0012600001f67983 */ /* 0x000ee20000300a00 */
[----:B------:R-:W1:Y:S01]  /*24f70*/  S2R R236, SR_TID.X ;  /* 0x0000000000ec7919 */ /* 0x000e620000002100 */
[----:B------:R-:W1:Y:S01]  /*24f80*/  S2R R17, SR_TID.X ;  /* 0x0000000000117919 */ /* 0x000e620000002100 */
[----:B------:R-:W-:-:S02]  /*24f90*/  SEL R3, R3, RZ, P1 ;  /* 0x000000ff03037207 */ /* 0x000fc40000800000 */
[----:B------:R-:W-:Y:S02]  /*24fa0*/  SEL R8, RZ, 0x4, P3 ;  /* 0x00000004ff087807 */ /* 0x000fe40001800000 */
[----:B------:R-:W-:Y:S02]  /*24fb0*/  ISETP.NE.U32.AND P3, PT, R3, RZ, PT ;  /* 0x000000ff0300720c */ /* 0x000fe40003f65070 */
[----:B------:R-:W-:Y:S02]  /*24fc0*/  SEL R3, RZ, 0x4, P6 ;  /* 0x00000004ff037807 */ /* 0x000fe40003000000 */
[----:B------:R-:W-:Y:S02]  /*24fd0*/  SEL R8, R8, RZ, P1 ;  /* 0x000000ff08087207 */ /* 0x000fe40000800000 */
[----:B------:R-:W-:Y:S02]  /*24fe0*/  SEL R3, R3, RZ, P1 ;  /* 0x000000ff03037207 */ /* 0x000fe40000800000 */
[----:B-1----:R-:W-:-:S02]  /*24ff0*/  SHF.R.U32.HI R237, RZ, 0x6, R236 ;  /* 0x00000006ffed7819 */ /* 0x002fc400000116ec */
[----:B------:R-:W-:Y:S02]  /*25000*/  SHF.R.U32.HI R236, RZ, 0x6, R236 ;  /* 0x00000006ffec7819 */ /* 0x000fe400000116ec */
[----:B------:R-:W-:Y:S02]  /*25010*/  SGXT.U32 R237, R237, 0x1 ;  /* 0x00000001eded781a */ /* 0x000fe40000000000 */
[----:B------:R-:W-:Y:S02]  /*25020*/  SGXT.U32 R236, R236, 0x1 ;  /* 0x00000001ecec781a */ /* 0x000fe40000000000 */
[----:B------:R-:W-:Y:S02]  /*25030*/  SHF.R.U32.HI R17, RZ, 0x6, R17 ;  /* 0x00000006ff117819 */ /* 0x000fe40000011611 */
[----:B------:R-:W-:Y:S02]  /*25040*/  LOP3.LUT R236, R236, 0x18, RZ, 0xfc, !PT ;  /* 0x00000018ecec7812 */ /* 0x000fe400078efcff */
[----:B------:R-:W-:-:S02]  /*25050*/  LOP3.LUT R237, R237, 0x1a, RZ, 0xfc, !PT ;  /* 0x0000001aeded7812 */ /* 0x000fc400078efcff */
[----:B------:R-:W-:Y:S02]  /*25060*/  SGXT.U32 R17, R17, 0x1 ;  /* 0x000000011111781a */ /* 0x000fe40000000000 */
[----:B------:R-:W-:Y:S02]  /*25070*/  ISETP.GE.AND P5, PT, R236, UR8, PT ;  /* 0x00000008ec007c0c */ /* 0x000fe4000bfa6270 */
[----:B------:R-:W-:Y:S02]  /*25080*/  ISETP.GE.AND P0, PT, R237, UR8, PT ;  /* 0x00000008ed007c0c */ /* 0x000fe4000bf06270 */
[----:B------:R-:W-:Y:S02]  /*25090*/  LOP3.LUT R17, R17, 0x38, RZ, 0xfc, !PT ;  /* 0x0000003811117812 */ /* 0x000fe400078efcff */
[----:B------:R-:W-:Y:S02]  /*250a0*/  ISETP.NE.U32.AND P6, PT, R8, RZ, PT ;  /* 0x000000ff0800720c */ /* 0x000fe40003fc5070 */
[----:B------:R-:W-:-:S02]  /*250b0*/  SEL R8, RZ, 0x4, P5 ;  /* 0x00000004ff087807 */ /* 0x000fc40002800000 */
[----:B------:R-:W-:Y:S02]  /*250c0*/  ISETP.NE.U32.AND P5, PT, R3, RZ, PT ;  /* 0x000000ff0300720c */ /* 0x000fe40003fa5070 */
[----:B------:R-:W-:Y:S02]  /*250d0*/  SEL R3, RZ, 0x4, P0 ;  /* 0x00000004ff037807 */ /* 0x000fe40000000000 */
[----:B------:R-:W-:Y:S02]  /*250e0*/  ISETP.GE.AND P0, PT, R17, UR8, PT ;  /* 0x0000000811007c0c */ /* 0x000fe4000bf06270 */
[----:B------:R-:W1:Y:S01]  /*250f0*/  S2R R17, SR_TID.X ;  /* 0x0000000000117919 */ /* 0x000e620000002100 */
[----:B------:R-:W-:Y:S01]  /*25100*/  IMAD.WIDE R242, R252, 0x4, R242 ;  /* 0x00000004fcf27825 */ /* 0x000fe200078e02f2 */
[----:B------:R-:W-:Y:S02]  /*25110*/  SEL R3, R3, RZ, P1 ;  /* 0x000000ff03037207 */ /* 0x000fe40000800000 */
[----:B------:R-:W-:Y:S01]  /*25120*/  SEL R8, R8, RZ, P1 ;  /* 0x000000ff08087207 */ /* 0x000fe20000800000 */
[----:B------:R-:W-:Y:S04]  /*25130*/  STL.64 [R1+0x278], R4 ;  /* 0x0002780401007387 */ /* 0x000fe80000100a00 */
[----:B------:R-:W-:Y:S01]  /*25140*/  STL.64 [R1+0x290], R228 ;  /* 0x000290e401007387 */ /* 0x000fe20000100a00 */
[----:B--2---:R-:W-:-:S05]  /*25150*/  IMAD.WIDE R248, R252, 0x4, R248 ;  /* 0x00000004fcf87825 */ /* 0x004fca00078e02f8 */
[----:B------:R-:W-:Y:S01]  /*25160*/  STL.64 [R1+0x288], R248 ;  /* 0x000288f801007387 */ /* 0x000fe20000100a00 */
[----:B----4-:R-:W-:-:S03]  /*25170*/  IMAD.WIDE R226, R252, 0x4, R226 ;  /* 0x00000004fce27825 */ /* 0x010fc600078e02e2 */
[----:B---3--:R-:W-:Y:S04]  /*25180*/  LDGSTS.E [R246+-0x54000], desc[UR46][R242.64], P4 ;  /* 0xac000000f2f67fae */ /* 0x008fe8000a12186e */
[----:B------:R-:W-:Y:S04]  /*25190*/  LDGSTS.E [R246+-0x53ff8], desc[UR46][R244.64], P3 ;  /* 0xac008000f4f67fae */ /* 0x000fe8000992186e */
[----:B------:R1:W-:Y:S04]  /*251a0*/  LDGSTS.E [R246+-0x52000], desc[UR46][R196.64], P6 ;  /* 0xae000000c4f67fae */ /* 0x0003e8000b12186e */
[----:B------:R2:W-:Y:S01]  /*251b0*/  LDGSTS.E [R246+-0x51ff8], desc[UR46][R4.64], P5 ;  /* 0xae00800004f67fae */ /* 0x0005e2000a92186e */
[----:B-1----:R-:W-:-:S04]  /*251c0*/  SHF.R.U32.HI R197, RZ, 0x6, R17 ;  /* 0x00000006ffc57819 */ /* 0x002fc80000011611 */
[----:B------:R-:W-:-:S04]  /*251d0*/  SGXT.U32 R197, R197, 0x1 ;  /* 0x00000001c5c5781a */ /* 0x000fc80000000000 */
[----:B------:R-:W-:-:S04]  /*251e0*/  LOP3.LUT R197, R197, 0x1e, RZ, 0xfc, !PT ;  /* 0x0000001ec5c57812 */ /* 0x000fc800078efcff */
[----:B------:R-:W-:Y:S02]  /*251f0*/  ISETP.GE.AND P5, PT, R197, UR8, PT ;  /* 0x00000008c5007c0c */ /* 0x000fe4000bfa6270 */
[----:B------:R-:W1:Y:S01]  /*25200*/  S2R R197, SR_TID.X ;  /* 0x0000000000c57919 */ /* 0x000e620000002100 */
[--C-:B------:R-:W-:Y:S02]  /*25210*/  SHF.R.U32.HI R196, RZ, 0x6, R17.reuse ;  /* 0x00000006ffc47819 */ /* 0x100fe40000011611 */
[----:B------:R-:W-:Y:S02]  /*25220*/  SHF.R.U32.HI R17, RZ, 0x6, R17 ;  /* 0x00000006ff117819 */ /* 0x000fe40000011611 */
[----:B------:R-:W-:Y:S02]  /*25230*/  SGXT.U32 R196, R196, 0x1 ;  /* 0x00000001c4c4781a */ /* 0x000fe40000000000 */
[----:B------:R-:W-:Y:S02]  /*25240*/  SGXT.U32 R17, R17, 0x1 ;  /* 0x000000011111781a */ /* 0x000fe40000000000 */
[----:B------:R-:W-:-:S02]  /*25250*/  LOP3.LUT R196, R196, 0x1c, RZ, 0xfc, !PT ;  /* 0x0000001cc4c47812 */ /* 0x000fc400078efcff */
[----:B------:R-:W-:Y:S02]  /*25260*/  LOP3.LUT R17, R17, 0x3a, RZ, 0xfc, !PT ;  /* 0x0000003a11117812 */ /* 0x000fe400078efcff */
[----:B------:R-:W-:Y:S02]  /*25270*/  ISETP.GE.AND P6, PT, R196, UR8, PT ;  /* 0x00000008c4007c0c */ /* 0x000fe4000bfc6270 */
[----:B------:R-:W-:Y:S02]  /*25280*/  ISETP.NE.U32.AND P3, PT, R3, RZ, PT ;  /* 0x000000ff0300720c */ /* 0x000fe40003f65070 */
[----:B------:R-:W-:Y:S02]  /*25290*/  SEL R3, RZ, 0x4, P0 ;  /* 0x00000004ff037807 */ /* 0x000fe40000000000 */
[----:B------:R-:W-:Y:S02]  /*252a0*/  ISETP.GE.AND P0, PT, R17, UR8, PT ;  /* 0x0000000811007c0c */ /* 0x000fe4000bf06270 */
[----:B------:R-:W-:Y:S01]  /*252b0*/  SEL R3, R3, RZ, P1 ;  /* 0x000000ff03037207 */ /* 0x000fe20000800000 */
[----:B------:R-:W-:Y:S01]  /*252c0*/  STL.64 [R1+0x298], R226 ;  /* 0x000298e201007387 */ /* 0x000fe20000100a00 */
[----:B--2---:R-:W-:-:S02]  /*252d0*/  SEL R246, RZ, 0x4, P0 ;  /* 0x00000004fff67807 */ /* 0x004fc40000000000 */
[--C-:B-1----:R-:W-:Y:S02]  /*252e0*/  SHF.R.U32.HI R196, RZ, 0x6, R197.reuse ;  /* 0x00000006ffc47819 */ /* 0x102fe400000116c5 */
[----:B------:R-:W-:Y:S02]  /*252f0*/  SHF.R.U32.HI R197, RZ, 0x6, R197 ;  /* 0x00000006ffc57819 */ /* 0x000fe400000116c5 */
[----:B------:R-:W-:Y:S02]  /*25300*/  SGXT.U32 R196, R196, 0x1 ;  /* 0x00000001c4c4781a */ /* 0x000fe40000000000 */
[----:B------:R-:W-:Y:S02]  /*25310*/  SGXT.U32 R197, R197, 0x1 ;  /* 0x00000001c5c5781a */ /* 0x000fe40000000000 */
[----:B------:R-:W-:Y:S02]  /*25320*/  LOP3.LUT R196, R196, 0x3c, RZ, 0xfc, !PT ;  /* 0x0000003cc4c47812 */ /* 0x000fe400078efcff */
[----:B------:R-:W-:Y:S01]  /*25330*/  LOP3.LUT R197, R197, 0x3e, RZ, 0xfc, !PT ;  /* 0x0000003ec5c57812 */ /* 0x000fe200078efcff */
[----:B------:R1:W-:Y:S01]  /*25340*/  STL.64 [R1+0x1018], R242 ;  /* 0x001018f201007387 */ /* 0x0003e20000100a00 */
[----:B------:R-:W-:-:S02]  /*25350*/  ISETP.NE.U32.AND P4, PT, R8, RZ, PT ;  /* 0x000000ff0800720c */ /* 0x000fc40003f85070 */
[----:B------:R-:W-:Y:S01]  /*25360*/  ISETP.NE.U32.AND P0, PT, R3, RZ, PT ;  /* 0x000000ff0300720c */ /* 0x000fe20003f05070 */
[----:B------:R2:W-:Y:S01]  /*25370*/  STL.64 [R1+0x1020], R244 ;  /* 0x001020f401007387 */ /* 0x0005e20000100a00 */
[----:B------:R-:W-:Y:S02]  /*25380*/  SEL R8, RZ, 0x4, P6 ;  /* 0x00000004ff087807 */ /* 0x000fe40003000000 */
[----:B------:R-:W-:Y:S01]  /*25390*/  ISETP.GE.AND P6, PT, R196, UR8, PT ;  /* 0x00000008c4007c0c */ /* 0x000fe2000bfc6270 */
[----:B------:R-:W3:Y:S01]  /*253a0*/  LDL.LU.64 R238, [R1+0x2a0] ;  /* 0x0002a00001ee7983 */ /* 0x000ee20000300a00 */
[----:B------:R-:W-:Y:S02]  /*253b0*/  SEL R3, RZ, 0x4, P5 ;  /* 0x00000004ff037807 */ /* 0x000fe40002800000 */
[----:B------:R-:W-:Y:S01]  /*253c0*/  SEL R246, R246, RZ, P1 ;  /* 0x000000fff6f67207 */ /* 0x000fe20000800000 */
[----:B------:R-:W4:Y:S01]  /*253d0*/  LDL.LU.64 R234, [R1+0x2a8] ;  /* 0x0002a80001ea7983 */ /* 0x000f220000300a00 */
[----:B------:R-:W-:-:S02]  /*253e0*/  ISETP.GE.AND P5, PT, R197, UR8, PT ;  /* 0x00000008c5007c0c */ /* 0x000fc4000bfa6270 */
[----:B------:R-:W-:Y:S01]  /*253f0*/  SEL R252, R8, RZ, P1 ;  /* 0x000000ff08fc7207 */ /* 0x000fe20000800000 */
[----:B-1----:R-:W4:Y:S01]  /*25400*/  LDL.64 R242, [R1+0x2b8] ;  /* 0x0002b80001f27983 */ /* 0x002f220000100a00 */
[----:B------:R-:W-:Y:S02]  /*25410*/  SEL R228, RZ, 0x4, P6 ;  /* 0x00000004ffe47807 */ /* 0x000fe40003000000 */
[----:B------:R-:W-:Y:S01]  /*25420*/  SEL R8, R3, RZ, P1 ;  /* 0x000000ff03087207 */ /* 0x000fe20000800000 */
[----:B------:R-:W4:Y:S01]  /*25430*/  LDL.LU.64 R16, [R1+0x2c0] ;  /* 0x0002c00001107983 */ /* 0x000f220000300a00 */
[----:B------:R-:W-:Y:S02]  /*25440*/  ISETP.NE.U32.AND P6, PT, R246, RZ, PT ;  /* 0x000000fff600720c */ /* 0x000fe40003fc5070 */
[----:B------:R-:W-:Y:S01]  /*25450*/  SEL R3, RZ, 0x4, P5 ;  /* 0x00000004ff037807 */ /* 0x000fe20002800000 */
[----:B------:R-:W4:Y:S01]  /*25460*/  LDL.LU.64 R196, [R1+0x2c8] ;  /* 0x0002c80001c47983 */ /* 0x000f220000300a00 */
[----:B------:R-:W-:-:S03]  /*25470*/  SEL R246, RZ, 0x4, P2 ;  /* 0x00000004fff67807 */ /* 0x000fc60001000000 */
[----:B------:R-:W4:Y:S01]  /*25480*/  LDL.LU.64 R240, [R1+0x2d0] ;  /* 0x0002d00001f07983 */ /* 0x000f220000300a00 */
[----:B------:R-:W-:-:S03]  /*25490*/  ISETP.NE.U32.AND P2, PT, R8, RZ, PT ;  /* 0x000000ff0800720c */ /* 0x000fc60003f45070 */
[----:B------:R-:W4:Y:S01]  /*254a0*/  LDL.64 R236, [R1+0x2d8] ;  /* 0x0002d80001ec7983 */ /* 0x000f220000100a00 */
[----:B------:R-:W-:Y:S02]  /*254b0*/  ISETP.NE.U32.AND P5, PT, R252, RZ, PT ;  /* 0x000000fffc00720c */ /* 0x000fe40003fa5070 */
[----:B------:R-:W-:Y:S01]  /*254c0*/  SEL R8, R3, RZ, P1 ;  /* 0x000000ff03087207 */ /* 0x000fe20000800000 */
[----:B------:R-:W4:Y:S01]  /*254d0*/  LDL.LU.64 R226, [R1+0x2e0] ;  /* 0x0002e00001e27983 */ /* 0x000f220000300a00 */
[----:B------:R-:W-:Y:S02]  /*254e0*/  SEL R252, R228, RZ, P1 ;  /* 0x000000ffe4fc7207 */ /* 0x000fe40000800000 */
[----:B------:R-:W-:Y:S01]  /*254f0*/  SEL R3, R246, RZ, P1 ;  /* 0x000000fff6037207 */ /* 0x000fe20000800000 */
[----:B------:R-:W4:Y:S04]  /*25500*/  LDL.LU.64 R4, [R1+0x2e8] ;  /* 0x0002e80001047983 */ /* 0x000f280000300a00 */
[----:B------:R-:W4:Y:S04]  /*25510*/  LDL.LU.64 R230, [R1+0x2f0] ;  /* 0x0002f00001e67983 */ /* 0x000f280000300a00 */
[----:B------:R-:W4:Y:S04]  /*25520*/  LDL.LU.64 R228, [R1+0x300] ;  /* 0x0003000001e47983 */ /* 0x000f280000300a00 */
[----:B------:R1:W-:Y:S01]  /*25530*/  LDGSTS.E [R247+-0x54000], desc[UR46][R10.64], P4 ;  /* 0xac0000000af77fae */ /* 0x0003e2000a12186e */
[----:B------:R-:W-:-:S03]  /*25540*/  ISETP.NE.U32.AND P4, PT, R3, RZ, PT ;  /* 0x000000ff0300720c */ /* 0x000fc60003f85070 */
[----:B------:R1:W-:Y:S04]  /*25550*/  LDGSTS.E [R247+-0x53ff8], desc[UR46][R232.64], P3 ;  /* 0xac008000e8f77fae */ /* 0x0003e8000992186e */
[----:B------:R-:W4:Y:S04]  /*25560*/  LDL.LU.64 R10, [R1+0x308] ;  /* 0x00030800010a7983 */ /* 0x000f280000300a00 */
[----:B--2---:R-:W2:Y:S04]  /*25570*/  LDL.LU.64 R244, [R1+0x310] ;  /* 0x0003100001f47983 */ /* 0x004ea80000300a00 */
[----:B------:R-:W2:Y:S04]  /*25580*/  LDL.LU.64 R232, [R1+0x320] ;  /* 0x0003200001e87983 */ /* 0x000ea80000300a00 */
[----:B------:R1:W-:Y:S04]  /*25590*/  STL [R1+0x1028], R2 ;  /* 0x0010280201007387 */ /* 0x0003e80000100800 */
[----:B-1----:R-:W2:Y:S01]  /*255a0*/  LDL.LU.64 R2, [R1+0x2b0] ;  /* 0x0002b00001027983 */ /* 0x002ea20000300a00 */
[----:B---3--:R-:W-:-:S04]  /*255b0*/  IMAD.WIDE R238, R9, 0x4, R238 ;  /* 0x0000000409ee7825 */ /* 0x008fc800078e02ee */
[C---:B----4-:R-:W-:Y:S01]  /*255c0*/  IMAD.WIDE R234, R9.reuse, 0x4, R234 ;  /* 0x0000000409ea7825 */ /* 0x050fe200078e02ea */
[----:B------:R1:W-:Y:S04]  /*255d0*/  STL.64 [R1+0x2a0], R238 ;  /* 0x0002a0ee01007387 */ /* 0x0003e80000100a00 */
[----:B-1----:R-:W3:Y:S04]  /*255e0*/  LDL.LU.64 R238, [R1+0x328] ;  /* 0x0003280001ee7983 */ /* 0x002ee80000300a00 */
[----:B------:R1:W-:Y:S01]  /*255f0*/  STL.64 [R1+0x2a8], R234 ;  /* 0x0002a8ea01007387 */ /* 0x0003e20000100a00 */
[----:B------:R-:W-:-:S03]  /*25600*/  IMAD.WIDE R16, R9, 0x4, R16 ;  /* 0x0000000409107825 */ /* 0x000fc600078e0210 */
[----:B-1----:R-:W4:Y:S01]  /*25610*/  LDL.LU.64 R234, [R1+0x330] ;  /* 0x0003300001ea7983 */ /* 0x002f220000300a00 */
[----:B--2---:R-:W-:-:S05]  /*25620*/  IMAD.WIDE R2, R9, 0x4, R2 ;  /* 0x0000000409027825 */ /* 0x004fca00078e0202 */
[----:B------:R1:W-:Y:S04]  /*25630*/  STL.64 [R1+0x2b0], R2 ;  /* 0x0002b00201007387 */ /* 0x0003e80000100a00 */
[----:B------:R2:W-:Y:S01]  /*25640*/  STL.64 [R1+0x2c0], R16 ;  /* 0x0002c01001007387 */ /* 0x0005e20000100a00 */
[----:B-1----:R-:W-:-:S03]  /*25650*/  IMAD.WIDE R2, R9, 0x4, R196 ;  /* 0x0000000409027825 */ /* 0x002fc600078e02c4 */
[----:B--2---:R-:W2:Y:S04]  /*25660*/  LDL.LU.64 R16, [R1+0x340] ;  /* 0x0003400001107983 */ /* 0x004ea80000300a00 */
[----:B------:R-:W2:Y:S04]  /*25670*/  LDL.LU.64 R196, [R1+0x348] ;  /* 0x0003480001c47983 */ /* 0x000ea80000300a00 */
[----:B------:R1:W-:Y:S02]  /*25680*/  STL.64 [R1+0x2c8], R2 ;  /* 0x0002c80201007387 */ /* 0x0003e40000100a00 */
[----:B-1----:R-:W-:-:S05]  /*25690*/  IMAD.WIDE R2, R9, 0x4, R240 ;  /* 0x0000000409027825 */ /* 0x002fca00078e02f0 */
[----:B------:R1:W-:Y:S01]  /*256a0*/  STL.64 [R1+0x2d0], R2 ;  /* 0x0002d00201007387 */ /* 0x0003e20000100a00 */
[----:B------:R-:W-:-:S04]  /*256b0*/  IMAD.WIDE R240, R9, 0x4, R4 ;  /* 0x0000000409f07825 */ /* 0x000fc800078e0204 */
[C---:B-1----:R-:W-:Y:S02]  /*256c0*/  IMAD.WIDE R2, R9.reuse, 0x4, R226 ;  /* 0x0000000409027825 */ /* 0x042fe400078e02e2 */
[----:B------:R-:W2:Y:S04]  /*256d0*/  LDL.LU.64 R226, [R1+0x360] ;  /* 0x0003600001e27983 */ /* 0x000ea80000300a00 */
[----:B------:R1:W-:Y:S04]  /*256e0*/  STL.64 [R1+0x2e0], R2 ;  /* 0x0002e00201007387 */ /* 0x0003e80000100a00 */
[----:B------:R-:W2:Y:S04]  /*256f0*/  LDL.LU.64 R4, [R1+0x368] ;  /* 0x0003680001047983 */ /* 0x000ea80000300a00 */
[----:B------:R1:W-:Y:S02]  /*25700*/  STL.64 [R1+0x2e8], R240 ;  /* 0x0002e8f001007387 */ /* 0x0003e40000100a00 */
[----:B-1----:R-:W-:-:S04]  /*25710*/  IMAD.WIDE R2, R9, 0x4, R230 ;  /* 0x0000000409027825 */ /* 0x002fc800078e02e6 */
[C---:B------:R-:W-:Y:S01]  /*25720*/  IMAD.WIDE R228, R9.reuse, 0x4, R228 ;  /* 0x0000000409e47825 */ /* 0x040fe200078e02e4 */
[----:B------:R-:W2:Y:S04]  /*25730*/  LDL.LU.64 R240, [R1+0x370] ;  /* 0x0003700001f07983 */ /* 0x000ea80000300a00 */
[----:B------:R1:W-:Y:S04]  /*25740*/  STL.64 [R1+0x2f0], R2 ;  /* 0x0002f00201007387 */ /* 0x0003e80000100a00 */
[----:B------:R-:W2:Y:S04]  /*25750*/  LDL.LU.64 R230, [R1+0x380] ;  /* 0x0003800001e67983 */ /* 0x000ea80000300a00 */
[----:B------:R1:W-:Y:S02]  /*25760*/  STL.64 [R1+0x300], R228 ;  /* 0x000300e401007387 */ /* 0x0003e40000100a00 */
[----:B-1----:R-:W-:-:S02]  /*25770*/  IMAD.WIDE R2, R9, 0x4, R10 ;  /* 0x0000000409027825 */ /* 0x002fc400078e020a */
[----:B------:R-:W2:Y:S04]  /*25780*/  LDL.LU.64 R228, [R1+0x388] ;  /* 0x0003880001e47983 */ /* 0x000ea80000300a00 */
[----:B------:R-:W2:Y:S04]  /*25790*/  LDL.LU.64 R10, [R1+0x390] ;  /* 0x00039000010a7983 */ /* 0x000ea80000300a00 */
[----:B------:R1:W-:Y:S02]  /*257a0*/  STL.64 [R1+0x308], R2 ;  /* 0x0003080201007387 */ /* 0x0003e40000100a00 */
[----:B-1----:R-:W-:-:S05]  /*257b0*/  IMAD.WIDE R2, R9, 0x4, R244 ;  /* 0x0000000409027825 */ /* 0x002fca00078e02f4 */
[----:B------:R1:W-:Y:S01]  /*257c0*/  STL.64 [R1+0x310], R2 ;  /* 0x0003100201007387 */ /* 0x0003e20000100a00 */
[----:B------:R-:W-:-:S03]  /*257d0*/  IMAD.WIDE R244, R9, 0x4, R232 ;  /* 0x0000000409f47825 */ /* 0x000fc600078e02e8 */
[----:B-1----:R-:W2:Y:S04]  /*257e0*/  LDL.LU.64 R2, [R1+0x3a0] ;  /* 0x0003a00001027983 */ /* 0x002ea80000300a00 */
[----:B------:R-:W2:Y:S04]  /*257f0*/  LDL.LU.64 R232, [R1+0x3b0] ;  /* 0x0003b00001e87983 */ /* 0x000ea80000300a00 */
[----:B------:R1:W-:Y:S04]  /*25800*/  STL.64 [R1+0x320], R244 ;  /* 0x000320f401007387 */ /* 0x0003e80000100a00 */
[----:B-1----:R-:W2:Y:S01]  /*25810*/  LDL.LU.64 R244, [R1+0x3b8] ;  /* 0x0003b80001f47983 */ /* 0x002ea20000300a00 */
[----:B------:R-:W-:-:S04]  /*25820*/  IMAD.WIDE R218, R9, 0x4, R218 ;  /* 0x0000000409da7825 */ /* 0x000fc800078e02da */
[----:B---3--:R-:W-:-:S05]  /*25830*/  IMAD.WIDE R238, R9, 0x4, R238 ;  /* 0x0000000409ee7825 */ /* 0x008fca00078e02ee */
[----:B------:R1:W-:Y:S01]  /*25840*/  STL.64 [R1+0x328], R238 ;  /* 0x000328ee01007387 */ /* 0x0003e20000100a00 */
[----:B----4-:R-:W-:-:S03]  /*25850*/  IMAD.WIDE R234, R9, 0x4, R234 ;  /* 0x0000000409ea7825 */ /* 0x010fc600078e02ea */
[----:B-1----:R-:W3:Y:S04]  /*25860*/  LDL.LU.64 R238, [R1+0x3d8] ;  /* 0x0003d80001ee7983 */ /* 0x002ee80000300a00 */
[----:B------:R1:W-:Y:S04]  /*25870*/  STL.64 [R1+0x330], R234 ;  /* 0x000330ea01007387 */ /* 0x0003e80000100a00 */
[----:B-1----:R-:W4:Y:S01]  /*25880*/  LDL.LU.64 R234, [R1+0x3f0] ;  /* 0x0003f00001ea7983 */ /* 0x002f220000300a00 */
[----:B--2---:R-:W-:-:S04]  /*25890*/  IMAD.WIDE R16, R9, 0x4, R16 ;  /* 0x0000000409107825 */ /* 0x004fc800078e0210 */
[C---:B------:R-:W-:Y:S01]  /*258a0*/  IMAD.WIDE R196, R9.reuse, 0x4, R196 ;  /* 0x0000000409c47825 */ /* 0x040fe200078e02c4 */
        /* <DEDUP_REMOVED lines=9> */
[C---:B------:R-:W-:Y:S01]  /*25940*/  IMAD.WIDE R240, R9.reuse, 0x4, R240 ;  /* 0x0000000409f07825 */ /* 0x040fe200078e02f0 */
[----:B-1----:R-:W2:Y:S04]  /*25950*/  LDL.LU.64 R226, [R1+0x430] ;  /* 0x0004300001e27983 */ /* 0x002ea80000300a00 */
[----:B------:R1:W-:Y:S01]  /*25960*/  STL.64 [R1+0x368], R4 ;  /* 0x0003680401007387 */ /* 0x0003e20000100a00 */
[----:B------:R-:W-:-:S03]  /*25970*/  IMAD.WIDE R230, R9, 0x4, R230 ;  /* 0x0000000409e67825 */ /* 0x000fc600078e02e6 */
[----:B-1----:R-:W2:Y:S04]  /*25980*/  LDL.LU.64 R4, [R1+0x438] ;  /* 0x0004380001047983 */ /* 0x002ea80000300a00 */
[----:B------:R1:W-:Y:S01]  /*25990*/  STL.64 [R1+0x370], R240 ;  /* 0x000370f001007387 */ /* 0x0003e20000100a00 */
[----:B------:R-:W-:-:S04]  /*259a0*/  IMAD.WIDE R228, R9, 0x4, R228 ;  /* 0x0000000409e47825 */ /* 0x000fc800078e02e4 */
[C---:B-1----:R-:W-:Y:S02]  /*259b0*/  IMAD.WIDE R240, R9.reuse, 0x4, R156 ;  /* 0x0000000409f07825 */ /* 0x042fe400078e029c */
[----:B------:R-:W2:Y:S04]  /*259c0*/  LDL.LU.64 R156, [R1+0x458] ;  /* 0x00045800019c7983 */ /* 0x000ea80000300a00 */
[----:B------:R1:W-:Y:S01]  /*259d0*/  STL.64 [R1+0x380], R230 ;  /* 0x000380e601007387 */ /* 0x0003e20000100a00 */
[----:B------:R-:W-:-:S03]  /*259e0*/  IMAD.WIDE R10, R9, 0x4, R10 ;  /* 0x00000004090a7825 */ /* 0x000fc600078e020a */
[----:B-1----:R-:W2:Y:S04]  /*259f0*/  LDL.LU.64 R230, [R1+0x470] ;  /* 0x0004700001e67983 */ /* 0x002ea80000300a00 */
[----:B------:R-:W-:Y:S01]  /*25a00*/  STL.64 [R1+0x388], R228 ;  /* 0x000388e401007387 */ /* 0x000fe20000100a00 */
[----:B------:R-:W-:-:S03]  /*25a10*/  IMAD.WIDE R2, R9, 0x4, R2 ;  /* 0x0000000409027825 */ /* 0x000fc600078e0202 */
[----:B------:R1:W-:Y:S04]  /*25a20*/  STL.64 [R1+0x390], R10 ;  /* 0x0003900a01007387 */ /* 0x0003e80000100a00 */
[----:B-1----:R-:W2:Y:S04]  /*25a30*/  LDL.64 R10, [R1+0x490] ;  /* 0x00049000010a7983 */ /* 0x002ea80000100a00 */
[----:B------:R-:W2:Y:S04]  /*25a40*/  LDL.LU.64 R228, [R1+0x498] ;  /* 0x0004980001e47983 */ /* 0x000ea80000300a00 */
[----:B------:R1:W-:Y:S02]  /*25a50*/  STL.64 [R1+0x3a0], R2 ;  /* 0x0003a00201007387 */ /* 0x0003e40000100a00 */
[----:B-1----:R-:W-:-:S02]  /*25a60*/  IMAD.WIDE R2, R9, 0x4, R232 ;  /* 0x0000000409027825 */ /* 0x002fc400078e02e8 */
[----:B------:R-:W2:Y:S04]  /*25a70*/  LDL.LU.64 R232, [R1+0x4b0] ;  /* 0x0004b00001e87983 */ /* 0x000ea80000300a00 */
[----:B------:R1:W-:Y:S02]  /*25a80*/  STL.64 [R1+0x3b0], R2 ;  /* 0x0003b00201007387 */ /* 0x0003e40000100a00 */
[----:B-1----:R-:W-:-:S05]  /*25a90*/  IMAD.WIDE R2, R9, 0x4, R244 ;  /* 0x0000000409027825 */ /* 0x002fca00078e02f4 */
[----:B------:R1:W-:Y:S02]  /*25aa0*/  STL.64 [R1+0x3b8], R2 ;  /* 0x0003b80201007387 */ /* 0x0003e40000100a00 */
[----:B-1----:R-:W-:-:S04]  /*25ab0*/  IMAD.WIDE R2, R9, 0x4, R188 ;  /* 0x0000000409027825 */ /* 0x002fc800078e02bc */
[----:B---3--:R-:W-:-:S05]  /*25ac0*/  IMAD.WIDE R238, R9, 0x4, R238 ;  /* 0x0000000409ee7825 */ /* 0x008fca00078e02ee */
[----:B------:R-:W-:Y:S04]  /*25ad0*/  STL.64 [R1+0x3d8], R238 ;  /* 0x0003d8ee01007387 */ /* 0x000fe80000100a00 */
[----:B------:R-:W3:Y:S01]  /*25ae0*/  LDL.LU.64 R244, [R1+0x4d8] ;  /* 0x0004d80001f47983 */ /* 0x000ee20000300a00 */
[----:B----4-:R-:W-:-:S05]  /*25af0*/  IMAD.WIDE R234, R9, 0x4, R234 ;  /* 0x0000000409ea7825 */ /* 0x010fca00078e02ea */
[----:B------:R1:W-:Y:S04]  /*25b00*/  STL.64 [R1+0x3f0], R234 ;  /* 0x0003f0ea01007387 */ /* 0x0003e80000100a00 */
[----:B------:R-:W4:Y:S04]  /*25b10*/  LDL.LU.64 R188, [R1+0x4f0] ;  /* 0x0004f00001bc7983 */ /* 0x000f280000300a00 */
[----:B------:R2:W-:Y:S04]  /*25b20*/  STL.64 [R1+0x3f8], R2 ;  /* 0x0003f80201007387 */ /* 0x0005e80000100a00 */
[----:B-1----:R-:W4:Y:S01]  /*25b30*/  LDL.LU.64 R234, [R1+0x4f8] ;  /* 0x0004f80001ea7983 */ /* 0x002f220000300a00 */
[----:B--2---:R-:W-:-:S03]  /*25b40*/  IMAD.WIDE R2, R9, 0x4, R218 ;  /* 0x0000000409027825 */ /* 0x004fc600078e02da */
[----:B------:R-:W2:Y:S04]  /*25b50*/  LDL.LU.64 R218, [R1+0x518] ;  /* 0x0005180001da7983 */ /* 0x000ea80000300a00 */
[----:B------:R1:W-:Y:S01]  /*25b60*/  STL.64 [R1+0x418], R2 ;  /* 0x0004180201007387 */ /* 0x0003e20000100a00 */
[----:B------:R-:W-:-:S03]  /*25b70*/  IMAD.WIDE R238, R9, 0x4, R226 ;  /* 0x0000000409ee7825 */ /* 0x000fc600078e02e2 */
[----:B------:R-:W2:Y:S04]  /*25b80*/  LDL.LU.64 R226, [R1+0x530] ;  /* 0x0005300001e27983 */ /* 0x000ea80000300a00 */
[----:B------:R-:W-:Y:S01]  /*25b90*/  STL.64 [R1+0x430], R238 ;  /* 0x000430ee01007387 */ /* 0x000fe20000100a00 */
[----:B-1----:R-:W-:-:S03]  /*25ba0*/  IMAD.WIDE R2, R9, 0x4, R4 ;  /* 0x0000000409027825 */ /* 0x002fc600078e0204 */
[----:B------:R-:W2:Y:S04]  /*25bb0*/  LDL.64 R4, [R1+0x728] ;  /* 0x0007280001047983 */ /* 0x000ea80000100a00 */
[----:B------:R1:W-:Y:S02]  /*25bc0*/  STL.64 [R1+0x438], R2 ;  /* 0x0004380201007387 */ /* 0x0003e40000100a00 */
[C---:B-1----:R-:W-:Y:S02]  /*25bd0*/  IMAD.WIDE R2, R9.reuse, 0x4, R156 ;  /* 0x0000000409027825 */ /* 0x042fe400078e029c */
[----:B------:R-:W2:Y:S04]  /*25be0*/  LDL.LU.64 R156, [R1+0x720] ;  /* 0x00072000019c7983 */ /* 0x000ea80000300a00 */
[----:B------:R1:W-:Y:S01]  /*25bf0*/  STL.64 [R1+0x458], R2 ;  /* 0x0004580201007387 */ /* 0x0003e20000100a00 */
[----:B------:R-:W-:-:S04]  /*25c00*/  IMAD.WIDE R230, R9, 0x4, R230 ;  /* 0x0000000409e67825 */ /* 0x000fc800078e02e6 */
[C---:B-1----:R-:W-:Y:S02]  /*25c10*/  IMAD.WIDE R2, R9.reuse, 0x4, R180 ;  /* 0x0000000409027825 */ /* 0x042fe400078e02b4 */
[----:B------:R-:W2:Y:S04]  /*25c20*/  LDL.LU.64 R180, [R1+0x718] ;  /* 0x0007180001b47983 */ /* 0x000ea80000300a00 */
[----:B------:R1:W-:Y:S04]  /*25c30*/  STL.64 [R1+0x470], R230 ;  /* 0x000470e601007387 */ /* 0x0003e80000100a00 */
[----:B-1----:R-:W2:Y:S04]  /*25c40*/  LDL.LU.64 R230, [R1+0x578] ;  /* 0x0005780001e67983 */ /* 0x002ea80000300a00 */
[----:B------:R1:W-:Y:S04]  /*25c50*/  STL.64 [R1+0x478], R2 ;  /* 0x0004780201007387 */ /* 0x0003e80000100a00 */
[----:B------:R-:W2:Y:S01]  /*25c60*/  LDL.LU.64 R238, [R1+0x710] ;  /* 0x0007100001ee7983 */ /* 0x000ea20000300a00 */
[----:B-1----:R-:W-:-:S03]  /*25c70*/  IMAD.WIDE R2, R9, 0x4, R228 ;  /* 0x0000000409027825 */ /* 0x002fc600078e02e4 */
[----:B------:R-:W2:Y:S01]  /*25c80*/  LDL.64 R228, [R1+0x708] ;  /* 0x0007080001e47983 */ /* 0x000ea20000100a00 */
[----:B------:R-:W-:-:S03]  /*25c90*/  IMAD.WIDE R232, R9, 0x4, R232 ;  /* 0x0000000409e87825 */ /* 0x000fc600078e02e8 */
[----:B------:R1:W-:Y:S01]  /*25ca0*/  STL.64 [R1+0x498], R2 ;  /* 0x0004980201007387 */ /* 0x0003e20000100a00 */
[----:B------:R-:W-:-:S03]  /*25cb0*/  IMAD.WIDE R140, R9, 0x4, R140 ;  /* 0x00000004098c7825 */ /* 0x000fc600078e028c */
[----:B-1----:R-:W2:Y:S04]  /*25cc0*/  LDL.LU.64 R2, [R1+0x700] ;  /* 0x0007000001027983 */ /* 0x002ea80000300a00 */
[----:B------:R1:W-:Y:S04]  /*25cd0*/  STL.64 [R1+0x4b0], R232 ;  /* 0x0004b0e801007387 */ /* 0x0003e80000100a00 */
[----:B-1----:R-:W2:Y:S04]  /*25ce0*/  LDL.LU.64 R232, [R1+0x6f8] ;  /* 0x0006f80001e87983 */ /* 0x002ea80000300a00 */
[----:B------:R1:W-:Y:S04]  /*25cf0*/  STL.64 [R1+0x4b8], R140 ;  /* 0x0004b88c01007387 */ /* 0x0003e80000100a00 */
[----:B-1----:R-:W2:Y:S01]  /*25d00*/  LDL.64 R140, [R1+0x6e8] ;  /* 0x0006e800018c7983 */ /* 0x002ea20000100a00 */
[----:B---3--:R-:W-:-:S05]  /*25d10*/  IMAD.WIDE R244, R9, 0x4, R244 ;  /* 0x0000000409f47825 */ /* 0x008fca00078e02f4 */
[----:B------:R1:W-:Y:S01]  /*25d20*/  STL.64 [R1+0x4d8], R244 ;  /* 0x0004d8f401007387 */ /* 0x0003e20000100a00 */
[----:B----4-:R-:W-:-:S03]  /*25d30*/  IMAD.WIDE R188, R9, 0x4, R188 ;  /* 0x0000000409bc7825 */ /* 0x010fc600078e02bc */
[----:B-1----:R-:W3:Y:S04]  /*25d40*/  LDL.LU.64 R244, [R1+0x6e0] ;  /* 0x0006e00001f47983 */ /* 0x002ee80000300a00 */
[----:B------:R1:W-:Y:S01]  /*25d50*/  STL.64 [R1+0x4f0], R188 ;  /* 0x0004f0bc01007387 */ /* 0x0003e20000100a00 */
[----:B------:R-:W-:-:S03]  /*25d60*/  IMAD.WIDE R234, R9, 0x4, R234 ;  /* 0x0000000409ea7825 */ /* 0x000fc600078e02ea */
[----:B-1----:R-:W4:Y:S04]  /*25d70*/  LDL.LU.64 R188, [R1+0x1248] ;  /* 0x0012480001bc7983 */ /* 0x002f280000300a00 */
[----:B------:R2:W-:Y:S02]  /*25d80*/  STL.64 [R1+0x4f8], R234 ;  /* 0x0004f8ea01007387 */ /* 0x0005e40000100a00 */
[C---:B--2---:R-:W-:Y:S02]  /*25d90*/  IMAD.WIDE R234, R9.reuse, 0x4, R218 ;  /* 0x0000000409ea7825 */ /* 0x044fe400078e02da */
[----:B------:R-:W2:Y:S04]  /*25da0*/  LDL.LU.64 R218, [R1+0x6c8] ;  /* 0x0006c80001da7983 */ /* 0x000ea80000300a00 */
[----:B------:R1:W-:Y:S01]  /*25db0*/  STL.64 [R1+0x518], R234 ;  /* 0x000518ea01007387 */ /* 0x0003e20000100a00 */
[----:B------:R-:W-:-:S03]  /*25dc0*/  IMAD.WIDE R226, R9, 0x4, R226 ;  /* 0x0000000409e27825 */ /* 0x000fc600078e02e2 */
[----:B-1----:R-:W4:Y:S04]  /*25dd0*/  LDL.LU.64 R234, [R1+0x630] ;  /* 0x0006300001ea7983 */ /* 0x002f280000300a00 */
[----:B------:R1:W-:Y:S01]  /*25de0*/  STL.64 [R1+0x530], R226 ;  /* 0x000530e201007387 */ /* 0x0003e20000100a00 */
[----:B------:R-:W-:-:S03]  /*25df0*/  IMAD.WIDE R4, R9, 0x4, R4 ;  /* 0x0000000409047825 */ /* 0x000fc600078e0204 */
[----:B-1----:R-:W4:Y:S04]  /*25e00*/  LDL.LU.64 R226, [R1+0x638] ;  /* 0x0006380001e27983 */ /* 0x002f280000300a00 */
[----:B------:R1:W-:Y:S01]  /*25e10*/  STL.64 [R1+0x538], R4 ;  /* 0x0005380401007387 */ /* 0x0003e20000100a00 */
[----:B------:R-:W-:-:S04]  /*25e20*/  IMAD.WIDE R156, R9, 0x4, R156 ;  /* 0x00000004099c7825 */ /* 0x000fc800078e029c */
[C---:B-1----:R-:W-:Y:S02]  /*25e30*/  IMAD.WIDE R4, R9.reuse, 0x4, R164 ;  /* 0x0000000409047825 */ /* 0x042fe400078e02a4 */
[----:B------:R-:W4:Y:S04]  /*25e40*/  LDL.LU.64 R164, [R1+0x658] ;  /* 0x0006580001a47983 */ /* 0x000f280000300a00 */
        /* <DEDUP_REMOVED lines=9> */
[----:B------:R1:W-:Y:S02]  /*25ee0*/  STL.64 [R1+0x1030], R4 ;  /* 0x0010300401007387 */ /* 0x0003e40000100a00 */
[----:B-1----:R-:W-:-:S02]  /*25ef0*/  IMAD.WIDE R4, R9, 0x4, R228 ;  /* 0x0000000409047825 */ /* 0x002fc400078e02e4 */
[----:B------:R-:W4:Y:S04]  /*25f00*/  LDL.LU.64 R228, [R1+0x698] ;  /* 0x0006980001e47983 */ /* 0x000f280000300a00 */
[----:B------:R1:W-:Y:S02]  /*25f10*/  STL.64 [R1+0x598], R4 ;  /* 0x0005980401007387 */ /* 0x0003e40000100a00 */
[----:B-1----:R-:W-:-:S04]  /*25f20*/  IMAD.WIDE R4, R9, 0x4, R2 ;  /* 0x0000000409047825 */ /* 0x002fc800078e0202 */
[C---:B------:R-:W-:Y:S02]  /*25f30*/  IMAD.WIDE R2, R9.reuse, 0x4, R232 ;  /* 0x0000000409027825 */ /* 0x040fe400078e02e8 */
[----:B------:R-:W4:Y:S04]  /*25f40*/  LDL.LU.64 R232, [R1+0x6b0] ;  /* 0x0006b00001e87983 */ /* 0x000f280000300a00 */
[----:B------:R-:W-:Y:S04]  /*25f50*/  STL.64 [R1+0x5b0], R4 ;  /* 0x0005b00401007387 */ /* 0x000fe80000100a00 */
[----:B------:R1:W-:Y:S02]  /*25f60*/  STL.64 [R1+0x5b8], R2 ;  /* 0x0005b80201007387 */ /* 0x0003e40000100a00 */
[----:B-1----:R-:W-:-:S02]  /*25f70*/  IMAD.WIDE R2, R9, 0x4, R140 ;  /* 0x0000000409027825 */ /* 0x002fc400078e028c */
[----:B------:R-:W4:Y:S04]  /*25f80*/  LDL.LU.64 R140, [R1+0x6a8] ;  /* 0x0006a800018c7983 */ /* 0x000f280000300a00 */
[----:B------:R1:W-:Y:S02]  /*25f90*/  STL.64 [R1+0x5d8], R2 ;  /* 0x0005d80201007387 */ /* 0x0003e40000100a00 */
[C---:B-1----:R-:W-:Y:S02]  /*25fa0*/  IMAD.WIDE R2, R9.reuse, 0x4, R172 ;  /* 0x0000000409027825 */ /* 0x042fe400078e02ac */
[----:B------:R-:W4:Y:S02]  /*25fb0*/  LDL.LU.64 R172, [R1+0x6a0] ;  /* 0x0006a00001ac7983 */ /* 0x000f240000300a00 */
[----:B---3--:R-:W-:-:S05]  /*25fc0*/  IMAD.WIDE R4, R9, 0x4, R244 ;  /* 0x0000000409047825 */ /* 0x008fca00078e02f4 */
[----:B------:R-:W-:Y:S04]  /*25fd0*/  STL.64 [R1+0x5f0], R4 ;  /* 0x0005f00401007387 */ /* 0x000fe80000100a00 */
[----:B------:R-:W3:Y:S04]  /*25fe0*/  LDL.LU.64 R244, [R1+0x688] ;  /* 0x0006880001f47983 */ /* 0x000ee80000300a00 */
[----:B------:R2:W-:Y:S02]  /*25ff0*/  STL.64 [R1+0x5f8], R2 ;  /* 0x0005f80201007387 */ /* 0x0005e40000100a00 */
[----:B--2---:R-:W-:-:S02]  /*26000*/  IMAD.WIDE R2, R9, 0x4, R218 ;  /* 0x0000000409027825 */ /* 0x004fc400078e02da */
[----:B------:R-:W2:Y:S04]  /*26010*/  LDL.LU.64 R218, [R1+0x668] ;  /* 0x0006680001da7983 */ /* 0x000ea80000300a00 */
[----:B------:R1:W-:Y:S01]  /*26020*/  STL.64 [R1+0x618], R2 ;  /* 0x0006180201007387 */ /* 0x0003e20000100a00 */
[----:B----4-:R-:W-:-:S04]  /*26030*/  IMAD.WIDE R4, R9, 0x4, R234 ;  /* 0x0000000409047825 */ /* 0x010fc800078e02ea */
[C---:B-1----:R-:W-:Y:S02]  /*26040*/  IMAD.WIDE R2, R9.reuse, 0x4, R226 ;  /* 0x0000000409027825 */ /* 0x042fe400078e02e2 */
[----:B------:R-:W4:Y:S04]  /*26050*/  LDL.LU.64 R226, [R1+0x660] ;  /* 0x0006600001e27983 */ /* 0x000f280000300a00 */
[----:B------:R1:W-:Y:S04]  /*26060*/  STL.64 [R1+0x630], R4 ;  /* 0x0006300401007387 */ /* 0x0003e80000100a00 */
[----:B------:R-:W4:Y:S04]  /*26070*/  LDL.LU.64 R234, [R1+0x648] ;  /* 0x0006480001ea7983 */ /* 0x000f280000300a00 */
[----:B------:R1:W-:Y:S02]  /*26080*/  STL.64 [R1+0x638], R2 ;  /* 0x0006380201007387 */ /* 0x0003e40000100a00 */
[----:B-1----:R-:W-:-:S02]  /*26090*/  IMAD.WIDE R4, R9, 0x4, R164 ;  /* 0x0000000409047825 */ /* 0x002fc400078e02a4 */
[----:B------:R-:W4:Y:S04]  /*260a0*/  LDL.LU.64 R164, [R1+0x628] ;  /* 0x0006280001a47983 */ /* 0x000f280000300a00 */
[----:B------:R1:W-:Y:S01]  /*260b0*/  STL.64 [R1+0x658], R4 ;  /* 0x0006580401007387 */ /* 0x0003e20000100a00 */
[----:B------:R-:W-:-:S04]  /*260c0*/  IMAD.WIDE R148, R9, 0x4, R148 ;  /* 0x0000000409947825 */ /* 0x000fc800078e0294 */
[C---:B------:R-:W-:Y:S02]  /*260d0*/  IMAD.WIDE R2, R9.reuse, 0x4, R156 ;  /* 0x0000000409027825 */ /* 0x040fe400078e029c */
[----:B------:R-:W4:Y:S04]  /*260e0*/  LDL.LU.64 R156, [R1+0x620] ;  /* 0x00062000019c7983 */ /* 0x000f280000300a00 */
[----:B------:R1:W-:Y:S04]  /*260f0*/  STL.64 [R1+0x670], R2 ;  /* 0x0006700201007387 */ /* 0x0003e80000100a00 */
[----:B-1----:R-:W4:Y:S04]  /*26100*/  LDL.LU.64 R4, [R1+0x608] ;  /* 0x0006080001047983 */ /* 0x002f280000300a00 */
[----:B------:R-:W4:Y:S01]  /*26110*/  LDL.64 R2, [R1+0x600] ;  /* 0x0006000001027983 */ /* 0x000f220000100a00 */
[----:B------:R-:W-:-:S05]  /*26120*/  IMAD.WIDE R230, R9, 0x4, R230 ;  /* 0x0000000409e67825 */ /* 0x000fca00078e02e6 */
[----:B------:R1:W-:Y:S04]  /*26130*/  STL.64 [R1+0x678], R230 ;  /* 0x000678e601007387 */ /* 0x0003e80000100a00 */
[----:B-1----:R-:W4:Y:S01]  /*26140*/  LDL.LU.64 R230, [R1+0x5e8] ;  /* 0x0005e80001e67983 */ /* 0x002f220000300a00 */
[----:B------:R-:W-:-:S05]  /*26150*/  IMAD.WIDE R228, R9, 0x4, R228 ;  /* 0x0000000409e47825 */ /* 0x000fca00078e02e4 */
[----:B------:R1:W-:Y:S04]  /*26160*/  STL.64 [R1+0x698], R228 ;  /* 0x000698e401007387 */ /* 0x0003e80000100a00 */
[----:B-1----:R-:W4:Y:S01]  /*26170*/  LDL.LU.64 R228, [R1+0x5e0] ;  /* 0x0005e00001e47983 */ /* 0x002f220000300a00 */
[----:B------:R-:W-:-:S05]  /*26180*/  IMAD.WIDE R232, R9, 0x4, R232 ;  /* 0x0000000409e87825 */ /* 0x000fca00078e02e8 */
[----:B------:R1:W-:Y:S04]  /*26190*/  STL.64 [R1+0x6b0], R232 ;  /* 0x0006b0e801007387 */ /* 0x0003e80000100a00 */
[----:B------:R1:W-:Y:S04]  /*261a0*/  STL.64 [R1+0x6b8], R148 ;  /* 0x0006b89401007387 */ /* 0x0003e80000100a00 */
[----:B-1----:R-:W4:Y:S04]  /*261b0*/  LDL.LU.64 R232, [R1+0x5c0] ;  /* 0x0005c00001e87983 */ /* 0x002f280000300a00 */
[----:B------:R-:W4:Y:S01]  /*261c0*/  LDL.LU.64 R148, [R1+0x5a8] ;  /* 0x0005a80001947983 */ /* 0x000f220000300a00 */
[----:B------:R-:W-:-:S05]  /*261d0*/  IMAD.WIDE R140, R9, 0x4, R140 ;  /* 0x00000004098c7825 */ /* 0x000fca00078e028c */
[----:B------:R1:W-:Y:S04]  /*261e0*/  STL.64 [R1+0x6a8], R140 ;  /* 0x0006a88c01007387 */ /* 0x0003e80000100a00 */
[----:B-1----:R-:W4:Y:S01]  /*261f0*/  LDL.LU.64 R140, [R1+0x5a0] ;  /* 0x0005a000018c7983 */ /* 0x002f220000300a00 */
[----:B------:R-:W-:-:S05]  /*26200*/  IMAD.WIDE R172, R9, 0x4, R172 ;  /* 0x0000000409ac7825 */ /* 0x000fca00078e02ac */
[----:B------:R1:W-:Y:S04]  /*26210*/  STL.64 [R1+0x6a0], R172 ;  /* 0x0006a0ac01007387 */ /* 0x0003e80000100a00 */
[----:B-1----:R-:W4:Y:S01]  /*26220*/  LDL.LU.64 R172, [R1+0x1238] ;  /* 0x0012380001ac7983 */ /* 0x002f220000300a00 */
[----:B---3--:R-:W-:-:S05]  /*26230*/  IMAD.WIDE R244, R9, 0x4, R244 ;  /* 0x0000000409f47825 */ /* 0x008fca00078e02f4 */
[----:B------:R1:W-:Y:S02]  /*26240*/  STL.64 [R1+0x688], R244 ;  /* 0x000688f401007387 */ /* 0x0003e40000100a00 */
[C---:B-1----:R-:W-:Y:S02]  /*26250*/  IMAD.WIDE R244, R9.reuse, 0x4, R124 ;  /* 0x0000000409f47825 */ /* 0x042fe400078e027c */
[----:B------:R-:W3:Y:S02]  /*26260*/  LDL.LU.64 R124, [R1+0x568] ;  /* 0x00056800017c7983 */ /* 0x000ee40000300a00 */
[----:B--2---:R-:W-:-:S05]  /*26270*/  IMAD.WIDE R218, R9, 0x4, R218 ;  /* 0x0000000409da7825 */ /* 0x004fca00078e02da */
[----:B------:R1:W-:Y:S04]  /*26280*/  STL.64 [R1+0x668], R218 ;  /* 0x000668da01007387 */ /* 0x0003e80000100a00 */
[----:B-1----:R-:W2:Y:S01]  /*26290*/  LDL.LU.64 R218, [R1+0x560] ;  /* 0x0005600001da7983 */ /* 0x002ea20000300a00 */
[----:B----4-:R-:W-:-:S05]  /*262a0*/  IMAD.WIDE R226, R9, 0x4, R226 ;  /* 0x0000000409e27825 */ /* 0x010fca00078e02e2 */
[----:B------:R1:W-:Y:S01]  /*262b0*/  STL.64 [R1+0x660], R226 ;  /* 0x000660e201007387 */ /* 0x0003e20000100a00 */
[----:B------:R-:W-:-:S03]  /*262c0*/  IMAD.WIDE R234, R9, 0x4, R234 ;  /* 0x0000000409ea7825 */ /* 0x000fc600078e02ea */
[----:B-1----:R-:W4:Y:S04]  /*262d0*/  LDL.LU.64 R226, [R1+0x548] ;  /* 0x0005480001e27983 */ /* 0x002f280000300a00 */
[----:B------:R1:W-:Y:S01]  /*262e0*/  STL.64 [R1+0x648], R234 ;  /* 0x000648ea01007387 */ /* 0x0003e20000100a00 */
[----:B------:R-:W-:-:S04]  /*262f0*/  IMAD.WIDE R164, R9, 0x4, R164 ;  /* 0x0000000409a47825 */ /* 0x000fc800078e02a4 */
[C---:B-1----:R-:W-:Y:S02]  /*26300*/  IMAD.WIDE R234, R9.reuse, 0x4, R116 ;  /* 0x0000000409ea7825 */ /* 0x042fe400078e0274 */
[----:B------:R-:W4:Y:S02]  /*26310*/  LDL.LU.64 R116, [R1+0x528] ;  /* 0x0005280001747983 */ /* 0x000f240000300a00 */
[C---:B------:R-:W-:Y:S02]  /*26320*/  IMAD.WIDE R156, R9.reuse, 0x4, R156 ;  /* 0x00000004099c7825 */ /* 0x040fe400078e029c */
[----:B------:R1:W-:Y:S02]  /*26330*/  STL.64 [R1+0x628], R164 ;  /* 0x000628a401007387 */ /* 0x0003e40000100a00 */
[C---:B------:R-:W-:Y:S02]  /*26340*/  IMAD.WIDE R4, R9.reuse, 0x4, R4 ;  /* 0x0000000409047825 */ /* 0x040fe400078e0204 */
[----:B-1----:R-:W4:Y:S04]  /*26350*/  LDL.LU.64 R164, [R1+0x1230] ;  /* 0x0012300001a47983 */ /* 0x002f280000300a00 */
[----:B------:R1:W-:Y:S01]  /*26360*/  STL.64 [R1+0x620], R156 ;  /* 0x0006209c01007387 */ /* 0x0003e20000100a00 */
[----:B------:R-:W-:-:S03]  /*26370*/  IMAD.WIDE R76, R9, 0x4, R76 ;  /* 0x00000004094c7825 */ /* 0x000fc600078e024c */
[----:B-1----:R-:W4:Y:S04]  /*26380*/  LDL.LU.64 R156, [R1+0x1228] ;  /* 0x00122800019c7983 */ /* 0x002f280000300a00 */
[----:B------:R-:W-:Y:S04]  /*26390*/  STL.64 [R1+0x640], R234 ;  /* 0x000640ea01007387 */ /* 0x000fe80000100a00 */
[----:B------:R1:W-:Y:S04]  /*263a0*/  STL.64 [R1+0x1038], R234 ;  /* 0x001038ea01007387 */ /* 0x0003e80000100a00 */
[----:B------:R1:W-:Y:S01]  /*263b0*/  STL.64 [R1+0x608], R4 ;  /* 0x0006080401007387 */ /* 0x0003e20000100a00 */
[----:B------:R-:W-:-:S04]  /*263c0*/  IMAD.WIDE R230, R9, 0x4, R230 ;  /* 0x0000000409e67825 */ /* 0x000fc800078e02e6 */
[C---:B-1----:R-:W-:Y:S01]  /*263d0*/  IMAD.WIDE R234, R9.reuse, 0x4, R2 ;  /* 0x0000000409ea7825 */ /* 0x042fe200078e0202 */
[----:B------:R-:W4:Y:S04]  /*263e0*/  LDL.LU.64 R4, [R1+0x4e8] ;  /* 0x0004e80001047983 */ /* 0x000f280000300a00 */
[----:B------:R-:W4:Y:S04]  /*263f0*/  LDL.LU.64 R2, [R1+0x4e0] ;  /* 0x0004e00001027983 */ /* 0x000f280000300a00 */
[----:B------:R1:W-:Y:S01]  /*26400*/  STL.64 [R1+0x5e8], R230 ;  /* 0x0005e8e601007387 */ /* 0x0003e20000100a00 */
[----:B------:R-:W-:-:S03]  /*26410*/  IMAD.WIDE R228, R9, 0x4, R228 ;  /* 0x0000000409e47825 */ /* 0x000fc600078e02e4 */
[----:B-1----:R-:W4:Y:S01]  /*26420*/  LDL.LU.64 R230, [R1+0x4c0] ;  /* 0x0004c00001e67983 */ /* 0x002f220000300a00 */
[----:B------:R-:W-:-:S03]  /*26430*/  IMAD.WIDE R132, R9, 0x4, R132 ;  /* 0x0000000409847825 */ /* 0x000fc600078e0284 */
[----:B------:R1:W-:Y:S04]  /*26440*/  STL.64 [R1+0x5e0], R228 ;  /* 0x0005e0e401007387 */ /* 0x0003e80000100a00 */
[----:B-1----:R-:W4:Y:S01]  /*26450*/  LDL.LU.64 R228, [R1+0x4a8] ;  /* 0x0004a80001e47983 */ /* 0x002f220000300a00 */
[----:B------:R-:W-:-:S03]  /*26460*/  IMAD.WIDE R148, R9, 0x4, R148 ;  /* 0x0000000409947825 */ /* 0x000fc600078e0294 */
[----:B------:R1:W-:Y:S01]  /*26470*/  STL.64 [R1+0x5c8], R76 ;  /* 0x0005c84c01007387 */ /* 0x0003e20000100a00 */
[----:B------:R-:W-:-:S03]  /*26480*/  IMAD.WIDE R232, R9, 0x4, R232 ;  /* 0x0000000409e87825 */ /* 0x000fc600078e02e8 */
[----:B-1----:R-:W4:Y:S01]  /*26490*/  LDL.LU.64 R76, [R1+0x4a0] ;  /* 0x0004a000014c7983 */ /* 0x002f220000300a00 */
[----:B------:R-:W-:-:S03]  /*264a0*/  IMAD.WIDE R140, R9, 0x4, R140 ;  /* 0x00000004098c7825 */ /* 0x000fc600078e028c */
[----:B------:R1:W-:Y:S04]  /*264b0*/  STL.64 [R1+0x5a8], R148 ;  /* 0x0005a89401007387 */ /* 0x0003e80000100a00 */
[----:B-1----:R-:W4:Y:S04]  /*264c0*/  LDL.LU.64 R148, [R1+0x1220] ;  /* 0x0012200001947983 */ /* 0x002f280000300a00 */
[----:B------:R1:W-:Y:S04]  /*264d0*/  STL.64 [R1+0x5a0], R140 ;  /* 0x0005a08c01007387 */ /* 0x0003e80000100a00 */
[----:B-1----:R-:W4:Y:S04]  /*264e0*/  LDL.LU.64 R140, [R1+0x1218] ;  /* 0x00121800018c7983 */ /* 0x002f280000300a00 */
[----:B------:R1:W-:Y:S04]  /*264f0*/  STL.64 [R1+0x588], R132 ;  /* 0x0005888401007387 */ /* 0x0003e80000100a00 */
[----:B-1----:R-:W4:Y:S04]  /*26500*/  LDL.LU.64 R132, [R1+0x1210] ;  /* 0x0012100001847983 */ /* 0x002f280000300a00 */
[----:B------:R-:W-:Y:S04]  /*26510*/  STL.64 [R1+0x5c0], R232 ;  /* 0x0005c0e801007387 */ /* 0x000fe80000100a00 */
[----:B------:R1:W-:Y:S04]  /*26520*/  STL.64 [R1+0x1040], R232 ;  /* 0x001040e801007387 */ /* 0x0003e80000100a00 */
[----:B-1----:R-:W4:Y:S01]  /*26530*/  LDL.LU.64 R232, [R1+0x520] ;  /* 0x0005200001e87983 */ /* 0x002f220000300a00 */
[----:B---3--:R-:W-:-:S05]  /*26540*/  IMAD.WIDE R124, R9, 0x4, R124 ;  /* 0x00000004097c7825 */ /* 0x008fca00078e027c */
[----:B------:R1:W-:Y:S04]  /*26550*/  STL.64 [R1+0x568], R124 ;  /* 0x0005687c01007387 */ /* 0x0003e80000100a00 */
[----:B-1----:R-:W3:Y:S01]  /*26560*/  LDL.LU.64 R124, [R1+0x1208] ;  /* 0x00120800017c7983 */ /* 0x002ee20000300a00 */
[----:B--2---:R-:W-:-:S05]  /*26570*/  IMAD.WIDE R218, R9, 0x4, R218 ;  /* 0x0000000409da7825 */ /* 0x004fca00078e02da */
[----:B------:R1:W-:Y:S04]  /*26580*/  STL.64 [R1+0x560], R218 ;  /* 0x000560da01007387 */ /* 0x0003e80000100a00 */
[----:B-1----:R-:W2:Y:S01]  /*26590*/  LDL.LU.64 R218, [R1+0x468] ;  /* 0x0004680001da7983 */ /* 0x002ea20000300a00 */
[----:B------:R-:W-:-:S04]  /*265a0*/  IMAD.WIDE R92, R9, 0x4, R92 ;  /* 0x00000004095c7825 */ /* 0x000fc800078e025c */
[----:B------:R-:W-:-:S04]  /*265b0*/  IMAD.WIDE R10, R9, 0x4, R10 ;  /* 0x00000004090a7825 */ /* 0x000fc800078e020a */
[----:B----4-:R-:W-:-:S05]  /*265c0*/  IMAD.WIDE R226, R9, 0x4, R226 ;  /* 0x0000000409e27825 */ /* 0x010fca00078e02e2 */
[----:B------:R1:W-:Y:S04]  /*265d0*/  STL.64 [R1+0x548], R226 ;  /* 0x000548e201007387 */ /* 0x0003e80000100a00 */
[----:B-1----:R-:W4:Y:S01]  /*265e0*/  LDL.LU.64 R226, [R1+0x460] ;  /* 0x0004600001e27983 */ /* 0x002f220000300a00 */
[----:B------:R-:W-:-:S05]  /*265f0*/  IMAD.WIDE R116, R9, 0x4, R116 ;  /* 0x0000000409747825 */ /* 0x000fca00078e0274 */
[----:B------:R1:W-:Y:S04]  /*26600*/  STL.64 [R1+0x528], R116 ;  /* 0x0005287401007387 */ /* 0x0003e80000100a00 */
[----:B-1----:R-:W3:Y:S01]  /*26610*/  LDL.LU.64 R116, [R1+0x1200] ;  /* 0x0012000001747983 */ /* 0x002ee20000300a00 */
        /* <DEDUP_REMOVED lines=9> */
[----:B------:R1:W-:Y:S02]  /*266b0*/  STL.64 [R1+0x508], R92 ;  /* 0x0005085c01007387 */ /* 0x0003e40000100a00 */
[----:B-1----:R-:W-:Y:S02]  /*266c0*/  IMAD.MOV.U32 R232, RZ, RZ, R10 ;  /* 0x000000ffffe87224 */ /* 0x002fe400078e000a */
[----:B------:R-:W-:Y:S01]  /*266d0*/  IMAD.MOV.U32 R233, RZ, RZ, R11 ;  /* 0x000000ffffe97224 */ /* 0x000fe200078e000b */
[----:B------:R-:W3:Y:S04]  /*266e0*/  LDL.LU.64 R92, [R1+0x428] ;  /* 0x00042800015c7983 */ /* 0x000ee80000300a00 */
[----:B------:R-:W3:Y:S04]  /*266f0*/  LDL.LU.64 R10, [R1+0x420] ;  /* 0x00042000010a7983 */ /* 0x000ee80000300a00 */
[----:B------:R1:W-:Y:S02]  /*26700*/  STL.64 [R1+0x4e8], R4 ;  /* 0x0004e80401007387 */ /* 0x0003e40000100a00 */
[----:B-1----:R-:W-:-:S02]  /*26710*/  IMAD.WIDE R4, R9, 0x4, R84 ;  /* 0x0000000409047825 */ /* 0x002fc400078e0254 */
[----:B------:R-:W3:Y:S04]  /*26720*/  LDL.LU.64 R84, [R1+0x3e8] ;  /* 0x0003e80001547983 */ /* 0x000ee80000300a00 */
[----:B------:R1:W-:Y:S04]  /*26730*/  STL.64 [R1+0x4e0], R2 ;  /* 0x0004e00201007387 */ /* 0x0003e80000100a00 */
[----:B-1----:R-:W3:Y:S04]  /*26740*/  LDL.LU.64 R2, [R1+0x3e0] ;  /* 0x0003e00001027983 */ /* 0x002ee80000300a00 */
[----:B------:R1:W-:Y:S02]  /*26750*/  STL.64 [R1+0x4c8], R4 ;  /* 0x0004c80401007387 */ /* 0x0003e40000100a00 */
[----:B-1----:R-:W-:-:S02]  /*26760*/  IMAD.WIDE R4, R9, 0x4, R228 ;  /* 0x0000000409047825 */ /* 0x002fc400078e02e4 */
[----:B------:R-:W3:Y:S04]  /*26770*/  LDL.LU.64 R228, [R1+0x3c0] ;  /* 0x0003c00001e47983 */ /* 0x000ee80000300a00 */
[----:B------:R1:W-:Y:S04]  /*26780*/  STL.64 [R1+0x6d0], R4 ;  /* 0x0006d00401007387 */ /* 0x0003e80000100a00 */
[----:B------:R1:W-:Y:S01]  /*26790*/  STL.64 [R1+0x6d8], R76 ;  /* 0x0006d84c01007387 */ /* 0x0003e20000100a00 */
[----:B--2---:R-:W-:-:S04]  /*267a0*/  IMAD.WIDE R218, R9, 0x4, R218 ;  /* 0x0000000409da7825 */ /* 0x004fc800078e02da */
[----:B-1----:R-:W-:Y:S02]  /*267b0*/  IMAD.MOV.U32 R4, RZ, RZ, R68 ;  /* 0x000000ffff047224 */ /* 0x002fe400078e0044 */
[----:B------:R-:W-:Y:S01]  /*267c0*/  IMAD.MOV.U32 R5, RZ, RZ, R69 ;  /* 0x000000ffff057224 */ /* 0x000fe200078e0045 */
[----:B------:R-:W2:Y:S04]  /*267d0*/  LDL.LU.64 R76, [R1+0x3a8] ;  /* 0x0003a800014c7983 */ /* 0x000ea80000300a00 */
[----:B------:R-:W2:Y:S04]  /*267e0*/  LDL.LU.64 R68, [R1+0x1f8] ;  /* 0x0001f80001447983 */ /* 0x000ea80000300a00 */
[----:B------:R1:W-:Y:S04]  /*267f0*/  STL.64 [R1+0x6e0], R108 ;  /* 0x0006e06c01007387 */ /* 0x0003e80000100a00 */
[----:B-1----:R-:W2:Y:S04]  /*26800*/  LDL.LU.64 R108, [R1+0x11f8] ;  /* 0x0011f800016c7983 */ /* 0x002ea80000300a00 */
[----:B------:R-:W-:Y:S04]  /*26810*/  STL.64 [R1+0x6c8], R230 ;  /* 0x0006c8e601007387 */ /* 0x000fe80000100a00 */
[----:B------:R1:W-:Y:S02]  /*26820*/  STL.64 [R1+0x1048], R230 ;  /* 0x001048e601007387 */ /* 0x0003e40000100a00 */
[----:B-1----:R-:W-:-:S02]  /*26830*/  IMAD.MOV.U32 R230, RZ, RZ, R100 ;  /* 0x000000ffffe67224 */ /* 0x002fc400078e0064 */
[----:B------:R-:W-:Y:S02]  /*26840*/  IMAD.MOV.U32 R231, RZ, RZ, R101 ;  /* 0x000000ffffe77224 */ /* 0x000fe400078e0065 */
[----:B------:R-:W2:Y:S04]  /*26850*/  LDL.LU.64 R100, [R1+0x11f0] ;  /* 0x0011f00001647983 */ /* 0x000ea80000300a00 */
[----:B------:R1:W-:Y:S04]  /*26860*/  STL.64 [R1+0x6f0], R218 ;  /* 0x0006f0da01007387 */ /* 0x0003e80000100a00 */
[----:B-1----:R-:W2:Y:S01]  /*26870*/  LDL.LU.64 R218, [R1+0x1c0] ;  /* 0x0001c00001da7983 */ /* 0x002ea20000300a00 */
[----:B----4-:R-:W-:-:S04]  /*26880*/  IMAD.WIDE R226, R9, 0x4, R226 ;  /* 0x0000000409e27825 */ /* 0x010fc800078e02e2 */
[C---:B------:R-:W-:Y:S01]  /*26890*/  IMAD.WIDE R202, R9.reuse, 0x4, R202 ;  /* 0x0000000409ca7825 */ /* 0x040fe200078e02ca */
[----:B------:R1:W-:Y:S03]  /*268a0*/  STL.64 [R1+0x6f8], R226 ;  /* 0x0006f8e201007387 */ /* 0x0003e60000100a00 */
[C---:B------:R-:W-:Y:S01]  /*268b0*/  IMAD.WIDE R38, R9.reuse, 0x4, R38 ;  /* 0x0000000409267825 */ /* 0x040fe200078e0226 */
[----:B-1----:R-:W4:Y:S04]  /*268c0*/  LDL.LU.64 R226, [R1+0x1a8] ;  /* 0x0001a80001e27983 */ /* 0x002f280000300a00 */
[----:B------:R1:W-:Y:S01]  /*268d0*/  STL.64 [R1+0x700], R202 ;  /* 0x000700ca01007387 */ /* 0x0003e20000100a00 */
[----:B------:R-:W-:-:S03]  /*268e0*/  IMAD.WIDE R74, R9, 0x4, R74 ;  /* 0x00000004094a7825 */ /* 0x000fc600078e024a */
[----:B-1----:R-:W4:Y:S01]  /*268f0*/  LDL.LU.64 R202, [R1+0x1a0] ;  /* 0x0001a00001ca7983 */ /* 0x002f220000300a00 */
[----:B------:R-:W-:-:S04]  /*26900*/  IMAD.WIDE R30, R9, 0x4, R30 ;  /* 0x00000004091e7825 */ /* 0x000fc800078e021e */
[----:B------:R-:W-:-:S04]  /*26910*/  IMAD.WIDE R62, R9, 0x4, R62 ;  /* 0x00000004093e7825 */ /* 0x000fc800078e023e */
[----:B---3--:R-:W-:-:S04]  /*26920*/  IMAD.WIDE R92, R9, 0x4, R92 ;  /* 0x00000004095c7825 */ /* 0x008fc800078e025c */
[C---:B------:R-:W-:Y:S01]  /*26930*/  IMAD.WIDE R10, R9.reuse, 0x4, R10 ;  /* 0x00000004090a7825 */ /* 0x040fe200078e020a */
[----:B------:R1:W-:Y:S04]  /*26940*/  STL.64 [R1+0x710], R92 ;  /* 0x0007105c01007387 */ /* 0x0003e80000100a00 */
        /* <DEDUP_REMOVED lines=11> */
[----:B--2---:R-:W-:-:S04]  /*26a00*/  IMAD.WIDE R76, R9, 0x4, R76 ;  /* 0x00000004094c7825 */ /* 0x004fc800078e024c */
[C---:B------:R-:W-:Y:S01]  /*26a10*/  IMAD.WIDE R68, R9.reuse, 0x4, R68 ;  /* 0x0000000409447825 */ /* 0x040fe200078e0244 */
[----:B-1----:R-:W2:Y:S04]  /*26a20*/  LDL.LU.64 R2, [R1+0x40] ;  /* 0x0000400001027983 */ /* 0x002ea80000300a00 */
[----:B------:R1:W-:Y:S04]  /*26a30*/  STL.64 [R1+0x740], R74 ;  /* 0x0007404a01007387 */ /* 0x0003e80000100a00 */
[----:B-1----:R-:W2:Y:S04]  /*26a40*/  LDL.LU.64 R74, [R1+0x8] ;  /* 0x00000800014a7983 */ /* 0x002ea80000300a00 */
[----:B------:R1:W-:Y:S04]  /*26a50*/  STL.64 [R1+0x750], R76 ;  /* 0x0007504c01007387 */ /* 0x0003e80000100a00 */
[----:B-1----:R-:W2:Y:S04]  /*26a60*/  LDL.LU.64 R76, [R1+0x11d8] ;  /* 0x0011d800014c7983 */ /* 0x002ea80000300a00 */
[----:B------:R1:W-:Y:S04]  /*26a70*/  STL.64 [R1+0x758], R68 ;  /* 0x0007584401007387 */ /* 0x0003e80000100a00 */
[----:B-1----:R-:W2:Y:S04]  /*26a80*/  LDL.LU.64 R68, [R1+0x11d0] ;  /* 0x0011d00001447983 */ /* 0x002ea80000300a00 */
[----:B------:R1:W-:Y:S01]  /*26a90*/  STL.64 [R1+0x760], R30 ;  /* 0x0007601e01007387 */ /* 0x0003e20000100a00 */
[----:B------:R-:W-:-:S03]  /*26aa0*/  IMAD.WIDE R218, R9, 0x4, R218 ;  /* 0x0000000409da7825 */ /* 0x000fc600078e02da */
        /* <DEDUP_REMOVED lines=8> */
[----:B------:R-:W-:-:S04]  /*26b30*/  IMAD.WIDE R210, R9, 0x4, R210 ;  /* 0x0000000409d27825 */ /* 0x000fc800078e02d2 */
[----:B----4-:R-:W-:-:S04]  /*26b40*/  IMAD.WIDE R202, R9, 0x4, R202 ;  /* 0x0000000409ca7825 */ /* 0x010fc800078e02ca */
[----:B------:R-:W-:-:S04]  /*26b50*/  IMAD.WIDE R54, R9, 0x4, R54 ;  /* 0x0000000409367825 */ /* 0x000fc800078e0236 */
[----:B------:R-:W-:-:S04]  /*26b60*/  IMAD.WIDE R226, R9, 0x4, R226 ;  /* 0x0000000409e27825 */ /* 0x000fc800078e02e2 */
[----:B------:R-:W-:-:S04]  /*26b70*/  IMAD.WIDE R46, R9, 0x4, R46 ;  /* 0x00000004092e7825 */ /* 0x000fc800078e022e */
[----:B------:R-:W-:-:S04]  /*26b80*/  IMAD.WIDE R22, R9, 0x4, R22 ;  /* 0x0000000409167825 */ /* 0x000fc800078e0216 */
[----:B------:R-:W-:-:S04]  /*26b90*/  IMAD.WIDE R14, R9, 0x4, R14 ;  /* 0x00000004090e7825 */ /* 0x000fc800078e020e */
[----:B---3--:R-:W-:-:S04]  /*26ba0*/  IMAD.WIDE R10, R9, 0x4, R10 ;  /* 0x00000004090a7825 */ /* 0x008fc800078e020a */
[----:B------:R-:W-:-:S04]  /*26bb0*/  IMAD.WIDE R38, R9, 0x4, R38 ;  /* 0x0000000409267825 */ /* 0x000fc800078e0226 */
[----:B--2---:R-:W-:-:S04]  /*26bc0*/  IMAD.WIDE R74, R9, 0x4, R74 ;  /* 0x00000004094a7825 */ /* 0x004fc800078e024a */
        /* <DEDUP_REMOVED lines=10> */
[----:B-1----:R-:W2:Y:S04]  /*26c70*/  LDL.LU.64 R62, [R1+0x1198] ;  /* 0x00119800013e7983 */ /* 0x002ea80000300a00 */
[----:B------:R1:W-:Y:S04]  /*26c80*/  STL.64 [R1+0x7a0], R54 ;  /* 0x0007a03601007387 */ /* 0x0003e80000100a00 */
[----:B-1----:R-:W3:Y:S04]  /*26c90*/  LDL.LU.64 R54, [R1+0x1190] ;  /* 0x0011900001367983 */ /* 0x002ee80000300a00 */
[----:B------:R-:W-:Y:S04]  /*26ca0*/  STL.64 [R1+0x788], R226 ;  /* 0x000788e201007387 */ /* 0x000fe80000100a00 */
[----:B------:R1:W-:Y:S02]  /*26cb0*/  STL.64 [R1+0x1058], R226 ;  /* 0x001058e201007387 */ /* 0x0003e40000100a00 */
[----:B-1----:R-:W-:-:S02]  /*26cc0*/  IMAD.MOV.U32 R226, RZ, RZ, R46 ;  /* 0x000000ffffe27224 */ /* 0x002fc400078e002e */
[----:B------:R-:W-:Y:S02]  /*26cd0*/  IMAD.MOV.U32 R227, RZ, RZ, R47 ;  /* 0x000000ffffe37224 */ /* 0x000fe400078e002f */
[----:B------:R-:W4:Y:S04]  /*26ce0*/  LDL.LU.64 R46, [R1+0x1188] ;  /* 0x00118800012e7983 */ /* 0x000f280000300a00 */
[----:B------:R1:W-:Y:S04]  /*26cf0*/  STL.64 [R1+0x7b0], R38 ;  /* 0x0007b02601007387 */ /* 0x0003e80000100a00 */
[----:B-1----:R-:W2:Y:S04]  /*26d00*/  LDL.LU.64 R38, [R1+0x1180] ;  /* 0x0011800001267983 */ /* 0x002ea80000300a00 */
[----:B------:R1:W-:Y:S04]  /*26d10*/  STL.64 [R1+0x7b8], R30 ;  /* 0x0007b81e01007387 */ /* 0x0003e80000100a00 */
[----:B-1----:R-:W3:Y:S04]  /*26d20*/  LDL.LU.64 R30, [R1+0x1178] ;  /* 0x00117800011e7983 */ /* 0x002ee80000300a00 */
[----:B------:R1:W-:Y:S04]  /*26d30*/  STL.64 [R1+0x7c0], R22 ;  /* 0x0007c01601007387 */ /* 0x0003e80000100a00 */
[----:B-1----:R-:W4:Y:S04]  /*26d40*/  LDL.LU.64 R22, [R1+0x1170] ;  /* 0x0011700001167983 */ /* 0x002f280000300a00 */
[----:B------:R-:W-:Y:S04]  /*26d50*/  STL.64 [R1+0x7a8], R10 ;  /* 0x0007a80a01007387 */ /* 0x000fe80000100a00 */
[----:B------:R1:W-:Y:S02]  /*26d60*/  STL.64 [R1+0x1060], R10 ;  /* 0x0010600a01007387 */ /* 0x0003e40000100a00 */
[----:B-1----:R-:W-:-:S02]  /*26d70*/  IMAD.MOV.U32 R10, RZ, RZ, R14 ;  /* 0x000000ffff0a7224 */ /* 0x002fc400078e000e */
[----:B------:R-:W-:Y:S02]  /*26d80*/  IMAD.MOV.U32 R11, RZ, RZ, R15 ;  /* 0x000000ffff0b7224 */ /* 0x000fe400078e000f */
[----:B------:R-:W2:Y:S04]  /*26d90*/  LDL.LU.64 R14, [R1+0x1168] ;  /* 0x00116800010e7983 */ /* 0x000ea80000300a00 */
[----:B------:R1:W-:Y:S04]  /*26da0*/  STL.64 [R1+0x7d0], R74 ;  /* 0x0007d04a01007387 */ /* 0x0003e80000100a00 */
[----:B-1----:R-:W3:Y:S01]  /*26db0*/  LDL.LU.64 R74, [R1+0x1160] ;  /* 0x00116000014a7983 */ /* 0x002ee20000300a00 */
[----:B------:R-:W-:-:S04]  /*26dc0*/  IMAD.WIDE R68, R9, 0x4, R68 ;  /* 0x0000000409447825 */ /* 0x000fc800078e0244 */
[C---:B------:R-:W-:Y:S01]  /*26dd0*/  IMAD.WIDE R194, R9.reuse, 0x4, R194 ;  /* 0x0000000409c27825 */ /* 0x040fe200078e02c2 */
[----:B------:R1:W-:Y:S03]  /*26de0*/  STL.64 [R1+0x7d8], R68 ;  /* 0x0007d84401007387 */ /* 0x0003e60000100a00 */
[----:B------:R-:W-:-:S04]  /*26df0*/  IMAD.WIDE R2, R9, 0x4, R2 ;  /* 0x0000000409027825 */ /* 0x000fc800078e0202 */
[----:B------:R-:W-:-:S04]  /*26e00*/  IMAD.WIDE R6, R9, 0x4, R6 ;  /* 0x0000000409067825 */ /* 0x000fc800078e0206 */
[----:B-1----:R-:W-:Y:S02]  /*26e10*/  IMAD.MOV.U32 R68, RZ, RZ, R226 ;  /* 0x000000ffff447224 */ /* 0x002fe400078e00e2 */
[----:B------:R-:W-:Y:S02]  /*26e20*/  IMAD.MOV.U32 R69, RZ, RZ, R227 ;  /* 0x000000ffff457224 */ /* 0x000fe400078e00e3 */
[----:B------:R-:W-:-:S04]  /*26e30*/  IMAD.WIDE R226, R9, 0x4, R70 ;  /* 0x0000000409e27825 */ /* 0x000fc800078e0246 */
[----:B------:R-:W-:-:S04]  /*26e40*/  IMAD.WIDE R186, R9, 0x4, R186 ;  /* 0x0000000409ba7825 */ /* 0x000fc800078e02ba */
[----:B------:R-:W-:Y:S02]  /*26e50*/  IMAD.MOV.U32 R70, RZ, RZ, R194 ;  /* 0x000000ffff467224 */ /* 0x000fe400078e00c2 */
[----:B------:R-:W-:Y:S02]  /*26e60*/  IMAD.MOV.U32 R71, RZ, RZ, R195 ;  /* 0x000000ffff477224 */ /* 0x000fe400078e00c3 */
[----:B------:R-:W4:Y:S01]  /*26e70*/  LDL.LU.64 R194, [R1+0x1158] ;  /* 0x0011580001c27983 */ /* 0x000f220000300a00 */
[----:B------:R-:W-:-:S03]  /*26e80*/  IMAD.WIDE R178, R9, 0x4, R178 ;  /* 0x0000000409b27825 */ /* 0x000fc600078e02b2 */
[----:B------:R1:W-:Y:S01]  /*26e90*/  STL.64 [R1+0x1068], R2 ;  /* 0x0010680201007387 */ /* 0x0003e20000100a00 */
[----:B------:R-:W-:-:S04]  /*26ea0*/  IMAD.WIDE R82, R9, 0x4, R82 ;  /* 0x0000000409527825 */ /* 0x000fc800078e0252 */
[----:B-1----:R-:W-:Y:S02]  /*26eb0*/  IMAD.MOV.U32 R2, RZ, RZ, R6 ;  /* 0x000000ffff027224 */ /* 0x002fe400078e0006 */
[----:B------:R-:W-:Y:S02]  /*26ec0*/  IMAD.MOV.U32 R3, RZ, RZ, R7 ;  /* 0x000000ffff037224 */ /* 0x000fe400078e0007 */
[----:B------:R-:W-:-:S04]  /*26ed0*/  IMAD.WIDE R6, R9, 0x4, R72 ;  /* 0x0000000409067825 */ /* 0x000fc800078e0248 */
[----:B------:R-:W-:Y:S02]  /*26ee0*/  IMAD.MOV.U32 R72, RZ, RZ, R186 ;  /* 0x000000ffff487224 */ /* 0x000fe400078e00ba */
[----:B------:R-:W-:Y:S02]  /*26ef0*/  IMAD.MOV.U32 R73, RZ, RZ, R187 ;  /* 0x000000ffff497224 */ /* 0x000fe400078e00bb */
[----:B------:R-:W2:Y:S01]  /*26f00*/  LDL.LU.64 R186, [R1+0x1150] ;  /* 0x0011500001ba7983 */ /* 0x000ea20000300a00 */
[----:B---3--:R-:W-:-:S05]  /*26f10*/  IMAD.WIDE R74, R9, 0x4, R74 ;  /* 0x00000004094a7825 */ /* 0x008fca00078e024a */
[----:B------:R1:W-:Y:S02]  /*26f20*/  STL.64 [R1+0x7f0], R74 ;  /* 0x0007f04a01007387 */ /* 0x0003e40000100a00 */
[----:B-1----:R-:W-:Y:S02]  /*26f30*/  IMAD.MOV.U32 R74, RZ, RZ, R178 ;  /* 0x000000ffff4a7224 */ /* 0x002fe400078e00b2 */
[----:B------:R-:W-:Y:S02]  /*26f40*/  IMAD.MOV.U32 R75, RZ, RZ, R179 ;  /* 0x000000ffff4b7224 */ /* 0x000fe400078e00b3 */
[----:B------:R-:W3:Y:S04]  /*26f50*/  LDL.LU.64 R178, [R1+0x1148] ;  /* 0x0011480001b27983 */ /* 0x000ee80000300a00 */
[----:B------:R-:W-:Y:S04]  /*26f60*/  STL.64 [R1+0x7e0], R226 ;  /* 0x0007e0e201007387 */ /* 0x000fe80000100a00 */
[----:B------:R1:W-:Y:S02]  /*26f70*/  STL.64 [R1+0x1070], R226 ;  /* 0x001070e201007387 */ /* 0x0003e40000100a00 */
[----:B-1----:R-:W-:-:S02]  /*26f80*/  IMAD.MOV.U32 R226, RZ, RZ, R82 ;  /* 0x000000ffffe27224 */ /* 0x002fc400078e0052 */
[----:B------:R-:W-:Y:S02]  /*26f90*/  IMAD.MOV.U32 R227, RZ, RZ, R83 ;  /* 0x000000ffffe37224 */ /* 0x000fe400078e0053 */
[----:B------:R-:W4:Y:S01]  /*26fa0*/  LDL.LU.64 R82, [R1+0x1140] ;  /* 0x0011400001527983 */ /* 0x000f220000300a00 */
        /* <DEDUP_REMOVED lines=8> */
[----:B------:R-:W-:Y:S02]  /*27030*/  IMAD.MOV.U32 R78, RZ, RZ, R170 ;  /* 0x000000ffff4e7224 */ /* 0x000fe400078e00aa */
[----:B------:R-:W-:Y:S02]  /*27040*/  IMAD.MOV.U32 R79, RZ, RZ, R171 ;  /* 0x000000ffff4f7224 */ /* 0x000fe400078e00ab */
[----:B------:R-:W2:Y:S01]  /*27050*/  LDL.LU.64 R170, [R1+0x1138] ;  /* 0x0011380001aa7983 */ /* 0x000ea20000300a00 */
[----:B------:R-:W-:-:S03]  /*27060*/  IMAD.WIDE R154, R9, 0x4, R154 ;  /* 0x00000004099a7825 */ /* 0x000fc600078e029a */
[----:B------:R-:W-:Y:S04]  /*27070*/  STL.64 [R1+0x7e8], R6 ;  /* 0x0007e80601007387 */ /* 0x000fe80000100a00 */
[----:B------:R1:W-:Y:S01]  /*27080*/  STL.64 [R1+0x1078], R6 ;  /* 0x0010780601007387 */ /* 0x0003e20000100a00 */
[----:B------:R-:W-:-:S04]  /*27090*/  IMAD.WIDE R90, R9, 0x4, R90 ;  /* 0x00000004095a7825 */ /* 0x000fc800078e025a */
[----:B-1----:R-:W-:Y:S02]  /*270a0*/  IMAD.MOV.U32 R6, RZ, RZ, R98 ;  /* 0x000000ffff067224 */ /* 0x002fe400078e0062 */
[----:B------:R-:W-:Y:S02]  /*270b0*/  IMAD.MOV.U32 R7, RZ, RZ, R99 ;  /* 0x000000ffff077224 */ /* 0x000fe400078e0063 */
[----:B------:R-:W-:-:S04]  /*270c0*/  IMAD.WIDE R98, R9, 0x4, R80 ;  /* 0x0000000409627825 */ /* 0x000fc800078e0250 */
[----:B------:R-:W-:Y:S02]  /*270d0*/  IMAD.MOV.U32 R80, RZ, RZ, R162 ;  /* 0x000000ffff507224 */ /* 0x000fe400078e00a2 */
[----:B------:R-:W-:Y:S02]  /*270e0*/  IMAD.MOV.U32 R81, RZ, RZ, R163 ;  /* 0x000000ffff517224 */ /* 0x000fe400078e00a3 */
[----:B------:R-:W3:Y:S01]  /*270f0*/  LDL.LU.64 R162, [R1+0x1130] ;  /* 0x0011300001a27983 */ /* 0x000ee20000300a00 */
[----:B----4-:R-:W-:-:S05]  /*27100*/  IMAD.WIDE R82, R9, 0x4, R82 ;  /* 0x0000000409527825 */ /* 0x010fca00078e0252 */
[----:B------:R1:W-:Y:S02]  /*27110*/  STL.64 [R1+0x810], R82 ;  /* 0x0008105201007387 */ /* 0x0003e40000100a00 */
[----:B-1----:R-:W-:Y:S02]  /*27120*/  IMAD.MOV.U32 R82, RZ, RZ, R154 ;  /* 0x000000ffff527224 */ /* 0x002fe400078e009a */
[----:B------:R-:W-:Y:S02]  /*27130*/  IMAD.MOV.U32 R83, RZ, RZ, R155 ;  /* 0x000000ffff537224 */ /* 0x000fe400078e009b */
[----:B------:R-:W4:Y:S04]  /*27140*/  LDL.LU.64 R154, [R1+0x1128] ;  /* 0x00112800019a7983 */ /* 0x000f280000300a00 */
[----:B------:R-:W-:Y:S04]  /*27150*/  STL.64 [R1+0x800], R228 ;  /* 0x000800e401007387 */ /* 0x000fe80000100a00 */
[----:B------:R1:W-:Y:S02]  /*27160*/  STL.64 [R1+0x1080], R228 ;  /* 0x001080e401007387 */ /* 0x0003e40000100a00 */
[----:B-1----:R-:W-:-:S02]  /*27170*/  IMAD.MOV.U32 R228, RZ, RZ, R90 ;  /* 0x000000ffffe47224 */ /* 0x002fc400078e005a */
[----:B------:R-:W-:Y:S02]  /*27180*/  IMAD.MOV.U32 R229, RZ, RZ, R91 ;  /* 0x000000ffffe57224 */ /* 0x000fe400078e005b */
[----:B------:R-:W2:Y:S01]  /*27190*/  LDL.LU.64 R90, [R1+0x1120] ;  /* 0x00112000015a7983 */ /* 0x000ea20000300a00 */
[----:B------:R-:W-:-:S04]  /*271a0*/  IMAD.WIDE R84, R9, 0x4, R84 ;  /* 0x0000000409547825 */ /* 0x000fc800078e0254 */
[C---:B------:R-:W-:Y:S01]  /*271b0*/  IMAD.WIDE R146, R9.reuse, 0x4, R146 ;  /* 0x0000000409927825 */ /* 0x040fe200078e0292 */
[----:B------:R1:W-:Y:S03]  /*271c0*/  STL.64 [R1+0x818], R84 ;  /* 0x0008185401007387 */ /* 0x0003e60000100a00 */
[----:B------:R-:W-:-:S04]  /*271d0*/  IMAD.WIDE R138, R9, 0x4, R138 ;  /* 0x00000004098a7825 */ /* 0x000fc800078e028a */
[----:B------:R-:W-:-:S04]  /*271e0*/  IMAD.WIDE R92, R9, 0x4, R92 ;  /* 0x00000004095c7825 */ /* 0x000fc800078e025c */
[----:B-1----:R-:W-:Y:S02]  /*271f0*/  IMAD.MOV.U32 R84, RZ, RZ, R228 ;  /* 0x000000ffff547224 */ /* 0x002fe400078e00e4 */
[----:B------:R-:W-:Y:S02]  /*27200*/  IMAD.MOV.U32 R85, RZ, RZ, R229 ;  /* 0x000000ffff557224 */ /* 0x000fe400078e00e5 */
[----:B------:R-:W-:Y:S02]  /*27210*/  IMAD.MOV.U32 R228, RZ, RZ, R82 ;  /* 0x000000ffffe47224 */ /* 0x000fe400078e0052 */
[----:B------:R-:W-:Y:S02]  /*27220*/  IMAD.MOV.U32 R229, RZ, RZ, R83 ;  /* 0x000000ffffe57224 */ /* 0x000fe400078e0053 */
[----:B------:R-:W-:Y:S02]  /*27230*/  IMAD.MOV.U32 R82, RZ, RZ, R76 ;  /* 0x000000ffff527224 */ /* 0x000fe400078e004c */
[----:B------:R-:W-:-:S02]  /*27240*/  IMAD.MOV.U32 R83, RZ, RZ, R77 ;  /* 0x000000ffff537224 */ /* 0x000fc400078e004d */
[----:B------:R-:W-:Y:S02]  /*27250*/  IMAD.MOV.U32 R76, RZ, RZ, R230 ;  /* 0x000000ffff4c7224 */ /* 0x000fe400078e00e6 */
[----:B------:R-:W-:Y:S02]  /*27260*/  IMAD.MOV.U32 R77, RZ, RZ, R231 ;  /* 0x000000ffff4d7224 */ /* 0x000fe400078e00e7 */
[----:B------:R-:W-:-:S04]  /*27270*/  IMAD.WIDE R230, R9, 0x4, R86 ;  /* 0x0000000409e67825 */ /* 0x000fc800078e0256 */
[----:B------:R-:W-:Y:S02]  /*27280*/  IMAD.MOV.U32 R86, RZ, RZ, R146 ;  /* 0x000000ffff567224 */ /* 0x000fe400078e0092 */
[----:B------:R-:W-:Y:S02]  /*27290*/  IMAD.MOV.U32 R87, RZ, RZ, R147 ;  /* 0x000000ffff577224 */ /* 0x000fe400078e0093 */
[----:B------:R-:W3:Y:S01]  /*272a0*/  LDL.LU.64 R146, [R1+0x1118] ;  /* 0x0011180001927983 */ /* 0x000ee20000300a00 */
[----:B--2---:R-:W-:-:S05]  /*272b0*/  IMAD.WIDE R90, R9, 0x4, R90 ;  /* 0x00000004095a7825 */ /* 0x004fca00078e025a */
[----:B------:R1:W-:Y:S02]  /*272c0*/  STL.64 [R1+0x830], R90 ;  /* 0x0008305a01007387 */ /* 0x0003e40000100a00 */
[----:B-1----:R-:W-:Y:S02]  /*272d0*/  IMAD.MOV.U32 R90, RZ, RZ, R138 ;  /* 0x000000ffff5a7224 */ /* 0x002fe400078e008a */
[----:B------:R-:W-:Y:S02]  /*272e0*/  IMAD.MOV.U32 R91, RZ, RZ, R139 ;  /* 0x000000ffff5b7224 */ /* 0x000fe400078e008b */
[----:B------:R-:W2:Y:S04]  /*272f0*/  LDL.LU.64 R138, [R1+0x1110] ;  /* 0x00111000018a7983 */ /* 0x000ea80000300a00 */
[----:B------:R1:W-:Y:S02]  /*27300*/  STL.64 [R1+0x838], R92 ;  /* 0x0008385c01007387 */ /* 0x0003e40000100a00 */
[----:B-1----:R-:W-:-:S02]  /*27310*/  IMAD.MOV.U32 R92, RZ, RZ, R98 ;  /* 0x000000ffff5c7224 */ /* 0x002fc400078e0062 */
[----:B------:R-:W-:Y:S02]  /*27320*/  IMAD.MOV.U32 R93, RZ, RZ, R99 ;  /* 0x000000ffff5d7224 */ /* 0x000fe400078e0063 */
[----:B------:R-:W4:Y:S01]  /*27330*/  LDL.LU.64 R98, [R1+0x1108] ;  /* 0x0011080001627983 */ /* 0x000f220000300a00 */
[----:B------:R-:W-:-:S03]  /*27340*/  IMAD.WIDE R130, R9, 0x4, R130 ;  /* 0x0000000409827825 */ /* 0x000fc600078e0282 */
[----:B------:R-:W-:Y:S01]  /*27350*/  STL.64 [R1+0x820], R230 ;  /* 0x000820e601007387 */ /* 0x000fe20000100a00 */
[----:B------:R-:W-:-:S03]  /*27360*/  IMAD.WIDE R88, R9, 0x4, R88 ;  /* 0x0000000409587825 */ /* 0x000fc600078e0258 */
[----:B------:R1:W-:Y:S01]  /*27370*/  STL.64 [R1+0x1088], R230 ;  /* 0x001088e601007387 */ /* 0x0003e20000100a00 */
[----:B------:R-:W-:-:S04]  /*27380*/  IMAD.WIDE R122, R9, 0x4, R122 ;  /* 0x00000004097a7825 */ /* 0x000fc800078e027a */
[----:B------:R-:W-:-:S04]  /*27390*/  IMAD.WIDE R106, R9, 0x4, R106 ;  /* 0x00000004096a7825 */ /* 0x000fc800078e026a */
[----:B-1----:R-:W-:Y:S02]  /*273a0*/  IMAD.MOV.U32 R230, RZ, RZ, R232 ;  /* 0x000000ffffe67224 */ /* 0x002fe400078e00e8 */
[----:B------:R-:W-:Y:S02]  /*273b0*/  IMAD.MOV.U32 R231, RZ, RZ, R233 ;  /* 0x000000ffffe77224 */ /* 0x000fe400078e00e9 */
[----:B------:R-:W-:-:S04]  /*273c0*/  IMAD.WIDE R232, R9, 0x4, R94 ;  /* 0x0000000409e87825 */ /* 0x000fc800078e025e */
[----:B------:R-:W-:Y:S02]  /*273d0*/  IMAD.MOV.U32 R94, RZ, RZ, R130 ;  /* 0x000000ffff5e7224 */ /* 0x000fe400078e0082 */
[----:B------:R-:W-:Y:S02]  /*273e0*/  IMAD.MOV.U32 R95, RZ, RZ, R131 ;  /* 0x000000ffff5f7224 */ /* 0x000fe400078e0083 */
[----:B------:R-:W3:Y:S04]  /*273f0*/  LDL.LU.64 R130, [R1+0x1100] ;  /* 0x0011000001827983 */ /* 0x000ee80000300a00 */
[----:B------:R-:W-:Y:S04]  /*27400*/  STL.64 [R1+0x828], R88 ;  /* 0x0008285801007387 */ /* 0x000fe80000100a00 */
[----:B------:R1:W-:Y:S01]  /*27410*/  STL.64 [R1+0x1090], R88 ;  /* 0x0010905801007387 */ /* 0x0003e20000100a00 */
[----:B------:R-:W-:-:S04]  /*27420*/  IMAD.WIDE R114, R9, 0x4, R114 ;  /* 0x0000000409727825 */ /* 0x000fc800078e0272 */
[----:B-1----:R-:W-:Y:S02]  /*27430*/  IMAD.MOV.U32 R88, RZ, RZ, R122 ;  /* 0x000000ffff587224 */ /* 0x002fe400078e007a */
[----:B------:R-:W-:Y:S02]  /*27440*/  IMAD.MOV.U32 R89, RZ, RZ, R123 ;  /* 0x000000ffff597224 */ /* 0x000fe400078e007b */
[----:B------:R-:W2:Y:S01]  /*27450*/  LDL.LU.64 R122, [R1+0x10f8] ;  /* 0x0010f800017a7983 */ /* 0x000ea20000300a00 */
        /* <DEDUP_REMOVED lines=9> */
[----:B------:R-:W3:Y:S01]  /*274f0*/  LDL.LU.64 R114, [R1+0x10e8] ;  /* 0x0010e80001727983 */ /* 0x000ee20000300a00 */
[----:B------:R-:W-:-:S04]  /*27500*/  IMAD.WIDE R100, R9, 0x4, R100 ;  /* 0x0000000409647825 */ /* 0x000fc800078e0264 */
[----:B------:R-:W-:Y:S01]  /*27510*/  IMAD.WIDE R96, R9, 0x4, R96 ;  /* 0x0000000409607825 */ /* 0x000fe200078e0260 */
[----:B------:R1:W-:Y:S04]  /*27520*/  STL.64 [R1+0x858], R100 ;  /* 0x0008586401007387 */ /* 0x0003e80000100a00 */
[----:B------:R-:W-:Y:S04]  /*27530*/  STL.64 [R1+0x848], R96 ;  /* 0x0008486001007387 */ /* 0x000fe80000100a00 */
[----:B------:R4:W-:Y:S01]  /*27540*/  STL.64 [R1+0x10a0], R96 ;  /* 0x0010a06001007387 */ /* 0x0009e20000100a00 */
[----:B-1----:R-:W-:-:S02]  /*27550*/  IMAD.MOV.U32 R100, RZ, RZ, R234 ;  /* 0x000000ffff647224 */ /* 0x002fc400078e00ea */
[----:B------:R-:W-:Y:S02]  /*27560*/  IMAD.MOV.U32 R101, RZ, RZ, R235 ;  /* 0x000000ffff657224 */ /* 0x000fe400078e00eb */
[----:B------:R-:W-:-:S04]  /*27570*/  IMAD.WIDE R234, R9, 0x4, R102 ;  /* 0x0000000409ea7825 */ /* 0x000fc800078e0266 */
[----:B------:R-:W-:Y:S02]  /*27580*/  IMAD.MOV.U32 R102, RZ, RZ, R232 ;  /* 0x000000ffff667224 */ /* 0x000fe400078e00e8 */
[----:B------:R-:W-:Y:S02]  /*27590*/  IMAD.MOV.U32 R103, RZ, RZ, R233 ;  /* 0x000000ffff677224 */ /* 0x000fe400078e00e9 */
[----:B------:R-:W-:Y:S02]  /*275a0*/  IMAD.MOV.U32 R232, RZ, RZ, R88 ;  /* 0x000000ffffe87224 */ /* 0x000fe400078e0058 */
[----:B------:R-:W-:Y:S02]  /*275b0*/  IMAD.MOV.U32 R233, RZ, RZ, R89 ;  /* 0x000000ffffe97224 */ /* 0x000fe400078e0059 */
[----:B------:R-:W-:-:S04]  /*275c0*/  IMAD.WIDE R104, R9, 0x4, R104 ;  /* 0x0000000409687825 */ /* 0x000fc800078e0268 */
[----:B------:R-:W-:Y:S02]  /*275d0*/  IMAD.MOV.U32 R88, RZ, RZ, R230 ;  /* 0x000000ffff587224 */ /* 0x000fe400078e00e6 */
[----:B------:R-:W-:Y:S02]  /*275e0*/  IMAD.MOV.U32 R89, RZ, RZ, R231 ;  /* 0x000000ffff597224 */ /* 0x000fe400078e00e7 */
[----:B------:R-:W-:Y:S02]  /*275f0*/  IMAD.MOV.U32 R230, RZ, RZ, R86 ;  /* 0x000000ffffe67224 */ /* 0x000fe400078e0056 */
[----:B------:R-:W-:Y:S02]  /*27600*/  IMAD.MOV.U32 R231, RZ, RZ, R87 ;  /* 0x000000ffffe77224 */ /* 0x000fe400078e0057 */
[----:B------:R-:W-:Y:S02]  /*27610*/  IMAD.MOV.U32 R86, RZ, RZ, R84 ;  /* 0x000000ffff567224 */ /* 0x000fe400078e0054 */
[----:B------:R-:W-:-:S02]  /*27620*/  IMAD.MOV.U32 R87, RZ, RZ, R85 ;  /* 0x000000ffff577224 */ /* 0x000fc400078e0055 */
        /* <DEDUP_REMOVED lines=23> */
[----:B----4-:R-:W-:-:S05]  /*277a0*/  IMAD.WIDE R96, R9, 0x4, R106 ;  /* 0x0000000409607825 */ /* 0x010fca00078e026a */
[----:B------:R1:W-:Y:S01]  /*277b0*/  STL.64 [R1+0x870], R96 ;  /* 0x0008706001007387 */ /* 0x0003e20000100a00 */
[----:B------:R-:W-:Y:S02]  /*277c0*/  IMAD.MOV.U32 R106, RZ, RZ, R232 ;  /* 0x000000ffff6a7224 */ /* 0x000fe400078e00e8 */
[----:B------:R-:W-:Y:S01]  /*277d0*/  IMAD.MOV.U32 R107, RZ, RZ, R233 ;  /* 0x000000ffff6b7224 */ /* 0x000fe200078e00e9 */
[----:B------:R-:W-:Y:S01]  /*277e0*/  STL.64 [R1+0x860], R234 ;  /* 0x000860ea01007387 */ /* 0x000fe20000100a00 */
[----:B------:R-:W-:Y:S02]  /*277f0*/  IMAD.MOV.U32 R232, RZ, RZ, R88 ;  /* 0x000000ffffe87224 */ /* 0x000fe400078e0058 */
[----:B------:R-:W-:Y:S01]  /*27800*/  IMAD.MOV.U32 R233, RZ, RZ, R89 ;  /* 0x000000ffffe97224 */ /* 0x000fe200078e0059 */
[----:B------:R-:W-:Y:S01]  /*27810*/  STL.64 [R1+0x10b0], R234 ;  /* 0x0010b0ea01007387 */ /* 0x000fe20000100a00 */
[----:B-1----:R-:W-:-:S03]  /*27820*/  IMAD.WIDE R96, R9, 0x4, R108 ;  /* 0x0000000409607825 */ /* 0x002fc600078e026c */
[----:B------:R-:W-:Y:S01]  /*27830*/  STL.64 [R1+0x868], R104 ;  /* 0x0008686801007387 */ /* 0x000fe20000100a00 */
[----:B------:R-:W-:-:S03]  /*27840*/  IMAD.MOV.U32 R88, RZ, RZ, R230 ;  /* 0x000000ffff587224 */ /* 0x000fc600078e00e6 */
[----:B------:R3:W-:Y:S01]  /*27850*/  STL.64 [R1+0x878], R96 ;  /* 0x0008786001007387 */ /* 0x0007e20000100a00 */
[----:B------:R-:W-:Y:S02]  /*27860*/  IMAD.MOV.U32 R89, RZ, RZ, R231 ;  /* 0x000000ffff597224 */ /* 0x000fe400078e00e7 */
[----:B------:R-:W-:Y:S02]  /*27870*/  IMAD.MOV.U32 R230, RZ, RZ, R86 ;  /* 0x000000ffffe67224 */ /* 0x000fe400078e0056 */
[----:B------:R-:W-:Y:S02]  /*27880*/  IMAD.MOV.U32 R231, RZ, RZ, R87 ;  /* 0x000000ffffe77224 */ /* 0x000fe400078e0057 */
[----:B------:R-:W-:Y:S02]  /*27890*/  IMAD.MOV.U32 R86, RZ, RZ, R84 ;  /* 0x000000ffff567224 */ /* 0x000fe400078e0054 */
[----:B------:R-:W-:Y:S02]  /*278a0*/  IMAD.MOV.U32 R87, RZ, RZ, R85 ;  /* 0x000000ffff577224 */ /* 0x000fe400078e0055 */
[----:B------:R-:W-:-:S02]  /*278b0*/  IMAD.MOV.U32 R84, RZ, RZ, R228 ;  /* 0x000000ffff547224 */ /* 0x000fc400078e00e4 */
[----:B---3--:R-:W-:Y:S01]  /*278c0*/  IMAD.WIDE R96, R9, 0x4, R114 ;  /* 0x0000000409607825 */ /* 0x008fe200078e0272 */
[----:B------:R-:W-:Y:S03]  /*278d0*/  STL.64 [R1+0x10b8], R104 ;  /* 0x0010b86801007387 */ /* 0x000fe60000100a00 */
        /* <DEDUP_REMOVED lines=8> */
[----:B------:R-:W-:Y:S01]  /*27960*/  IMAD.MOV.U32 R89, RZ, RZ, R231 ;  /* 0x000000ffff597224 */ /* 0x000fe200078e00e7 */
[----:B------:R1:W-:Y:S01]  /*27970*/  STL.64 [R1+0x890], R96 ;  /* 0x0008906001007387 */ /* 0x0003e20000100a00 */
[----:B------:R-:W-:-:S02]  /*27980*/  IMAD.MOV.U32 R80, RZ, RZ, R244 ;  /* 0x000000ffff507224 */ /* 0x000fc400078e00f4 */
[----:B------:R-:W-:Y:S02]  /*27990*/  IMAD.MOV.U32 R81, RZ, RZ, R245 ;  /* 0x000000ffff517224 */ /* 0x000fe400078e00f5 */
[----:B------:R-:W-:Y:S02]  /*279a0*/  IMAD.MOV.U32 R230, RZ, RZ, R86 ;  /* 0x000000ffffe67224 */ /* 0x000fe400078e0056 */
[----:B------:R-:W-:Y:S01]  /*279b0*/  IMAD.MOV.U32 R231, RZ, RZ, R87 ;  /* 0x000000ffffe77224 */ /* 0x000fe200078e0057 */
[----:B------:R-:W-:Y:S01]  /*279c0*/  STL.64 [R1+0x880], R4 ;  /* 0x0008800401007387 */ /* 0x000fe20000100a00 */
[----:B------:R-:W-:Y:S02]  /*279d0*/  IMAD.MOV.U32 R86, RZ, RZ, R84 ;  /* 0x000000ffff567224 */ /* 0x000fe400078e0054 */
[----:B------:R-:W-:Y:S01]  /*279e0*/  IMAD.MOV.U32 R87, RZ, RZ, R85 ;  /* 0x000000ffff577224 */ /* 0x000fe200078e0055 */
[----:B------:R2:W-:Y:S01]  /*279f0*/  STL.64 [R1+0x10c0], R4 ;  /* 0x0010c00401007387 */ /* 0x0005e20000100a00 */
[----:B-1----:R-:W-:-:S04]  /*27a00*/  IMAD.WIDE R96, R9, 0x4, R116 ;  /* 0x0000000409607825 */ /* 0x002fc800078e0274 */
[----:B------:R-:W-:Y:S02]  /*27a10*/  IMAD.MOV.U32 R84, RZ, RZ, R228 ;  /* 0x000000ffff547224 */ /* 0x000fe400078e00e4 */
[----:B------:R-:W-:Y:S02]  /*27a20*/  IMAD.MOV.U32 R85, RZ, RZ, R229 ;  /* 0x000000ffff557224 */ /* 0x000fe400078e00e5 */
[----:B------:R-:W-:Y:S02]  /*27a30*/  IMAD.MOV.U32 R228, RZ, RZ, R82 ;  /* 0x000000ffffe47224 */ /* 0x000fe400078e0052 */
[----:B------:R-:W-:Y:S01]  /*27a40*/  IMAD.MOV.U32 R229, RZ, RZ, R83 ;  /* 0x000000ffffe57224 */ /* 0x000fe200078e0053 */
[----:B------:R-:W-:Y:S01]  /*27a50*/  STL.64 [R1+0x888], R112 ;  /* 0x0008887001007387 */ /* 0x000fe20000100a00 */
[----:B--2---:R-:W-:-:S04]  /*27a60*/  IMAD.WIDE R4, R9, 0x4, R122 ;  /* 0x0000000409047825 */ /* 0x004fc800078e027a */
[----:B------:R-:W-:Y:S02]  /*27a70*/  IMAD.MOV.U32 R82, RZ, RZ, R80 ;  /* 0x000000ffff527224 */ /* 0x000fe400078e0050 */
[----:B------:R-:W-:Y:S01]  /*27a80*/  IMAD.MOV.U32 R83, RZ, RZ, R81 ;  /* 0x000000ffff537224 */ /* 0x000fe200078e0051 */
[----:B------:R-:W-:Y:S01]  /*27a90*/  STL.64 [R1+0x10c8], R112 ;  /* 0x0010c87001007387 */ /* 0x000fe20000100a00 */
[----:B------:R-:W-:Y:S02]  /*27aa0*/  IMAD.MOV.U32 R80, RZ, RZ, R6 ;  /* 0x000000ffff507224 */ /* 0x000fe400078e0006 */
[----:B------:R-:W-:Y:S01]  /*27ab0*/  IMAD.MOV.U32 R81, RZ, RZ, R7 ;  /* 0x000000ffff517224 */ /* 0x000fe200078e0007 */
[----:B------:R-:W-:Y:S01]  /*27ac0*/  STL.64 [R1+0x898], R96 ;  /* 0x0008986001007387 */ /* 0x000fe20000100a00 */
[----:B------:R-:W-:-:S04]  /*27ad0*/  IMAD.WIDE R244, R9, 0x4, R118 ;  /* 0x0000000409f47825 */ /* 0x000fc800078e0276 */
[----:B------:R-:W-:Y:S02]  /*27ae0*/  IMAD.MOV.U32 R6, RZ, RZ, R226 ;  /* 0x000000ffff067224 */ /* 0x000fe400078e00e2 */
[----:B------:R-:W-:Y:S01]  /*27af0*/  IMAD.MOV.U32 R7, RZ, RZ, R227 ;  /* 0x000000ffff077224 */ /* 0x000fe200078e00e3 */
[----:B------:R-:W-:Y:S01]  /*27b00*/  STL.64 [R1+0x10d0], R96 ;  /* 0x0010d06001007387 */ /* 0x000fe20000100a00 */
[----:B------:R-:W-:Y:S02]  /*27b10*/  IMAD.MOV.U32 R226, RZ, RZ, R2 ;  /* 0x000000ffffe27224 */ /* 0x000fe400078e0002 */
[----:B------:R-:W-:Y:S01]  /*27b20*/  IMAD.MOV.U32 R227, RZ, RZ, R3 ;  /* 0x000000ffffe37224 */ /* 0x000fe200078e0003 */
[----:B------:R1:W-:Y:S01]  /*27b30*/  STL.64 [R1+0x8b0], R4 ;  /* 0x0008b00401007387 */ /* 0x0003e20000100a00 */
[----:B------:R-:W-:Y:S02]  /*27b40*/  IMAD.MOV.U32 R108, RZ, RZ, R232 ;  /* 0x000000ffff6c7224 */ /* 0x000fe400078e00e8 */
[----:B------:R-:W-:-:S02]  /*27b50*/  IMAD.MOV.U32 R109, RZ, RZ, R233 ;  /* 0x000000ffff6d7224 */ /* 0x000fc400078e00e9 */
[----:B------:R-:W-:Y:S01]  /*27b60*/  IMAD.WIDE R232, R9, 0x4, R124 ;  /* 0x0000000409e87825 */ /* 0x000fe200078e027c */
[----:B------:R-:W-:Y:S03]  /*27b70*/  STL.64 [R1+0x8a0], R244 ;  /* 0x0008a0f401007387 */ /* 0x000fe60000100a00 */
[----:B------:R-:W-:Y:S02]  /*27b80*/  IMAD.MOV.U32 R118, RZ, RZ, R86 ;  /* 0x000000ffff767224 */ /* 0x000fe400078e0056 */
[----:B------:R-:W-:Y:S02]  /*27b90*/  IMAD.MOV.U32 R119, RZ, RZ, R87 ;  /* 0x000000ffff777224 */ /* 0x000fe400078e0057 */
[----:B------:R-:W-:Y:S02]  /*27ba0*/  IMAD.MOV.U32 R2, RZ, RZ, R242 ;  /* 0x000000ffff027224 */ /* 0x000fe400078e00f2 */
[----:B------:R-:W-:-:S02]  /*27bb0*/  IMAD.MOV.U32 R3, RZ, RZ, R243 ;  /* 0x000000ffff037224 */ /* 0x000fc400078e00f3 */
[C---:B-1----:R-:W-:Y:S01]  /*27bc0*/  IMAD.WIDE R4, R9.reuse, 0x4, R130 ;  /* 0x0000000409047825 */ /* 0x042fe200078e0282 */
[----:B------:R1:W-:Y:S03]  /*27bd0*/  STL.64 [R1+0x10d8], R244 ;  /* 0x0010d8f401007387 */ /* 0x0003e60000100a00 */
[----:B------:R-:W-:Y:S02]  /*27be0*/  IMAD.MOV.U32 R86, RZ, RZ, R82 ;  /* 0x000000ffff567224 */ /* 0x000fe400078e0052 */
[----:B------:R-:W-:Y:S02]  /*27bf0*/  IMAD.MOV.U32 R87, RZ, RZ, R83 ;  /* 0x000000ffff577224 */ /* 0x000fe400078e0053 */
[----:B------:R-:W-:Y:S01]  /*27c00*/  IMAD.WIDE R242, R9, 0x4, R126 ;  /* 0x0000000409f27825 */ /* 0x000fe200078e027e */
[----:B------:R-:W-:Y:S03]  /*27c10*/  STL.64 [R1+0x8a8], R120 ;  /* 0x0008a87801007387 */ /* 0x000fe60000100a00 */
[----:B------:R-:W-:-:S02]  /*27c20*/  IMAD.MOV.U32 R82, RZ, RZ, R226 ;  /* 0x000000ffff527224 */ /* 0x000fc400078e00e2 */
[----:B------:R-:W-:Y:S02]  /*27c30*/  IMAD.MOV.U32 R83, RZ, RZ, R227 ;  /* 0x000000ffff537224 */ /* 0x000fe400078e00e3 */
[----:B------:R-:W-:Y:S02]  /*27c40*/  IMAD.MOV.U32 R114, RZ, RZ, R88 ;  /* 0x000000ffff727224 */ /* 0x000fe400078e0058 */
[----:B------:R-:W-:Y:S02]  /*27c50*/  IMAD.MOV.U32 R115, RZ, RZ, R89 ;  /* 0x000000ffff737224 */ /* 0x000fe400078e0059 */
[----:B------:R-:W-:Y:S02]  /*27c60*/  IMAD.MOV.U32 R122, RZ, RZ, R84 ;  /* 0x000000ffff7a7224 */ /* 0x000fe400078e0054 */
[----:B------:R-:W-:Y:S02]  /*27c70*/  IMAD.MOV.U32 R123, RZ, RZ, R85 ;  /* 0x000000ffff7b7224 */ /* 0x000fe400078e0055 */
[----:B------:R-:W-:-:S02]  /*27c80*/  IMAD.MOV.U32 R226, RZ, RZ, R70 ;  /* 0x000000ffffe27224 */ /* 0x000fc400078e0046 */
[----:B------:R-:W-:Y:S01]  /*27c90*/  IMAD.MOV.U32 R227, RZ, RZ, R71 ;  /* 0x000000ffffe37224 */ /* 0x000fe200078e0047 */
[----:B------:R-:W-:Y:S01]  /*27ca0*/  STL.64 [R1+0x8b8], R232 ;  /* 0x0008b8e801007387 */ /* 0x000fe20000100a00 */
[----:B------:R-:W-:Y:S02]  /*27cb0*/  IMAD.MOV.U32 R84, RZ, RZ, R80 ;  /* 0x000000ffff547224 */ /* 0x000fe400078e0050 */
[----:B------:R-:W-:Y:S02]  /*27cc0*/  IMAD.MOV.U32 R85, RZ, RZ, R81 ;  /* 0x000000ffff557224 */ /* 0x000fe400078e0051 */
[----:B------:R-:W-:Y:S02]  /*27cd0*/  IMAD.MOV.U32 R70, RZ, RZ, R240 ;  /* 0x000000ffff467224 */ /* 0x000fe400078e00f0 */
[----:B------:R-:W-:Y:S02]  /*27ce0*/  IMAD.MOV.U32 R71, RZ, RZ, R241 ;  /* 0x000000ffff477224 */ /* 0x000fe400078e00f1 */
[----:B------:R-:W-:Y:S01]  /*27cf0*/  IMAD.WIDE R88, R9, 0x4, R132 ;  /* 0x0000000409587825 */ /* 0x000fe200078e0284 */
[----:B------:R2:W-:Y:S03]  /*27d00*/  STL.64 [R1+0x8d0], R4 ;  /* 0x0008d00401007387 */ /* 0x0005e60000100a00 */
[----:B------:R-:W-:-:S02]  /*27d10*/  IMAD.MOV.U32 R80, RZ, RZ, R6 ;  /* 0x000000ffff507224 */ /* 0x000fc400078e0006 */
[----:B------:R-:W-:Y:S02]  /*27d20*/  IMAD.MOV.U32 R81, RZ, RZ, R7 ;  /* 0x000000ffff517224 */ /* 0x000fe400078e0007 */
[C---:B------:R-:W-:Y:S01]  /*27d30*/  IMAD.WIDE R240, R9.reuse, 0x4, R134 ;  /* 0x0000000409f07825 */ /* 0x040fe200078e0286 */
[----:B------:R-:W-:Y:S03]  /*27d40*/  STL.64 [R1+0x8c0], R242 ;  /* 0x0008c0f201007387 */ /* 0x000fe60000100a00 */
[----:B------:R-:W-:Y:S02]  /*27d50*/  IMAD.MOV.U32 R6, RZ, RZ, R2 ;  /* 0x000000ffff067224 */ /* 0x000fe400078e0002 */
[----:B------:R-:W-:Y:S02]  /*27d60*/  IMAD.MOV.U32 R7, RZ, RZ, R3 ;  /* 0x000000ffff077224 */ /* 0x000fe400078e0003 */
[----:B-1----:R-:W-:Y:S01]  /*27d70*/  IMAD.WIDE R244, R9, 0x4, R138 ;  /* 0x0000000409f47825 */ /* 0x002fe200078e028a */
[----:B------:R-:W-:Y:S03]  /*27d80*/  STL.64 [R1+0x8c8], R128 ;  /* 0x0008c88001007387 */ /* 0x000fe60000100a00 */
[----:B------:R-:W-:-:S02]  /*27d90*/  IMAD.MOV.U32 R116, RZ, RZ, R230 ;  /* 0x000000ffff747224 */ /* 0x000fc400078e00e6 */
[----:B------:R-:W-:Y:S02]  /*27da0*/  IMAD.MOV.U32 R117, RZ, RZ, R231 ;  /* 0x000000ffff757224 */ /* 0x000fe400078e00e7 */
[----:B------:R-:W-:Y:S02]  /*27db0*/  IMAD.MOV.U32 R2, RZ, RZ, R68 ;  /* 0x000000ffff027224 */ /* 0x000fe400078e0044 */
[----:B------:R-:W-:Y:S01]  /*27dc0*/  IMAD.MOV.U32 R3, RZ, RZ, R69 ;  /* 0x000000ffff037224 */ /* 0x000fe200078e0045 */
[----:B------:R-:W-:Y:S01]  /*27dd0*/  STL.64 [R1+0x8d8], R88 ;  /* 0x0008d85801007387 */ /* 0x000fe20000100a00 */
[----:B------:R-:W-:Y:S02]  /*27de0*/  IMAD.MOV.U32 R68, RZ, RZ, R238 ;  /* 0x000000ffff447224 */ /* 0x000fe400078e00ee */
[----:B------:R-:W-:Y:S02]  /*27df0*/  IMAD.MOV.U32 R69, RZ, RZ, R239 ;  /* 0x000000ffff457224 */ /* 0x000fe400078e00ef */
[C---:B------:R-:W-:Y:S01]  /*27e00*/  IMAD.WIDE R230, R9.reuse, 0x4, R140 ;  /* 0x0000000409e67825 */ /* 0x040fe200078e028c */
[----:B------:R-:W-:Y:S03]  /*27e10*/  STL.64 [R1+0x8e0], R240 ;  /* 0x0008e0f001007387 */ /* 0x000fe60000100a00 */
[C---:B------:R-:W-:Y:S01]  /*27e20*/  IMAD.WIDE R238, R9.reuse, 0x4, R142 ;  /* 0x0000000409ee7825 */ /* 0x040fe200078e028e */
[----:B------:R1:W-:Y:S03]  /*27e30*/  STL.64 [R1+0x8f0], R244 ;  /* 0x0008f0f401007387 */ /* 0x0003e60000100a00 */
[----:B------:R-:W-:Y:S01]  /*27e40*/  IMAD.WIDE R96, R9, 0x4, R146 ;  /* 0x0000000409607825 */ /* 0x000fe200078e0292 */
        /* <DEDUP_REMOVED lines=10> */
[----:B------:R-:W-:Y:S01]  /*27ef0*/  IMAD.WIDE R236, R9, 0x4, R150 ;  /* 0x0000000409ec7825 */ /* 0x000fe200078e0296 */
[----:B------:R3:W-:Y:S03]  /*27f00*/  STL.64 [R1+0x910], R96 ;  /* 0x0009106001007387 */ /* 0x0007e60000100a00 */
[----:B------:R-:W-:-:S02]  /*27f10*/  IMAD.MOV.U32 R126, RZ, RZ, R86 ;  /* 0x000000ffff7e7224 */ /* 0x000fc400078e0056 */
[----:B------:R-:W-:Y:S02]  /*27f20*/  IMAD.MOV.U32 R127, RZ, RZ, R87 ;  /* 0x000000ffff7f7224 */ /* 0x000fe400078e0057 */
[C---:B------:R-:W-:Y:S01]  /*27f30*/  IMAD.WIDE R86, R9.reuse, 0x4, R152 ;  /* 0x0000000409567825 */ /* 0x040fe200078e0298 */
[----:B------:R-:W-:Y:S03]  /*27f40*/  STL.64 [R1+0x908], R144 ;  /* 0x0009089001007387 */ /* 0x000fe60000100a00 */
[----:B------:R-:W-:Y:S01]  /*27f50*/  IMAD.WIDE R112, R9, 0x4, R154 ;  /* 0x0000000409707825 */ /* 0x000fe200078e029a */
[----:B------:R-:W-:Y:S03]  /*27f60*/  STL.64 [R1+0x918], R228 ;  /* 0x000918e401007387 */ /* 0x000fe60000100a00 */
[----:B------:R-:W-:-:S02]  /*27f70*/  IMAD.MOV.U32 R152, RZ, RZ, R6 ;  /* 0x000000ffff987224 */ /* 0x000fc400078e0006 */
[----:B------:R-:W-:Y:S02]  /*27f80*/  IMAD.MOV.U32 R153, RZ, RZ, R7 ;  /* 0x000000ffff997224 */ /* 0x000fe400078e0007 */
[C---:B------:R-:W-:Y:S01]  /*27f90*/  IMAD.WIDE R6, R9.reuse, 0x4, R156 ;  /* 0x0000000409067825 */ /* 0x040fe200078e029c */
[----:B------:R-:W-:Y:S03]  /*27fa0*/  STL.64 [R1+0x920], R236 ;  /* 0x000920ec01007387 */ /* 0x000fe60000100a00 */
[----:B------:R-:W-:Y:S01]  /*27fb0*/  IMAD.MOV.U32 R130, RZ, RZ, R84 ;  /* 0x000000ffff827224 */ /* 0x000fe200078e0054 */
[----:B------:R4:W-:Y:S01]  /*27fc0*/  STL.64 [R1+0x938], R112 ;  /* 0x0009387001007387 */ /* 0x0009e20000100a00 */
[----:B------:R-:W-:Y:S02]  /*27fd0*/  IMAD.MOV.U32 R131, RZ, RZ, R85 ;  /* 0x000000ffff837224 */ /* 0x000fe400078e0055 */
[C---:B--2---:R-:W-:Y:S01]  /*27fe0*/  IMAD.WIDE R4, R9.reuse, 0x4, R162 ;  /* 0x0000000409047825 */ /* 0x044fe200078e02a2 */
[----:B------:R-:W-:Y:S03]  /*27ff0*/  STL.64 [R1+0x930], R86 ;  /* 0x0009305601007387 */ /* 0x000fe60000100a00 */
[----:B------:R-:W-:Y:S01]  /*28000*/  IMAD.WIDE R84, R9, 0x4, R160 ;  /* 0x0000000409547825 */ /* 0x000fe200078e02a0 */
[----:B------:R-:W-:Y:S03]  /*28010*/  STL.64 [R1+0x940], R6 ;  /* 0x0009400601007387 */ /* 0x000fe60000100a00 */
[----:B------:R-:W-:-:S02]  /*28020*/  IMAD.MOV.U32 R132, RZ, RZ, R226 ;  /* 0x000000ffff847224 */ /* 0x000fc400078e00e2 */
[----:B------:R-:W-:Y:S01]  /*28030*/  IMAD.MOV.U32 R133, RZ, RZ, R227 ;  /* 0x000000ffff857224 */ /* 0x000fe200078e00e3 */
[----:B------:R-:W-:Y:S01]  /*28040*/  STL.64 [R1+0x948], R158 ;  /* 0x0009489e01007387 */ /* 0x000fe20000100a00 */
[----:B------:R-:W-:-:S03]  /*28050*/  IMAD.WIDE R226, R9, 0x4, R164 ;  /* 0x0000000409e27825 */ /* 0x000fc600078e02a4 */
[----:B------:R2:W-:Y:S01]  /*28060*/  STL.64 [R1+0x958], R4 ;  /* 0x0009580401007387 */ /* 0x0005e20000100a00 */
[----:B------:R-:W-:-:S03]  /*28070*/  IMAD.WIDE R156, R9, 0x4, R166 ;  /* 0x00000004099c7825 */ /* 0x000fc600078e02a6 */
[----:B------:R-:W-:Y:S01]  /*28080*/  STL.64 [R1+0x950], R84 ;  /* 0x0009505401007387 */ /* 0x000fe20000100a00 */
[----:B------:R-:W-:Y:S02]  /*28090*/  IMAD.MOV.U32 R150, RZ, RZ, R104 ;  /* 0x000000ffff967224 */ /* 0x000fe400078e0068 */
[----:B------:R-:W-:Y:S01]  /*280a0*/  IMAD.MOV.U32 R151, RZ, RZ, R105 ;  /* 0x000000ffff977224 */ /* 0x000fe200078e0069 */
[----:B------:R-:W3:Y:S01]  /*280b0*/  LDL.64 R166, [R1+0x210] ;  /* 0x0002100001a67983 */ /* 0x000ee20000100a00 */
[----:B------:R-:W-:Y:S02]  /*280c0*/  IMAD.MOV.U32 R160, RZ, RZ, R82 ;  /* 0x000000ffffa07224 */ /* 0x000fe400078e0052 */
[----:B------:R-:W-:Y:S02]  /*280d0*/  IMAD.MOV.U32 R161, RZ, RZ, R83 ;  /* 0x000000ffffa17224 */ /* 0x000fe400078e0053 */
[C---:B------:R-:W-:Y:S01]  /*280e0*/  IMAD.WIDE R82, R9.reuse, 0x4, R168 ;  /* 0x0000000409527825 */ /* 0x040fe200078e02a8 */
[----:B------:R-:W-:Y:S03]  /*280f0*/  STL.64 [R1+0x960], R226 ;  /* 0x000960e201007387 */ /* 0x000fe60000100a00 */
[----:B------:R-:W-:Y:S01]  /*28100*/  IMAD.WIDE R104, R9, 0x4, R170 ;  /* 0x0000000409687825 */ /* 0x000fe200078e02aa */
[----:B------:R-:W-:Y:S03]  /*28110*/  STL.64 [R1+0x968], R156 ;  /* 0x0009689c01007387 */ /* 0x000fe60000100a00 */
[----:B------:R-:W-:Y:S01]  /*28120*/  IMAD.MOV.U32 R170, RZ, RZ, R2 ;  /* 0x000000ffffaa7224 */ /* 0x000fe200078e0002 */
[----:B------:R-:W4:Y:S01]  /*28130*/  LDL.64 R168, [R1+0x218] ;  /* 0x0002180001a87983 */ /* 0x000f220000100a00 */
[----:B------:R-:W-:-:S02]  /*28140*/  IMAD.MOV.U32 R171, RZ, RZ, R3 ;  /* 0x000000ffffab7224 */ /* 0x000fc400078e0003 */
[----:B------:R-:W-:Y:S01]  /*28150*/  IMAD.WIDE R2, R9, 0x4, R172 ;  /* 0x0000000409027825 */ /* 0x000fe200078e02ac */
[----:B------:R-:W-:Y:S03]  /*28160*/  STL.64 [R1+0x970], R82 ;  /* 0x0009705201007387 */ /* 0x000fe60000100a00 */
[----:B------:R-:W-:Y:S02]  /*28170*/  IMAD.MOV.U32 R164, RZ, RZ, R234 ;  /* 0x000000ffffa47224 */ /* 0x000fe400078e00ea */
[----:B------:R-:W-:Y:S02]  /*28180*/  IMAD.MOV.U32 R165, RZ, RZ, R235 ;  /* 0x000000ffffa57224 */ /* 0x000fe400078e00eb */
[----:B------:R-:W-:Y:S02]  /*28190*/  IMAD.MOV.U32 R134, RZ, RZ, R80 ;  /* 0x000000ffff867224 */ /* 0x000fe400078e0050 */
[----:B------:R-:W-:-:S02]  /*281a0*/  IMAD.MOV.U32 R135, RZ, RZ, R81 ;  /* 0x000000ffff877224 */ /* 0x000fc400078e0051 */
[C---:B------:R-:W-:Y:S01]  /*281b0*/  IMAD.WIDE R234, R9.reuse, 0x4, R178 ;  /* 0x0000000409ea7825 */ /* 0x040fe200078e02b2 */
[----:B------:R2:W-:Y:S03]  /*281c0*/  STL.64 [R1+0x978], R104 ;  /* 0x0009786801007387 */ /* 0x0005e60000100a00 */
[----:B------:R-:W-:Y:S02]  /*281d0*/  IMAD.MOV.U32 R172, RZ, RZ, R10 ;  /* 0x000000ffffac7224 */ /* 0x000fe400078e000a */
[----:B------:R-:W-:Y:S02]  /*281e0*/  IMAD.MOV.U32 R173, RZ, RZ, R11 ;  /* 0x000000ffffad7224 */ /* 0x000fe400078e000b */
[C---:B------:R-:W-:Y:S01]  /*281f0*/  IMAD.WIDE R80, R9.reuse, 0x4, R176 ;  /* 0x0000000409507825 */ /* 0x040fe200078e02b0 */
[----:B------:R-:W-:Y:S03]  /*28200*/  STL.64 [R1+0x980], R2 ;  /* 0x0009800201007387 */ /* 0x000fe60000100a00 */
[----:B------:R-:W-:Y:S01]  /*28210*/  IMAD.WIDE R10, R9, 0x4, R180 ;  /* 0x00000004090a7825 */ /* 0x000fe200078e02b4 */
[----:B------:R-:W-:Y:S03]  /*28220*/  STL.64 [R1+0x988], R174 ;  /* 0x000988ae01007387 */ /* 0x000fe60000100a00 */
[----:B------:R-:W-:-:S02]  /*28230*/  IMAD.MOV.U32 R176, RZ, RZ, R250 ;  /* 0x000000ffffb07224 */ /* 0x000fc400078e00fa */
[----:B------:R-:W-:Y:S01]  /*28240*/  IMAD.MOV.U32 R177, RZ, RZ, R251 ;  /* 0x000000ffffb17224 */ /* 0x000fe200078e00fb */
[----:B------:R2:W-:Y:S01]  /*28250*/  STL.64 [R1+0x998], R234 ;  /* 0x000998ea01007387 */ /* 0x0005e20000100a00 */
[----:B------:R-:W-:Y:S02]  /*28260*/  IMAD.MOV.U32 R162, RZ, RZ, R78 ;  /* 0x000000ffffa27224 */ /* 0x000fe400078e004e */
[----:B------:R-:W-:Y:S02]  /*28270*/  IMAD.MOV.U32 R163, RZ, RZ, R79 ;  /* 0x000000ffffa37224 */ /* 0x000fe400078e004f */
[C---:B------:R-:W-:Y:S01]  /*28280*/  IMAD.WIDE R250, R9.reuse, 0x4, R186 ;  /* 0x0000000409fa7825 */ /* 0x040fe200078e02ba */
[----:B------:R-:W-:Y:S03]  /*28290*/  STL.64 [R1+0x990], R80 ;  /* 0x0009905001007387 */ /* 0x000fe60000100a00 */
[C---:B------:R-:W-:Y:S01]  /*282a0*/  IMAD.WIDE R78, R9.reuse, 0x4, R184 ;  /* 0x00000004094e7825 */ /* 0x040fe200078e02b8 */
[----:B------:R-:W-:Y:S04]  /*282b0*/  STL.64 [R1+0x9a0], R10 ;  /* 0x0009a00a01007387 */ /* 0x000fe80000100a00 */
[----:B------:R-:W-:Y:S01]  /*282c0*/  STL.64 [R1+0x9a8], R182 ;  /* 0x0009a8b601007387 */ /* 0x000fe20000100a00 */
[----:B------:R-:W-:-:S03]  /*282d0*/  IMAD.WIDE R186, R9, 0x4, R194 ;  /* 0x0000000409ba7825 */ /* 0x000fc600078e02c2 */
[----:B------:R2:W-:Y:S04]  /*282e0*/  STL.64 [R1+0x9b8], R250 ;  /* 0x0009b8fa01007387 */ /* 0x0005e80000100a00 */
[----:B------:R-:W-:Y:S04]  /*282f0*/  STL.64 [R1+0x9b0], R78 ;  /* 0x0009b04e01007387 */ /* 0x000fe80000100a00 */
[----:B------:R-:W-:Y:S04]  /*28300*/  STL.64 [R1+0x9c0], R188 ;  /* 0x0009c0bc01007387 */ /* 0x000fe80000100a00 */
[----:B------:R-:W-:Y:S04]  /*28310*/  STL.64 [R1+0x9c8], R190 ;  /* 0x0009c8be01007387 */ /* 0x000fe80000100a00 */
[----:B------:R-:W2:Y:S01]  /*28320*/  LDL.64 R194, [R1+0x280] ;  /* 0x0002800001c27983 */ /* 0x000ea20000100a00 */
[----:B------:R-:W-:-:S02]  /*28330*/  IMAD.MOV.U32 R138, RZ, RZ, R76 ;  /* 0x000000ffff8a7224 */ /* 0x000fc400078e004c */
[----:B------:R-:W-:Y:S02]  /*28340*/  IMAD.MOV.U32 R139, RZ, RZ, R77 ;  /* 0x000000ffff8b7224 */ /* 0x000fe400078e004d */
[C---:B------:R-:W-:Y:S01]  /*28350*/  IMAD.WIDE R76, R9.reuse, 0x4, R192 ;  /* 0x00000004094c7825 */ /* 0x040fe200078e02c0 */
[----:B------:R-:W-:Y:S03]  /*28360*/  STL.64 [R1+0x9d8], R186 ;  /* 0x0009d8ba01007387 */ /* 0x000fe60000100a00 */
        /* <DEDUP_REMOVED lines=58> */
[----:B------:R-:W-:Y:S01]  /*28710*/  IMAD.WIDE R66, R9, 0x4, R66 ;  /* 0x0000000409427825 */ /* 0x000fe200078e0242 */
[----:B------:R-:W-:Y:S03]  /*28720*/  STL.64 [R1+0xac0], R64 ;  /* 0x000ac04001007387 */ /* 0x000fe60000100a00 */
[----:B------:R-:W-:-:S02]  /*28730*/  IMAD.MOV.U32 R140, RZ, RZ, R74 ;  /* 0x000000ffff8c7224 */ /* 0x000fc400078e004a */
[----:B------:R-:W-:Y:S02]  /*28740*/  IMAD.MOV.U32 R141, RZ, RZ, R75 ;  /* 0x000000ffff8d7224 */ /* 0x000fe400078e004b */
[C---:B------:R-:W-:Y:S02]  /*28750*/  IMAD.WIDE R74, R9.reuse, 0x4, R200 ;  /* 0x00000004094a7825 */ /* 0x040fe400078e02c8 */
[----:B------:R-:W4:Y:S02]  /*28760*/  LDL.64 R200, [R1+0x298] ;  /* 0x0002980001c87983 */ /* 0x000f240000100a00 */
[C---:B------:R-:W-:Y:S02]  /*28770*/  IMAD.WIDE R184, R9.reuse, 0x4, R202 ;  /* 0x0000000409b87825 */ /* 0x040fe400078e02ca */
[----:B------:R-:W-:Y:S02]  /*28780*/  STL.64 [R1+0xac8], R66 ;  /* 0x000ac84201007387 */ /* 0x000fe40000100a00 */
[----:B------:R-:W-:-:S02]  /*28790*/  IMAD.WIDE R180, R9, 0x4, R204 ;  /* 0x0000000409b47825 */ /* 0x000fc400078e02cc */
[----:B------:R-:W4:Y:S02]  /*287a0*/  LDL.64 R202, [R1+0x2a0] ;  /* 0x0002a00001ca7983 */ /* 0x000f240000100a00 */
[C---:B------:R-:W-:Y:S02]  /*287b0*/  IMAD.WIDE R206, R9.reuse, 0x4, R206 ;  /* 0x0000000409ce7825 */ /* 0x040fe400078e02ce */
[----:B------:R-:W-:Y:S02]  /*287c0*/  STL.64 [R1+0xad0], R74 ;  /* 0x000ad04a01007387 */ /* 0x000fe40000100a00 */
[----:B------:R-:W-:Y:S02]  /*287d0*/  IMAD.MOV.U32 R142, RZ, RZ, R72 ;  /* 0x000000ffff8e7224 */ /* 0x000fe400078e0048 */
[----:B------:R-:W-:Y:S02]  /*287e0*/  IMAD.MOV.U32 R143, RZ, RZ, R73 ;  /* 0x000000ffff8f7224 */ /* 0x000fe400078e0049 */
[C---:B------:R-:W-:Y:S01]  /*287f0*/  IMAD.WIDE R210, R9.reuse, 0x4, R210 ;  /* 0x0000000409d27825 */ /* 0x040fe200078e02d2 */
[----:B------:R1:W-:Y:S03]  /*28800*/  STL.64 [R1+0xad8], R184 ;  /* 0x000ad8b801007387 */ /* 0x0003e60000100a00 */
        /* <DEDUP_REMOVED lines=10> */
[C---:B------:R-:W-:Y:S01]  /*288b0*/  IMAD.WIDE R70, R9.reuse, 0x4, R216 ;  /* 0x0000000409467825 */ /* 0x040fe200078e02d8 */
[----:B------:R1:W-:Y:S03]  /*288c0*/  STL.64 [R1+0xb00], R178 ;  /* 0x000b00b201007387 */ /* 0x0003e60000100a00 */
[C---:B------:R-:W-:Y:S01]  /*288d0*/  IMAD.WIDE R220, R9.reuse, 0x4, R220 ;  /* 0x0000000409dc7825 */ /* 0x040fe200078e02dc */
[----:B------:R-:W-:Y:S03]  /*288e0*/  STL.64 [R1+0xb08], R214 ;  /* 0x000b08d601007387 */ /* 0x000fe60000100a00 */
[C---:B------:R-:W-:Y:S01]  /*288f0*/  IMAD.WIDE R124, R9.reuse, 0x4, R222 ;  /* 0x00000004097c7825 */ /* 0x040fe200078e02de */
[----:B------:R1:W-:Y:S04]  /*28900*/  STL.64 [R1+0xb18], R218 ;  /* 0x000b18da01007387 */ /* 0x0003e80000100a00 */
[----:B------:R-:W-:Y:S04]  /*28910*/  STL.64 [R1+0xb10], R70 ;  /* 0x000b104601007387 */ /* 0x000fe80000100a00 */
[----:B------:R1:W-:Y:S04]  /*28920*/  STL.64 [R1+0xb20], R220 ;  /* 0x000b20dc01007387 */ /* 0x0003e80000100a00 */
[----:B------:R-:W-:Y:S04]  /*28930*/  STL.64 [R1+0xb30], R124 ;  /* 0x000b307c01007387 */ /* 0x000fe80000100a00 */
[----:B--2---:R-:W-:Y:S04]  /*28940*/  LDGSTS.E [R247+-0x52000], desc[UR46][R194.64], P0 ;  /* 0xae000000c2f77fae */ /* 0x004fe8000812186e */
[----:B------:R-:W-:Y:S04]  /*28950*/  LDGSTS.E [R247+-0x51ff8], desc[UR46][R248.64], P6 ;  /* 0xae008000f8f77fae */ /* 0x000fe8000b12186e */
[----:B------:R-:W3:Y:S04]  /*28960*/  LDL.LU.64 R248, [R1+0x10e0] ;  /* 0x0010e00001f87983 */ /* 0x000ee80000300a00 */
[----:B------:R-:W2:Y:S01]  /*28970*/  LDL.64 R192, [R1+0x290] ;  /* 0x0002900001c07983 */ /* 0x000ea20000100a00 */
[----:B------:R-:W-:Y:S01]  /*28980*/  ISETP.NE.U32.AND P1, PT, R252, RZ, PT ;  /* 0x000000fffc00720c */ /* 0x000fe20003f25070 */
[----:B------:R-:W-:Y:S01]  /*28990*/  IMAD.MOV.U32 R148, RZ, RZ, R68 ;  /* 0x000000ffff947224 */ /* 0x000fe200078e0044 */
[----:B------:R-:W-:Y:S01]  /*289a0*/  ISETP.NE.U32.AND P3, PT, R8, RZ, PT ;  /* 0x000000ff0800720c */ /* 0x000fe20003f65070 */
[----:B------:R-:W-:Y:S01]  /*289b0*/  IMAD.MOV.U32 R149, RZ, RZ, R69 ;  /* 0x000000ffff957224 */ /* 0x000fe200078e0045 */
[----:B------:R-:W1:Y:S01]  /*289c0*/  LDC R252, c[0x0][0x230] ;  /* 0x00008c00fffc7b82 */ /* 0x000e620000000800 */
[----:B------:R-:W-:-:S05]  /*289d0*/  IMAD.WIDE R68, R9, 0x4, R224 ;  /* 0x0000000409447825 */ /* 0x000fca00078e02e0 */
[----:B------:R1:W-:Y:S04]  /*289e0*/  STL.64 [R1+0xb28], R68 ;  /* 0x000b284401007387 */ /* 0x0003e80000100a00 */
[----:B------:R-:W2:Y:S04]  /*289f0*/  LDL.64 R204, [R1+0x2a8] ;  /* 0x0002a80001cc7983 */ /* 0x000ea80000100a00 */
[----:B------:R-:W2:Y:S04]  /*28a00*/  LDL.64 R212, [R1+0x2c8] ;  /* 0x0002c80001d47983 */ /* 0x000ea80000100a00 */
[----:B---3--:R-:W-:Y:S04]  /*28a10*/  LDGSTS.E [R248+-0x54000], desc[UR46][R166.64], P5 ;  /* 0xac000000a6f87fae */ /* 0x008fe8000a92186e */
[----:B----4-:R-:W-:Y:S04]  /*28a20*/  LDGSTS.E [R248+-0x53ff8], desc[UR46][R168.64], P2 ;  /* 0xac008000a8f87fae */ /* 0x010fe8000912186e */
[----:B--2---:R-:W-:Y:S04]  /*28a30*/  LDGSTS.E [R248+-0x52000], desc[UR46][R192.64], P1 ;  /* 0xae000000c0f87fae */ /* 0x004fe8000892186e */
[----:B------:R-:W-:Y:S04]  /*28a40*/  LDGSTS.E [R248+-0x51ff8], desc[UR46][R200.64], P3 ;  /* 0xae008000c8f87fae */ /* 0x000fe8000992186e */
[----:B------:R-:W0:Y:S04]  /*28a50*/  LDGDEPBAR ;  /* 0x00000000000079af */ /* 0x000e280000000000 */
[----:B------:R-:W2:Y:S04]  /*28a60*/  LDL.64 R192, [R1+0x2c0] ;  /* 0x0002c00001c07983 */ /* 0x000ea80000100a00 */
[----:B------:R-:W-:Y:S04]  /*28a70*/  LDGSTS.E [R249+0x60000], desc[UR46][R202.64], P4 ;  /* 0x60000000caf97fae */ /* 0x000fe8000a12186e */
[----:B--2---:R-:W-:Y:S04]  /*28a80*/  LDGSTS.E [R249+0x60400], desc[UR46][R192.64], P4 ;  /* 0x60400000c0f97fae */ /* 0x004fe8000a12186e */
[----:B------:R-:W2:Y:S04]  /*28a90*/  LDL.64 R192, [R1+0x2e0] ;  /* 0x0002e00001c07983 */ /* 0x000ea80000100a00 */
        /* <DEDUP_REMOVED lines=95> */
[----:B-1----:R-:W2:Y:S04]  /*29090*/  LDL.LU.64 R244, [R1+0x10d8] ;  /* 0x0010d80001f47983 */ /* 0x002ea80000300a00 */
[----:B------:R-:W-:Y:S04]  /*290a0*/  LDGSTS.E [R249+0x75800], desc[UR46][R14.64], P4 ;  /* 0x758000000ef97fae */ /* 0x000fe8000a12186e */
[----:B------:R-:W3:Y:S04]  /*290b0*/  LDL.LU.64 R96, [R1+0x10d0] ;  /* 0x0010d00001607983 */ /* 0x000ee80000300a00 */
[----:B------:R-:W-:Y:S04]  /*290c0*/  LDGSTS.E [R249+0x75c00], desc[UR46][R22.64], P4 ;  /* 0x75c0000016f97fae */ /* 0x000fe8000a12186e */
[----:B------:R-:W4:Y:S04]  /*290d0*/  LDL.LU.64 R112, [R1+0x10c8] ;  /* 0x0010c80001707983 */ /* 0x000f280000300a00 */
[----:B------:R-:W-:Y:S04]  /*290e0*/  LDGSTS.E [R249+0x76000], desc[UR46][R30.64], P4 ;  /* 0x760000001ef97fae */ /* 0x000fe8000a12186e */
[----:B------:R-:W2:Y:S04]  /*290f0*/  LDL.LU.64 R4, [R1+0x10c0] ;  /* 0x0010c00001047983 */ /* 0x000ea80000300a00 */
[----:B------:R-:W-:Y:S04]  /*29100*/  LDGSTS.E [R249+0x76400], desc[UR46][R38.64], P4 ;  /* 0x7640000026f97fae */ /* 0x000fe8000a12186e */
[----:B------:R-:W4:Y:S04]  /*29110*/  LDL.LU.64 R104, [R1+0x10b8] ;  /* 0x0010b80001687983 */ /* 0x000f280000300a00 */
[----:B------:R-:W-:Y:S04]  /*29120*/  LDGSTS.E [R249+0x76800], desc[UR46][R46.64], P4 ;  /* 0x768000002ef97fae */ /* 0x000fe8000a12186e */
[----:B------:R-:W2:Y:S04]  /*29130*/  LDL.LU.64 R234, [R1+0x10b0] ;  /* 0x0010b00001ea7983 */ /* 0x000ea80000300a00 */
[----:B------:R-:W-:Y:S04]  /*29140*/  LDGSTS.E [R249+0x76c00], desc[UR46][R54.64], P4 ;  /* 0x76c0000036f97fae */ /* 0x000fe8000a12186e */
[----:B------:R-:W3:Y:S04]  /*29150*/  LDL.LU.64 R250, [R1+0x10a8] ;  /* 0x0010a80001fa7983 */ /* 0x000ee80000300a00 */
[----:B------:R-:W-:Y:S04]  /*29160*/  LDGSTS.E [R249+0x77000], desc[UR46][R62.64], P4 ;  /* 0x770000003ef97fae */ /* 0x000fe8000a12186e */
[----:B------:R-:W-:Y:S04]  /*29170*/  LDGSTS.E [R249+0x77400], desc[UR46][R184.64], P4 ;  /* 0x77400000b8f97fae */ /* 0x000fe8000a12186e */
[----:B------:R-:W-:Y:S04]  /*29180*/  LDGSTS.E [R249+0x77800], desc[UR46][R210.64], P4 ;  /* 0x77800000d2f97fae */ /* 0x000fe8000a12186e */
[----:B------:R1:W-:Y:S04]  /*29190*/  LDGSTS.E [R249+0x77c00], desc[UR46][R218.64], P4 ;  /* 0x77c00000daf97fae */ /* 0x0003e8000a12186e */
[----:B------:R-:W4:Y:S04]  /*291a0*/  LDL.64 R184, [R1+0x2e8] ;  /* 0x0002e80001b87983 */ /* 0x000f280000100a00 */
[----:B------:R-:W2:Y:S04]  /*291b0*/  LDL.64 R246, [R1+0x350] ;  /* 0x0003500001f67983 */ /* 0x000ea80000100a00 */
[----:B---3--:R-:W-:Y:S04]  /*291c0*/  LDGSTS.E [R250+0x60100], desc[UR46][R204.64], P4 ;  /* 0x60100000ccfa7fae */ /* 0x008fe8000a12186e */
[----:B------:R-:W-:Y:S04]  /*291d0*/  LDGSTS.E [R250+0x60500], desc[UR46][R212.64], P4 ;  /* 0x60500000d4fa7fae */ /* 0x000fe8000a12186e */
[----:B----4-:R-:W-:Y:S04]  /*291e0*/  LDGSTS.E [R250+0x60900], desc[UR46][R184.64], P4 ;  /* 0x60900000b8fa7fae */ /* 0x010fe8000a12186e */
[----:B------:R-:W3:Y:S04]  /*291f0*/  LDL.64 R184, [R1+0x308] ;  /* 0x0003080001b87983 */ /* 0x000ee80000100a00 */
[----:B---3--:R-:W-:Y:S04]  /*29200*/  LDGSTS.E [R250+0x60d00], desc[UR46][R184.64], P4 ;  /* 0x60d00000b8fa7fae */ /* 0x008fe8000a12186e */
        /* <DEDUP_REMOVED lines=91> */
[----:B------:R-:W4:Y:S04]  /*297c0*/  LDL.LU.64 R232, [R1+0x1098] ;  /* 0x0010980001e87983 */ /* 0x000f280000300a00 */
        /* <DEDUP_REMOVED lines=13> */
[----:B------:R-:W4:Y:S04]  /*298a0*/  LDL.LU.64 R10, [R1+0x1060] ;  /* 0x00106000010a7983 */ /* 0x000f280000300a00 */
[----:B------:R-:W-:Y:S04]  /*298b0*/  LDGSTS.E [R250+0x77900], desc[UR46][R178.64], P4 ;  /* 0x77900000b2fa7fae */ /* 0x000fe8000a12186e */
[----:B------:R-:W-:Y:S04]  /*298c0*/  LDGSTS.E [R250+0x77d00], desc[UR46][R220.64], P4 ;  /* 0x77d00000dcfa7fae */ /* 0x000fe8000a12186e */
        /* <DEDUP_REMOVED lines=71> */
[----:B------:R-:W2:Y:S01]  /*29d40*/  LDL.64 R178, [R1+0x7c0] ;  /* 0x0007c00001b27983 */ /* 0x000ea20000100a00 */
[----:B------:R-:W-:-:S02]  /*29d50*/  IMAD.MOV.U32 R198, RZ, RZ, R152 ;  /* 0x000000ffffc67224 */ /* 0x000fc400078e0098 */
[----:B------:R-:W-:Y:S02]  /*29d60*/  IMAD.MOV.U32 R199, RZ, RZ, R153 ;  /* 0x000000ffffc77224 */ /* 0x000fe400078e0099 */
[----:B------:R-:W-:Y:S02]  /*29d70*/  IMAD.MOV.U32 R208, RZ, RZ, R164 ;  /* 0x000000ffffd07224 */ /* 0x000fe400078e00a4 */
[----:B------:R-:W-:Y:S02]  /*29d80*/  IMAD.MOV.U32 R209, RZ, RZ, R165 ;  /* 0x000000ffffd17224 */ /* 0x000fe400078e00a5 */
[----:B------:R-:W-:Y:S02]  /*29d90*/  IMAD.MOV.U32 R152, RZ, RZ, R150 ;  /* 0x000000ffff987224 */ /* 0x000fe400078e0096 */
[----:B------:R-:W-:Y:S01]  /*29da0*/  IMAD.MOV.U32 R153, RZ, RZ, R151 ;  /* 0x000000ffff997224 */ /* 0x000fe200078e0097 */
[----:B--2---:R-:W-:Y:S04]  /*29db0*/  LDGSTS.E [R251+0x71200], desc[UR46][R178.64], P4 ;  /* 0x71200000b2fb7fae */ /* 0x004fe8000a12186e */
[----:B---3--:R-:W-:Y:S04]  /*29dc0*/  LDGSTS.E [R251+0x71600], desc[UR46][R226.64], P4 ;  /* 0x71600000e2fb7fae */ /* 0x008fe8000a12186e */
[----:B------:R-:W-:Y:S04]  /*29dd0*/  LDGSTS.E [R251+0x71a00], desc[UR46][R228.64], P4 ;  /* 0x71a00000e4fb7fae */ /* 0x000fe8000a12186e */
[----:B----4-:R-:W-:Y:S04]  /*29de0*/  LDGSTS.E [R251+0x71e00], desc[UR46][R230.64], P4 ;  /* 0x71e00000e6fb7fae */ /* 0x010fe8000a12186e */
[----:B------:R-:W2:Y:S04]  /*29df0*/  LDL.LU.64 R226, [R1+0x1058] ;  /* 0x0010580001e27983 */ /* 0x000ea80000300a00 */
[----:B------:R-:W3:Y:S04]  /*29e00*/  LDL.LU.64 R228, [R1+0x1050] ;  /* 0x0010500001e47983 */ /* 0x000ee80000300a00 */
[----:B------:R-:W4:Y:S04]  /*29e10*/  LDL.LU.64 R230, [R1+0x1048] ;  /* 0x0010480001e67983 */ /* 0x000f280000300a00 */
        /* <DEDUP_REMOVED lines=15> */
[----:B------:R1:W-:Y:S04]  /*29f10*/  LDGSTS.E [R251+0x75200], desc[UR46][R190.64], P4 ;  /* 0x75200000befb7fae */ /* 0x0003e8000a12186e */
[----:B------:R-:W-:Y:S04]  /*29f20*/  LDGSTS.E [R251+0x75600], desc[UR46][R154.64], P4 ;  /* 0x756000009afb7fae */ /* 0x000fe8000a12186e */
[----:B------:R-:W-:Y:S04]  /*29f30*/  LDGSTS.E [R251+0x75a00], desc[UR46][R18.64], P4 ;  /* 0x75a0000012fb7fae */ /* 0x000fe8000a12186e */
[----:B------:R-:W-:Y:S04]  /*29f40*/  LDGSTS.E [R251+0x75e00], desc[UR46][R26.64], P4 ;  /* 0x75e000001afb7fae */ /* 0x000fe8000a12186e */
[----:B------:R-:W-:Y:S04]  /*29f50*/  LDGSTS.E [R251+0x76200], desc[UR46][R34.64], P4 ;  /* 0x7620000022fb7fae */ /* 0x000fe8000a12186e */
[----:B------:R-:W-:Y:S01]  /*29f60*/  LDGSTS.E [R251+0x76600], desc[UR46][R42.64], P4 ;  /* 0x766000002afb7fae */ /* 0x000fe2000a12186e */
[----:B-1----:R-:W-:-:S03]  /*29f70*/  IMAD.MOV.U32 R218, RZ, RZ, R176 ;  /* 0x000000ffffda7224 */ /* 0x002fc600078e00b0 */
[----:B------:R-:W-:Y:S01]  /*29f80*/  LDGSTS.E [R251+0x76a00], desc[UR46][R50.64], P4 ;  /* 0x76a0000032fb7fae */ /* 0x000fe2000a12186e */
[----:B------:R-:W-:-:S03]  /*29f90*/  IMAD.MOV.U32 R219, RZ, RZ, R177 ;  /* 0x000000ffffdb7224 */ /* 0x000fc600078e00b1 */
[----:B------:R-:W-:Y:S01]  /*29fa0*/  LDGSTS.E [R251+0x76e00], desc[UR46][R58.64], P4 ;  /* 0x76e000003afb7fae */ /* 0x000fe2000a12186e */
[----:B------:R-:W-:Y:S02]  /*29fb0*/  IMAD.MOV.U32 R150, RZ, RZ, R122 ;  /* 0x000000ffff967224 */ /* 0x000fe400078e007a */
[----:B------:R-:W-:Y:S01]  /*29fc0*/  IMAD.MOV.U32 R151, RZ, RZ, R123 ;  /* 0x000000ffff977224 */ /* 0x000fe200078e007b */
[----:B------:R-:W-:Y:S01]  /*29fd0*/  LDGSTS.E [R251+0x77200], desc[UR46][R66.64], P4 ;  /* 0x7720000042fb7fae */ /* 0x000fe2000a12186e */
[----:B------:R-:W-:Y:S02]  /*29fe0*/  IMAD.MOV.U32 R216, RZ, RZ, R170 ;  /* 0x000000ffffd87224 */ /* 0x000fe400078e00aa */
[----:B------:R-:W-:Y:S01]  /*29ff0*/  IMAD.MOV.U32 R217, RZ, RZ, R171 ;  /* 0x000000ffffd97224 */ /* 0x000fe200078e00ab */
[----:B------:R-:W-:Y:S01]  /*2a000*/  LDGSTS.E [R251+0x77600], desc[UR46][R206.64], P4 ;  /* 0x77600000cefb7fae */ /* 0x000fe2000a12186e */
[----:B------:R-:W-:Y:S02]  /*2a010*/  IMAD.MOV.U32 R122, RZ, RZ, R118 ;  /* 0x000000ffff7a7224 */ /* 0x000fe400078e0076 */
[----:B------:R-:W-:Y:S01]  /*2a020*/  IMAD.MOV.U32 R123, RZ, RZ, R119 ;  /* 0x000000ffff7b7224 */ /* 0x000fe200078e0077 */
[----:B------:R-:W-:Y:S01]  /*2a030*/  LDGSTS.E [R251+0x77a00], desc[UR46][R214.64], P4 ;  /* 0x77a00000d6fb7fae */ /* 0x000fe2000a12186e */
[----:B------:R-:W-:-:S02]  /*2a040*/  IMAD.MOV.U32 R222, RZ, RZ, R172 ;  /* 0x000000ffffde7224 */ /* 0x000fc400078e00ac */
[----:B------:R-:W-:Y:S01]  /*2a050*/  IMAD.MOV.U32 R223, RZ, RZ, R173 ;  /* 0x000000ffffdf7224 */ /* 0x000fe200078e00ad */
[----:B------:R1:W-:Y:S01]  /*2a060*/  LDGSTS.E [R251+0x77e00], desc[UR46][R124.64], P4 ;  /* 0x77e000007cfb7fae */ /* 0x0003e2000a12186e */
        /* <DEDUP_REMOVED lines=31> */
[----:B-1----:R-:W-:Y:S01]  /*2a260*/  IMAD.MOV.U32 R251, RZ, RZ, R111 ;  /* 0x000000fffffb7224 */ /* 0x002fe200078e006f */
        /* <DEDUP_REMOVED lines=43> */
[----:B------:R-:W-:Y:S01]  /*2a520*/  IMAD.MOV.U32 R224, RZ, RZ, R118 ;  /* 0x000000ffffe07224 */ /* 0x000fe200078e0076 */
[----:B------:R-:W5:Y:S01]  /*2a530*/  LDL.LU R2, [R1+0x1028] ;  /* 0x0010280001027983 */ /* 0x000f620000300800 */
[----:B------:R-:W-:Y:S02]  /*2a540*/  IMAD.MOV.U32 R225, RZ, RZ, R119 ;  /* 0x000000ffffe17224 */ /* 0x000fe400078e0077 */
[----:B------:R-:W-:Y:S01]  /*2a550*/  IMAD.MOV.U32 R220, RZ, RZ, R106 ;  /* 0x000000ffffdc7224 */ /* 0x000fe200078e006a */
[----:B------:R-:W5:Y:S01]  /*2a560*/  LDL.LU.64 R244, [R1+0x1020] ;  /* 0x0010200001f47983 */ /* 0x000f620000300a00 */
[----:B------:R-:W-:-:S02]  /*2a570*/  IMAD.MOV.U32 R221, RZ, RZ, R107 ;  /* 0x000000ffffdd7224 */ /* 0x000fc400078e006b */
[----:B------:R-:W-:Y:S01]  /*2a580*/  IMAD.MOV.U32 R192, RZ, RZ, R98 ;  /* 0x000000ffffc07224 */ /* 0x000fe200078e0062 */
[----:B------:R-:W5:Y:S01]  /*2a590*/  LDL.LU.64 R242, [R1+0x1018] ;  /* 0x0010180001f27983 */ /* 0x000f620000300a00 */
[----:B------:R-:W-:Y:S02]  /*2a5a0*/  IMAD.MOV.U32 R193, RZ, RZ, R99 ;  /* 0x000000ffffc17224 */ /* 0x000fe400078e0063 */
[----:B------:R-:W-:Y:S01]  /*2a5b0*/  IMAD.MOV.U32 R158, RZ, RZ, R92 ;  /* 0x000000ffff9e7224 */ /* 0x000fe200078e005c */
[----:B------:R-:W5:Y:S01]  /*2a5c0*/  LDL.LU.64 R240, [R1+0x1010] ;  /* 0x0010100001f07983 */ /* 0x000f620000300a00 */
[----:B------:R-:W-:Y:S02]  /*2a5d0*/  IMAD.MOV.U32 R159, RZ, RZ, R93 ;  /* 0x000000ffff9f7224 */ /* 0x000fe400078e005d */
[----:B------:R-:W-:Y:S01]  /*2a5e0*/  IMAD.MOV.U32 R91, RZ, RZ, R3 ;  /* 0x000000ffff5b7224 */ /* 0x000fe200078e0003 */
[----:B------:R-:W5:Y:S01]  /*2a5f0*/  LDL.LU.64 R238, [R1+0x1008] ;  /* 0x0010080001ee7983 */ /* 0x000f620000300a00 */
[----:B------:R-:W-:-:S02]  /*2a600*/  IMAD.MOV.U32 R214, RZ, RZ, R100 ;  /* 0x000000ffffd67224 */ /* 0x000fc400078e0064 */
[----:B------:R-:W-:Y:S01]  /*2a610*/  IMAD.MOV.U32 R215, RZ, RZ, R101 ;  /* 0x000000ffffd77224 */ /* 0x000fe200078e0065 */
[----:B------:R-:W5:Y:S01]  /*2a620*/  LDL.LU.64 R236, [R1+0x1000] ;  /* 0x0010000001ec7983 */ /* 0x000f620000300a00 */
[----:B------:R-:W-:-:S03]  /*2a630*/  IMAD.MOV.U32 R178, RZ, RZ, R90 ;  /* 0x000000ffffb27224 */ /* 0x000fc600078e005a */
[----:B------:R1:W-:Y:S01]  /*2a640*/  STL [R1], RZ ;  /* 0x000000ff01007387 */ /* 0x0003e20000100800 */
[----:B------:R-:W-:-:S03]  /*2a650*/  IMAD.MOV.U32 R179, RZ, RZ, R91 ;  /* 0x000000ffffb37224 */ /* 0x000fc600078e005b */
[----:B------:R1:W-:Y:S04]  /*2a660*/  STL [R1+0x4], RZ ;  /* 0x000004ff01007387 */ /* 0x0003e80000100800 */
        /* <DEDUP_REMOVED lines=17> */
[----:B------:R-:W5:Y:S04]  /*2a780*/  LDL.LU.64 R4, [R1+0xff8] ;  /* 0x000ff80001047983 */ /* 0x000f680000300a00 */
        /* <DEDUP_REMOVED lines=14> */
[----:B------:R1:W-:Y:S04]  /*2a870*/  STL [R1+0x8], RZ ;  /* 0x000008ff01007387 */ /* 0x0003e80000100800 */
        /* <DEDUP_REMOVED lines=106> */
[----:B------:R1:W-:Y:S01]  /*2af20*/  STL [R1+0x1b4], RZ ;  /* 0x0001b4ff01007387 */ /* 0x0003e20000100800 */
[----:B------:R-:W-:-:S03]  /*2af30*/  IMAD.MOV.U32 R156, RZ, RZ, R94 ;  /* 0x000000ffff9c7224 */ /* 0x000fc600078e005e */
[----:B------:R1:W-:Y:S01]  /*2af40*/  STL [R1+0x1b8], RZ ;  /* 0x0001b8ff01007387 */ /* 0x0003e20000100800 */
[----:B------:R-:W-:-:S03]  /*2af50*/  IMAD.MOV.U32 R157, RZ, RZ, R95 ;  /* 0x000000ffff9d7224 */ /* 0x000fc600078e005f */
[----:B------:R1:W-:Y:S04]  /*2af60*/  STL [R1+0x1bc], RZ ;  /* 0x0001bcff01007387 */ /* 0x0003e80000100800 */
[----:B------:R1:W-:Y:S04]  /*2af70*/  STL [R1+0x1c0], RZ ;  /* 0x0001c0ff01007387 */ /* 0x0003e80000100800 */
[----:B------:R1:W-:Y:S04]  /*2af80*/  STL [R1+0x1c4], RZ ;  /* 0x0001c4ff01007387 */ /* 0x0003e80000100800 */
[----:B------:R1:W-:Y:S04]  /*2af90*/  STL [R1+0x1c8], RZ ;  /* 0x0001c8ff01007387 */ /* 0x0003e80000100800 */
[----:B------:R1:W-:Y:S04]  /*2afa0*/  STL [R1+0x1cc], RZ ;  /* 0x0001ccff01007387 */ /* 0x0003e80000100800 */
[----:B------:R1:W-:Y:S04]  /*2afb0*/  STL [R1+0x1d0], RZ ;  /* 0x0001d0ff01007387 */ /* 0x0003e80000100800 */
[----:B------:R1:W-:Y:S04]  /*2afc0*/  STL [R1+0x1d4], RZ ;  /* 0x0001d4ff01007387 */ /* 0x0003e80000100800 */
[----:B------:R-:W-:Y:S04]  /*2afd0*/  LDGSTS.E [R0+0x71b00], desc[UR46][R156.64], P4 ;  /* 0x71b000009c007fae */ /* 0x000fe8000a12186e */
        /* <DEDUP_REMOVED lines=10> */
[----:B------:R1:W-:Y:S01]  /*2b080*/  STL [R1+0x1ec], RZ ;  /* 0x0001ecff01007387 */ /* 0x0003e20000100800 */
[----:B------:R-:W-:-:S03]  /*2b090*/  VIADD R3, R252, 0x3f ;  /* 0x0000003ffc037836 */ /* 0x000fc60000000000 */
        /* <DEDUP_REMOVED lines=8> */
[----:B------:R-:W-:Y:S01]  /*2b120*/  LDGSTS.E [R0+0x74300], desc[UR46][R84.64], P4 ;  /* 0x7430000054007fae */ /* 0x000fe2000a12186e */
[----:B------:R-:W-:-:S03]  /*2b130*/  ISETP.GE.AND P0, PT, R3, 0x40, PT ;  /* 0x000000400300780c */ /* 0x000fc60003f06270 */
[----:B------:R-:W-:Y:S04]  /*2b140*/  LDGSTS.E [R0+0x74700], desc[UR46][R82.64], P4 ;  /* 0x7470000052007fae */ /* 0x000fe8000a12186e */
[----:B------:R-:W-:Y:S04]  /*2b150*/  LDGSTS.E [R0+0x74b00], desc[UR46][R80.64], P4 ;  /* 0x74b0000050007fae */ /* 0x000fe8000a12186e */
[----:B------:R-:W-:Y:S04]  /*2b160*/  LDGSTS.E [R0+0x74f00], desc[UR46][R78.64], P4 ;  /* 0x74f000004e007fae */ /* 0x000fe8000a12186e */
[----:B------:R-:W-:Y:S04]  /*2b170*/  LDGSTS.E [R0+0x75300], desc[UR46][R76.64], P4 ;  /* 0x753000004c007fae */ /* 0x000fe8000a12186e */
[----:B------:R-:W-:Y:S04]  /*2b180*/  LDGSTS.E [R0+0x75700], desc[UR46][R12.64], P4 ;  /* 0x757000000c007fae */ /* 0x000fe8000a12186e */
[----:B------:R-:W-:Y:S04]  /*2b190*/  LDGSTS.E [R0+0x75b00], desc[UR46][R20.64], P4 ;  /* 0x75b0000014007fae */ /* 0x000fe8000a12186e */
[----:B------:R2:W-:Y:S04]  /*2b1a0*/  LDGSTS.E [R0+0x75f00], desc[UR46][R28.64], P4 ;  /* 0x75f000001c007fae */ /* 0x0005e8000a12186e */
[----:B------:R3:W-:Y:S04]  /*2b1b0*/  LDGSTS.E [R0+0x76300], desc[UR46][R36.64], P4 ;  /* 0x7630000024007fae */ /* 0x0007e8000a12186e */
[----:B------:R4:W-:Y:S04]  /*2b1c0*/  LDGSTS.E [R0+0x76700], desc[UR46][R44.64], P4 ;  /* 0x767000002c007fae */ /* 0x0009e8000a12186e */
[----:B------:R1:W-:Y:S04]  /*2b1d0*/  LDGSTS.E [R0+0x76b00], desc[UR46][R52.64], P4 ;  /* 0x76b0000034007fae */ /* 0x0003e8000a12186e */
[----:B------:R1:W-:Y:S04]  /*2b1e0*/  LDGSTS.E [R0+0x76f00], desc[UR46][R60.64], P4 ;  /* 0x76f000003c007fae */ /* 0x0003e8000a12186e */
[----:B------:R-:W-:Y:S04]  /*2b1f0*/  LDGSTS.E [R0+0x77300], desc[UR46][R74.64], P4 ;  /* 0x773000004a007fae */ /* 0x000fe8000a12186e */
[----:B------:R-:W-:Y:S04]  /*2b200*/  LDGSTS.E [R0+0x77700], desc[UR46][R72.64], P4 ;  /* 0x7770000048007fae */ /* 0x000fe8000a12186e */
[----:B------:R-:W-:Y:S04]  /*2b210*/  LDGSTS.E [R0+0x77b00], desc[UR46][R70.64], P4 ;  /* 0x77b0000046007fae */ /* 0x000fe8000a12186e */
[----:B------:R1:W-:Y:S01]  /*2b220*/  LDGSTS.E [R0+0x77f00], desc[UR46][R68.64], P4 ;  /* 0x77f0000044007fae */ /* 0x0003e2000a12186e */
[----:B------:R-:W-:-:S03]  /*2b230*/  CS2R R24, SRZ ;  /* 0x0000000000187805 */ /* 0x000fc6000001ff00 */
[----:B------:R-:W0:Y:S01]  /*2b240*/  LDGDEPBAR ;  /* 0x00000000000079af */ /* 0x000e220000000000 */
[----:B------:R-:W-:Y:S02]  /*2b250*/  CS2R R26, SRZ ;  /* 0x00000000001a7805 */ /* 0x000fe4000001ff00 */
[----:B--2---:R-:W-:Y:S02]  /*2b260*/  CS2R R28, SRZ ;  /* 0x00000000001c7805 */ /* 0x004fe4000001ff00 */
[----:B------:R-:W-:Y:S02]  /*2b270*/  CS2R R30, SRZ ;  /* 0x00000000001e7805 */ /* 0x000fe4000001ff00 */
[----:B------:R-:W-:Y:S02]  /*2b280*/  CS2R R32, SRZ ;  /* 0x0000000000207805 */ /* 0x000fe4000001ff00 */
[----:B------:R-:W-:Y:S02]  /*2b290*/  CS2R R34, SRZ ;  /* 0x0000000000227805 */ /* 0x000fe4000001ff00 */
[----:B---3--:R-:W-:-:S02]  /*2b2a0*/  CS2R R36, SRZ ;  /* 0x0000000000247805 */ /* 0x008fc4000001ff00 */
[----:B------:R-:W-:Y:S02]  /*2b2b0*/  CS2R R38, SRZ ;  /* 0x0000000000267805 */ /* 0x000fe4000001ff00 */
[----:B------:R-:W-:Y:S02]  /*2b2c0*/  CS2R R40, SRZ ;  /* 0x0000000000287805 */ /* 0x000fe4000001ff00 */
[----:B------:R-:W-:Y:S02]  /*2b2d0*/  CS2R R42, SRZ ;  /* 0x00000000002a7805 */ /* 0x000fe4000001ff00 */
[----:B----4-:R-:W-:Y:S02]  /*2b2e0*/  CS2R R44, SRZ ;  /* 0x00000000002c7805 */ /* 0x010fe4000001ff00 */
[----:B------:R-:W-:Y:S02]  /*2b2f0*/  CS2R R46, SRZ ;  /* 0x00000000002e7805 */ /* 0x000fe4000001ff00 */
[----:B------:R-:W-:-:S02]  /*2b300*/  CS2R R48, SRZ ;  /* 0x0000000000307805 */ /* 0x000fc4000001ff00 */
[----:B------:R-:W-:Y:S02]  /*2b310*/  CS2R R50, SRZ ;  /* 0x0000000000327805 */ /* 0x000fe4000001ff00 */
[----:B-1----:R-:W-:Y:S02]  /*2b320*/  CS2R R52, SRZ ;  /* 0x0000000000347805 */ /* 0x002fe4000001ff00 */
[----:B------:R-:W-:Y:S02]  /*2b330*/  CS2R R54, SRZ ;  /* 0x0000000000367805 */ /* 0x000fe4000001ff00 */
[----:B------:R-:W-:Y:S02]  /*2b340*/  CS2R R56, SRZ ;  /* 0x0000000000387805 */ /* 0x000fe4000001ff00 */
[----:B------:R-:W-:Y:S02]  /*2b350*/  CS2R R58, SRZ ;  /* 0x00000000003a7805 */ /* 0x000fe4000001ff00 */
[----:B------:R-:W-:-:S02]  /*2b360*/  CS2R R60, SRZ ;  /* 0x00000000003c7805 */ /* 0x000fc4000001ff00 */
[----:B------:R-:W-:Y:S02]  /*2b370*/  CS2R R62, SRZ ;  /* 0x00000000003e7805 */ /* 0x000fe4000001ff00 */
[----:B------:R-:W-:Y:S02]  /*2b380*/  CS2R R64, SRZ ;  /* 0x0000000000407805 */ /* 0x000fe4000001ff00 */
        /* <DEDUP_REMOVED lines=42> */
[----:B------:R-:W-:Y:S01]  /*2b630*/  CS2R R150, SRZ ;  /* 0x0000000000967805 */ /* 0x000fe2000001ff00 */
[----:B------:R-:W-:Y:S06]  /*2b640*/  @!P0 BRA `(.L_x_0) ;  /* 0x0000011c00788947 */ /* 0x000fec0003800000 */
[----:B------:R-:W-:Y:S02]  /*2b650*/  IMAD.MOV.U32 R128, RZ, RZ, R162 ;  /* 0x000000ffff807224 */ /* 0x000fe400078e00a2 */
[----:B------:R-:W-:Y:S02]  /*2b660*/  IMAD.MOV.U32 R129, RZ, RZ, R163 ;  /* 0x000000ffff817224 */ /* 0x000fe400078e00a3 */
[----:B------:R-:W-:Y:S01]  /*2b670*/  IMAD.MOV.U32 R132, RZ, RZ, R164 ;  /* 0x000000ffff847224 */ /* 0x000fe200078e00a4 */
[----:B------:R-:W2:Y:S01]  /*2b680*/  LDL.LU.64 R162, [R1+0x200] ;  /* 0x0002000001a27983 */ /* 0x000ea20000300a00 */
[----:B------:R-:W-:Y:S02]  /*2b690*/  IMAD.MOV.U32 R133, RZ, RZ, R165 ;  /* 0x000000ffff857224 */ /* 0x000fe400078e00a5 */
[----:B------:R-:W-:Y:S01]  /*2b6a0*/  IMAD.MOV.U32 R134, RZ, RZ, R170 ;  /* 0x000000ffff867224 */ /* 0x000fe200078e00aa */
[----:B------:R-:W3:Y:S01]  /*2b6b0*/  LDL.LU.64 R164, [R1+0x208] ;  /* 0x0002080001a47983 */ /* 0x000ee20000300a00 */
[----:B------:R-:W-:-:S02]  /*2b6c0*/  IMAD.MOV.U32 R135, RZ, RZ, R171 ;  /* 0x000000ffff877224 */ /* 0x000fc400078e00ab */
[----:B------:R-:W-:Y:S01]  /*2b6d0*/  IMAD.MOV.U32 R136, RZ, RZ, R172 ;  /* 0x000000ffff887224 */ /* 0x000fe200078e00ac */
[----:B------:R-:W4:Y:S01]  /*2b6e0*/  LDL.LU.64 R170, [R1+0x220] ;  /* 0x0002200001aa7983 */ /* 0x000f220000300a00 */
[----:B------:R-:W-:Y:S02]  /*2b6f0*/  IMAD.MOV.U32 R137, RZ, RZ, R173 ;  /* 0x000000ffff897224 */ /* 0x000fe400078e00ad */
[----:B------:R-:W-:Y:S01]  /*2b700*/  IMAD.MOV.U32 R142, RZ, RZ, R176 ;  /* 0x000000ffff8e7224 */ /* 0x000fe200078e00b0 */
[----:B------:R-:W4:Y:S01]  /*2b710*/  LDL.LU.64 R172, [R1+0x228] ;  /* 0x0002280001ac7983 */ /* 0x000f220000300a00 */
[----:B------:R-:W-:Y:S02]  /*2b720*/  IMAD.MOV.U32 R143, RZ, RZ, R177 ;  /* 0x000000ffff8f7224 */ /* 0x000fe400078e00b1 */
[----:B------:R-:W-:Y:S01]  /*2b730*/  IMAD.MOV.U32 R148, RZ, RZ, R178 ;  /* 0x000000ffff947224 */ /* 0x000fe200078e00b2 */
[----:B------:R-:W4:Y:S01]  /*2b740*/  LDL.LU.64 R126, [R1+0x230] ;  /* 0x00023000017e7983 */ /* 0x000f220000300a00 */
        /* <DEDUP_REMOVED lines=12> */
[----:B------:R-:W-:-:S03]  /*2b810*/  IMAD.MOV.U32 R147, RZ, RZ, R159 ;  /* 0x000000ffff937224 */ /* 0x000fc600078e009f */
[----:B------:R-:W4:Y:S01]  /*2b820*/  LDL.LU.64 R116, [R1+0x258] ;  /* 0x0002580001747983 */ /* 0x000f220000300a00 */
        /* <DEDUP_REMOVED lines=18> */
[----:B--2---:R-:W-:Y:S02]  /*2b950*/  IMAD.MOV.U32 R161, RZ, RZ, R162 ;  /* 0x000000ffffa17224 */ /* 0x004fe400078e00a2 */
[----:B------:R-:W-:Y:S02]  /*2b960*/  IMAD.MOV.U32 R160, RZ, RZ, R163 ;  /* 0x000000ffffa07224 */ /* 0x000fe400078e00a3 */
[----:B---3--:R-:W-:Y:S02]  /*2b970*/  IMAD.MOV.U32 R163, RZ, RZ, R164 ;  /* 0x000000ffffa37224 */ /* 0x008fe400078e00a4 */
[----:B------:R-:W-:Y:S02]  /*2b980*/  IMAD.MOV.U32 R162, RZ, RZ, R165 ;  /* 0x000000ffffa27224 */ /* 0x000fe400078e00a5 */
[----:B------:R-:W-:Y:S02]  /*2b990*/  IMAD.MOV.U32 R165, RZ, RZ, R166 ;  /* 0x000000ffffa57224 */ /* 0x000fe400078e00a6 */
[----:B------:R-:W-:-:S02]  /*2b9a0*/  IMAD.MOV.U32 R164, RZ, RZ, R167 ;  /* 0x000000ffffa47224 */ /* 0x000fc400078e00a7 */
[----:B------:R-:W-:Y:S02]  /*2b9b0*/  IMAD.MOV.U32 R167, RZ, RZ, R168 ;  /* 0x000000ffffa77224 */ /* 0x000fe400078e00a8 */
[----:B------:R-:W-:Y:S02]  /*2b9c0*/  IMAD.MOV.U32 R166, RZ, RZ, R169 ;  /* 0x000000ffffa67224 */ /* 0x000fe400078e00a9 */
[----:B----4-:R-:W-:Y:S02]  /*2b9d0*/  IMAD.MOV.U32 R169, RZ, RZ, R170 ;  /* 0x000000ffffa97224 */ /* 0x010fe400078e00aa */
[----:B------:R-:W-:Y:S02]  /*2b9e0*/  IMAD.MOV.U32 R168, RZ, RZ, R171 ;  /* 0x000000ffffa87224 */ /* 0x000fe400078e00ab */
[----:B------:R-:W-:Y:S02]  /*2b9f0*/  IMAD.MOV.U32 R171, RZ, RZ, R172 ;  /* 0x000000ffffab7224 */ /* 0x000fe400078e00ac */
[----:B------:R-:W-:-:S02]  /*2ba00*/  IMAD.MOV.U32 R170, RZ, RZ, R173 ;  /* 0x000000ffffaa7224 */ /* 0x000fc400078e00ad */
[----:B------:R-:W-:Y:S02]  /*2ba10*/  IMAD.MOV.U32 R173, RZ, RZ, R126 ;  /* 0x000000ffffad7224 */ /* 0x000fe400078e007e */
[----:B------:R-:W-:Y:S02]  /*2ba20*/  IMAD.MOV.U32 R172, RZ, RZ, R127 ;  /* 0x000000ffffac7224 */ /* 0x000fe400078e007f */
[----:B------:R-:W-:Y:S02]  /*2ba30*/  IMAD.MOV.U32 R126, RZ, RZ, R186 ;  /* 0x000000ffff7e7224 */ /* 0x000fe400078e00ba */
[----:B------:R-:W-:Y:S02]  /*2ba40*/  IMAD.MOV.U32 R127, RZ, RZ, R187 ;  /* 0x000000ffff7f7224 */ /* 0x000fe400078e00bb */
[----:B------:R-:W2:Y:S04]  /*2ba50*/  LDL.LU.64 R186, [R1+0x260] ;  /* 0x0002600001ba7983 */ /* 0x000ea80000300a00 */
[----:B------:R-:W3:Y:S04]  /*2ba60*/  LDL.LU.64 R188, [R1+0x268] ;  /* 0x0002680001bc7983 */ /* 0x000ee80000300a00 */
[----:B------:R-:W4:Y:S04]  /*2ba70*/  LDL.LU.64 R190, [R1+0x270] ;  /* 0x0002700001be7983 */ /* 0x000f280000300a00 */
[----:B------:R-:W4:Y:S04]  /*2ba80*/  LDL.LU.64 R192, [R1+0x278] ;  /* 0x0002780001c07983 */ /* 0x000f280000300a00 */
[----:B------:R-:W4:Y:S04]  /*2ba90*/  LDL.LU.64 R114, [R1+0x288] ;  /* 0x0002880001727983 */ /* 0x000f280000300a00 */
[----:B------:R-:W4:Y:S04]  /*2baa0*/  LDL.LU.64 R110, [R1+0x290] ;  /* 0x00029000016e7983 */ /* 0x000f280000300a00 */
[----:B------:R-:W4:Y:S04]  /*2bab0*/  LDL.LU.64 R112, [R1+0x2b0] ;  /* 0x0002b00001707983 */ /* 0x000f280000300a00 */
[----:B------:R-:W4:Y:S01]  /*2bac0*/  LDL.LU.64 R108, [R1+0x2c0] ;  /* 0x0002c000016c7983 */ /* 0x000f220000300a00 */
        /* <DEDUP_REMOVED lines=44> */
[----:B--2---:R-:W-:Y:S02]  /*2bd90*/  IMAD.MOV.U32 R185, RZ, RZ, R186 ;  /* 0x000000ffffb97224 */ /* 0x004fe400078e00ba */
[----:B------:R-:W-:Y:S02]  /*2bda0*/  IMAD.MOV.U32 R184, RZ, RZ, R187 ;  /* 0x000000ffffb87224 */ /* 0x000fe400078e00bb */
[----:B---3--:R-:W-:Y:S02]  /*2bdb0*/  IMAD.MOV.U32 R187, RZ, RZ, R188 ;  /* 0x000000ffffbb7224 */ /* 0x008fe400078e00bc */
[----:B------:R-:W-:Y:S02]  /*2bdc0*/  IMAD.MOV.U32 R186, RZ, RZ, R189 ;  /* 0x000000ffffba7224 */ /* 0x000fe400078e00bd */
[----:B----4-:R-:W-:-:S02]  /*2bdd0*/  IMAD.MOV.U32 R189, RZ, RZ, R190 ;  /* 0x000000ffffbd7224 */ /* 0x010fc400078e00be */
        /* <DEDUP_REMOVED lines=29> */
[----:B------:R-:W2:Y:S01]  /*2bfb0*/  LDL.LU.64 R110, [R1+0x2d0] ;  /* 0x0002d000016e7983 */ /* 0x000ea20000300a00 */
        /* <DEDUP_REMOVED lines=28> */
[----:B------:R-:W-:Y:S01]  /*2c180*/  IMAD.MOV.U32 R209, RZ, RZ, R108 ;  /* 0x000000ffffd17224 */ /* 0x000fe200078e006c */
[----:B------:R-:W3:Y:S01]  /*2c190*/  LDL.LU.64 R106, [R1+0x2e0] ;  /* 0x0002e000016a7983 */ /* 0x000ee20000300a00 */
[----:B------:R-:W-:-:S03]  /*2c1a0*/  IMAD.MOV.U32 R208, RZ, RZ, R109 ;  /* 0x000000ffffd07224 */ /* 0x000fc600078e006d */
[----:B------:R-:W4:Y:S04]  /*2c1b0*/  LDL.LU.64 R108, [R1+0x2e8] ;  /* 0x0002e800016c7983 */ /* 0x000f280000300a00 */
[----:B------:R-:W4:Y:S04]  /*2c1c0*/  LDL.LU.64 R100, [R1+0x2f0] ;  /* 0x0002f00001647983 */ /* 0x000f280000300a00 */
[----:B------:R-:W4:Y:S04]  /*2c1d0*/  LDL.LU.64 R94, [R1+0x300] ;  /* 0x00030000015e7983 */ /* 0x000f280000300a00 */
[----:B------:R-:W3:Y:S01]  /*2c1e0*/  LDL.LU.64 R96, [R1+0x308] ;  /* 0x0003080001607983 */ /* 0x000ee20000300a00 */
[----:B------:R-:W-:-:S02]  /*2c1f0*/  IMAD.MOV.U32 R104, RZ, RZ, R210 ;  /* 0x000000ffff687224 */ /* 0x000fc400078e00d2 */
[----:B------:R-:W-:Y:S01]  /*2c200*/  IMAD.MOV.U32 R105, RZ, RZ, R211 ;  /* 0x000000ffff697224 */ /* 0x000fe200078e00d3 */
[----:B------:R-:W4:Y:S01]  /*2c210*/  LDL.LU.64 R98, [R1+0x310] ;  /* 0x0003100001627983 */ /* 0x000f220000300a00 */
[----:B------:R-:W-:Y:S02]  /*2c220*/  IMAD.MOV.U32 R211, RZ, RZ, R212 ;  /* 0x000000ffffd37224 */ /* 0x000fe400078e00d4 */
[----:B------:R-:W-:Y:S02]  /*2c230*/  IMAD.MOV.U32 R210, RZ, RZ, R213 ;  /* 0x000000ffffd27224 */ /* 0x000fe400078e00d5 */
[----:B-----5:R-:W-:Y:S02]  /*2c240*/  IMAD.MOV.U32 R9, RZ, RZ, R10 ;  /* 0x000000ffff097224 */ /* 0x020fe400078e000a */
[----:B------:R-:W-:Y:S02]  /*2c250*/  IMAD.MOV.U32 R8, RZ, RZ, R11 ;  /* 0x000000ffff087224 */ /* 0x000fe400078e000b */
[----:B------:R-:W-:-:S02]  /*2c260*/  IMAD.MOV.U32 R11, RZ, RZ, R226 ;  /* 0x000000ffff0b7224 */ /* 0x000fc400078e00e2 */
[----:B------:R-:W-:Y:S02]  /*2c270*/  IMAD.MOV.U32 R10, RZ, RZ, R227 ;  /* 0x000000ffff0a7224 */ /* 0x000fe400078e00e3 */
[----:B------:R-:W-:Y:S02]  /*2c280*/  IMAD.MOV.U32 R15, RZ, RZ, R230 ;  /* 0x000000ffff0f7224 */ /* 0x000fe400078e00e6 */
[----:B------:R-:W-:Y:S02]  /*2c290*/  IMAD.MOV.U32 R14, RZ, RZ, R231 ;  /* 0x000000ffff0e7224 */ /* 0x000fe400078e00e7 */
[----:B--2---:R-:W-:Y:S02]  /*2c2a0*/  IMAD.MOV.U32 R213, RZ, RZ, R110 ;  /* 0x000000ffffd57224 */ /* 0x004fe400078e006e */
        /* <DEDUP_REMOVED lines=36> */
[----:B---3--:R-:W-:Y:S02]  /*2c4f0*/  IMAD.MOV.U32 R227, RZ, RZ, R96 ;  /* 0x000000ffffe37224 */ /* 0x008fe400078e0060 */
[----:B------:R-:W-:-:S02]  /*2c500*/  IMAD.MOV.U32 R226, RZ, RZ, R97 ;  /* 0x000000ffffe27224 */ /* 0x000fc400078e0061 */
[----:B------:R-:W2:Y:S01]  /*2c510*/  LDL.LU.64 R96, [R1+0x320] ;  /* 0x0003200001607983 */ /* 0x000ea20000300a00 */
[----:B------:R-:W-:-:S03]  /*2c520*/  IMAD.MOV.U32 R230, RZ, RZ, R105 ;  /* 0x000000ffffe67224 */ /* 0x000fc600078e0069 */
[----:B------:R-:W3:Y:S01]  /*2c530*/  LDL.LU.64 R104, [R1+0x328] ;  /* 0x0003280001687983 */ /* 0x000ee20000300a00 */
[----:B------:R-:W-:Y:S02]  /*2c540*/  IMAD.MOV.U32 R217, RZ, RZ, R106 ;  /* 0x000000ffffd97224 */ /* 0x000fe400078e006a */
[----:B------:R-:W-:Y:S02]  /*2c550*/  IMAD.MOV.U32 R216, RZ, RZ, R107 ;  /* 0x000000ffffd87224 */ /* 0x000fe400078e006b */
[----:B------:R-:W-:Y:S02]  /*2c560*/  IMAD.MOV.U32 R106, RZ, RZ, R218 ;  /* 0x000000ffff6a7224 */ /* 0x000fe400078e00da */
[----:B------:R-:W-:Y:S02]  /*2c570*/  IMAD.MOV.U32 R107, RZ, RZ, R219 ;  /* 0x000000ffff6b7224 */ /* 0x000fe400078e00db */
[----:B----4-:R-:W-:Y:S02]  /*2c580*/  IMAD.MOV.U32 R219, RZ, RZ, R108 ;  /* 0x000000ffffdb7224 */ /* 0x010fe400078e006c */
        /* <DEDUP_REMOVED lines=72> */
[----:B------:R-:W4:Y:S01]  /*2ca10*/  LDL.LU.64 R94, [R1+0x330] ;  /* 0x00033000015e7983 */ /* 0x000f220000300a00 */
[----:B------:R-:W-:-:S03]  /*2ca20*/  IMAD.MOV.U32 R101, RZ, RZ, R107 ;  /* 0x000000ffff657224 */ /* 0x000fc600078e006b */
[----:B------:R-:W4:Y:S01]  /*2ca30*/  LDL.LU.64 R106, [R1+0x380] ;  /* 0x00038000016a7983 */ /* 0x000f220000300a00 */
[----:B--2---:R-:W-:Y:S02]  /*2ca40*/  IMAD.MOV.U32 R233, RZ, RZ, R96 ;  /* 0x000000ffffe97224 */ /* 0x004fe400078e0060 */
[----:B------:R-:W-:Y:S02]  /*2ca50*/  IMAD.MOV.U32 R232, RZ, RZ, R97 ;  /* 0x000000ffffe87224 */ /* 0x000fe400078e0061 */
[----:B---3--:R-:W-:Y:S02]  /*2ca60*/  IMAD.MOV.U32 R235, RZ, RZ, R104 ;  /* 0x000000ffffeb7224 */ /* 0x008fe400078e0068 */
[----:B------:R-:W-:Y:S02]  /*2ca70*/  IMAD.MOV.U32 R234, RZ, RZ, R105 ;  /* 0x000000ffffea7224 */ /* 0x000fe400078e0069 */
[----:B------:R-:W-:Y:S02]  /*2ca80*/  IMAD.MOV.U32 R96, RZ, RZ, R98 ;  /* 0x000000ffff607224 */ /* 0x000fe400078e0062 */
[----:B------:R-:W-:-:S02]  /*2ca90*/  IMAD.MOV.U32 R97, RZ, RZ, R99 ;  /* 0x000000ffff617224 */ /* 0x000fc400078e0063 */
[----:B------:R-:W-:Y:S01]  /*2caa0*/  IMAD.MOV.U32 R104, RZ, RZ, R108 ;  /* 0x000000ffff687224 */ /* 0x000fe200078e006c */
[----:B------:R-:W2:Y:S01]  /*2cab0*/  LDL.LU.64 R98, [R1+0x340] ;  /* 0x0003400001627983 */ /* 0x000ea20000300a00 */
[----:B------:R-:W-:Y:S02]  /*2cac0*/  IMAD.MOV.U32 R105, RZ, RZ, R109 ;  /* 0x000000ffff697224 */ /* 0x000fe400078e006d */
[----:B------:R-:W-:Y:S02]  /*2cad0*/  IMAD.MOV.U32 R108, RZ, RZ, R110 ;  /* 0x000000ffff6c7224 */ /* 0x000fe400078e006e */
[----:B------:R-:W-:Y:S02]  /*2cae0*/  IMAD.MOV.U32 R109, RZ, RZ, R111 ;  /* 0x000000ffff6d7224 */ /* 0x000fe400078e006f */
[----:B------:R-:W3:Y:S01]  /*2caf0*/  LDL.LU.64 R110, [R1+0x348] ;  /* 0x00034800016e7983 */ /* 0x000ee20000300a00 */
        /* <DEDUP_REMOVED lines=8> */
[----:B------:R-:W3:Y:S04]  /*2cb80*/  LDL.LU.64 R110, [R1+0x360] ;  /* 0x00036000016e7983 */ /* 0x000ee80000300a00 */
[----:B------:R-:W3:Y:S01]  /*2cb90*/  LDL.LU.64 R96, [R1+0x368] ;  /* 0x0003680001607983 */ /* 0x000ee20000300a00 */
[----:B------:R-:W-:Y:S02]  /*2cba0*/  IMAD.MOV.U32 R155, RZ, RZ, R240 ;  /* 0x000000ffff9b7224 */ /* 0x000fe400078e00f0 */
[----:B------:R-:W-:Y:S02]  /*2cbb0*/  IMAD.MOV.U32 R154, RZ, RZ, R241 ;  /* 0x000000ffff9a7224 */ /* 0x000fe400078e00f1 */
[----:B--2---:R-:W-:Y:S02]  /*2cbc0*/  IMAD.MOV.U32 R241, RZ, RZ, R98 ;  /* 0x000000fffff17224 */ /* 0x004fe400078e0062 */
[----:B------:R-:W-:-:S02]  /*2cbd0*/  IMAD.MOV.U32 R240, RZ, RZ, R99 ;  /* 0x000000fffff07224 */ /* 0x000fc400078e0063 */
[----:B------:R-:W2:Y:S01]  /*2cbe0*/  LDL.LU.64 R98, [R1+0x370] ;  /* 0x0003700001627983 */ /* 0x000ea20000300a00 */
        /* <DEDUP_REMOVED lines=14> */
[----:B------:R-:W4:Y:S01]  /*2ccd0*/  LDL.LU.64 R102, [R1+0x3f8] ;  /* 0x0003f80001667983 */ /* 0x000f220000300a00 */
[----:B---3--:R-:W-:Y:S02]  /*2cce0*/  IMAD.MOV.U32 R249, RZ, RZ, R110 ;  /* 0x000000fffff97224 */ /* 0x008fe400078e006e */
        /* <DEDUP_REMOVED lines=27> */
[----:B------:R-:W3:Y:S01]  /*2cea0*/  LDL.LU.64 R96, [R1+0x388] ;  /* 0x0003880001607983 */ /* 0x000ee20000300a00 */
[----:B--2---:R-:W-:-:S03]  /*2ceb0*/  IMAD.MOV.U32 R252, RZ, RZ, R99 ;  /* 0x000000fffffc7224 */ /* 0x004fc600078e0063 */
[----:B------:R1:W-:Y:S01]  /*2cec0*/  STL [R1+0x200], R98 ;  /* 0x0002006201007387 */ /* 0x0003e20000100800 */
[----:B------:R-:W-:-:S03]  /*2ced0*/  IMAD.MOV.U32 R0, RZ, RZ, R95 ;  /* 0x000000ffff007224 */ /* 0x000fc600078e005f */
[----:B-1----:R-:W2:Y:S04]  /*2cee0*/  LDL.LU.64 R98, [R1+0x390] ;  /* 0x0003900001627983 */ /* 0x002ea80000300a00 */
[----:B------:R-:W-:Y:S04]  /*2cef0*/  STL [R1+0x208], R94 ;  /* 0x0002085e01007387 */ /* 0x000fe80000100800 */
[----:B------:R-:W-:Y:S04]  /*2cf00*/  STL [R1+0x210], R106 ;  /* 0x0002106a01007387 */ /* 0x000fe80000100800 */
[----:B------:R1:W-:Y:S02]  /*2cf10*/  STL [R1+0x204], R0 ;  /* 0x0002040001007387 */ /* 0x0003e40000100800 */
[----:B-1----:R-:W-:-:S02]  /*2cf20*/  IMAD.MOV.U32 R0, RZ, RZ, R107 ;  /* 0x000000ffff007224 */ /* 0x002fc400078e006b */
[----:B------:R-:W4:Y:S04]  /*2cf30*/  LDL.LU.64 R106, [R1+0x3a0] ;  /* 0x0003a000016a7983 */ /* 0x000f280000300a00 */
[----:B------:R1:W-:Y:S04]  /*2cf40*/  STL [R1+0x20c], R0 ;  /* 0x00020c0001007387 */ /* 0x0003e80000100800 */
[----:B---3--:R3:W-:Y:S01]  /*2cf50*/  STL [R1+0x218], R96 ;  /* 0x0002186001007387 */ /* 0x0087e20000100800 */
[----:B-1----:R-:W-:-:S03]  /*2cf60*/  IMAD.MOV.U32 R0, RZ, RZ, R97 ;  /* 0x000000ffff007224 */ /* 0x002fc600078e0061 */
[----:B---3--:R-:W3:Y:S04]  /*2cf70*/  LDL.LU.64 R96, [R1+0x3b0] ;  /* 0x0003b00001607983 */ /* 0x008ee80000300a00 */
[----:B------:R1:W-:Y:S04]  /*2cf80*/  STL [R1+0x214], R0 ;  /* 0x0002140001007387 */ /* 0x0003e80000100800 */
[----:B--2---:R2:W-:Y:S01]  /*2cf90*/  STL [R1+0x220], R98 ;  /* 0x0002206201007387 */ /* 0x0045e20000100800 */
[----:B-1----:R-:W-:-:S03]  /*2cfa0*/  IMAD.MOV.U32 R0, RZ, RZ, R99 ;  /* 0x000000ffff007224 */ /* 0x002fc600078e0063 */
[----:B------:R-:W-:Y:S04]  /*2cfb0*/  STL [R1+0x228], R100 ;  /* 0x0002286401007387 */ /* 0x000fe80000100800 */
[----:B------:R1:W-:Y:S04]  /*2cfc0*/  STL [R1+0x21c], R0 ;  /* 0x00021c0001007387 */ /* 0x0003e80000100800 */
[----:B--2---:R-:W2:Y:S01]  /*2cfd0*/  LDL.LU.64 R98, [R1+0x3b8] ;  /* 0x0003b80001627983 */ /* 0x004ea20000300a00 */
[----:B-1----:R-:W-:Y:S02]  /*2cfe0*/  IMAD.MOV.U32 R0, RZ, RZ, R101 ;  /* 0x000000ffff007224 */ /* 0x002fe400078e0065 */
[----:B------:R-:W-:-:S02]  /*2cff0*/  IMAD.MOV.U32 R100, RZ, RZ, R104 ;  /* 0x000000ffff647224 */ /* 0x000fc400078e0068 */
[----:B------:R-:W-:Y:S01]  /*2d000*/  IMAD.MOV.U32 R101, RZ, RZ, R105 ;  /* 0x000000ffff657224 */ /* 0x000fe200078e0069 */
[----:B------:R1:W-:Y:S04]  /*2d010*/  STL [R1+0x224], R0 ;  /* 0x0002240001007387 */ /* 0x0003e80000100800 */
[----:B----4-:R4:W-:Y:S04]  /*2d020*/  STL [R1+0x230], R106 ;  /* 0x0002306a01007387 */ /* 0x0109e80000100800 */
[----:B------:R-:W2:Y:S01]  /*2d030*/  LDL.LU.64 R104, [R1+0x3d8] ;  /* 0x0003d80001687983 */ /* 0x000ea20000300a00 */
[----:B-1----:R-:W-:-:S05]  /*2d040*/  IMAD.MOV.U32 R0, RZ, RZ, R107 ;  /* 0x000000ffff007224 */ /* 0x002fca00078e006b */
[----:B------:R1:W-:Y:S01]  /*2d050*/  STL [R1+0x22c], R0 ;  /* 0x00022c0001007387 */ /* 0x0003e20000100800 */
[----:B----4-:R-:W-:Y:S02]  /*2d060*/  IMAD.MOV.U32 R106, RZ, RZ, R108 ;  /* 0x000000ffff6a7224 */ /* 0x010fe400078e006c */
[----:B------:R-:W-:Y:S01]  /*2d070*/  IMAD.MOV.U32 R107, RZ, RZ, R109 ;  /* 0x000000ffff6b7224 */ /* 0x000fe200078e006d */
[----:B---3--:R-:W-:Y:S04]  /*2d080*/  STL [R1+0x238], R96 ;  /* 0x0002386001007387 */ /* 0x008fe80000100800 */
[----:B------:R-:W3:Y:S01]  /*2d090*/  LDL.LU.64 R108, [R1+0x3f0] ;  /* 0x0003f000016c7983 */ /* 0x000ee20000300a00 */
[----:B-1----:R-:W-:-:S05]  /*2d0a0*/  IMAD.MOV.U32 R0, RZ, RZ, R97 ;  /* 0x000000ffff007224 */ /* 0x002fca00078e0061 */
[----:B------:R2:W-:Y:S04]  /*2d0b0*/  STL [R1+0x234], R0 ;  /* 0x0002340001007387 */ /* 0x0005e80000100800 */
[----:B------:R-:W4:Y:S01]  /*2d0c0*/  LDL.LU.64 R88, [R1+0x498] ;  /* 0x0004980001587983 */ /* 0x000f220000300a00 */
[----:B--2---:R-:W-:-:S03]  /*2d0d0*/  IMAD.MOV.U32 R0, RZ, RZ, R99 ;  /* 0x000000ffff007224 */ /* 0x004fc600078e0063 */
[----:B------:R-:W-:Y:S04]  /*2d0e0*/  STL [R1+0x240], R98 ;  /* 0x0002406201007387 */ /* 0x000fe80000100800 */
[----:B------:R-:W-:Y:S04]  /*2d0f0*/  STL [R1+0x248], R100 ;  /* 0x0002486401007387 */ /* 0x000fe80000100800 */
[----:B------:R1:W-:Y:S02]  /*2d100*/  STL [R1+0x23c], R0 ;  /* 0x00023c0001007387 */ /* 0x0003e40000100800 */
[----:B-1----:R-:W-:-:S02]  /*2d110*/  IMAD.MOV.U32 R0, RZ, RZ, R101 ;  /* 0x000000ffff007224 */ /* 0x002fc400078e0065 */
[----:B------:R-:W-:Y:S04]  /*2d120*/  STL [R1+0x250], R104 ;  /* 0x0002506801007387 */ /* 0x000fe80000100800 */
[----:B------:R1:W-:Y:S01]  /*2d130*/  STL [R1+0x244], R0 ;  /* 0x0002440001007387 */ /* 0x0003e20000100800 */
[----:B------:R-:W-:Y:S02]  /*2d140*/  IMAD.MOV.U32 R100, RZ, RZ, R110 ;  /* 0x000000ffff647224 */ /* 0x000fe400078e006e */
[----:B-1----:R-:W-:-:S05]  /*2d150*/  IMAD.MOV.U32 R0, RZ, RZ, R105 ;  /* 0x000000ffff007224 */ /* 0x002fca00078e0069 */
[----:B------:R3:W-:Y:S01]  /*2d160*/  STL [R1+0x24c], R0 ;  /* 0x00024c0001007387 */ /* 0x0007e20000100800 */
        /* <DEDUP_REMOVED lines=21> */
[----:B---3--:R-:W-:Y:S01]  /*2d2c0*/  IMAD.MOV.U32 R0, RZ, RZ, R109 ;  /* 0x000000ffff007224 */ /* 0x008fe200078e006d */
[----:B------:R1:W-:Y:S04]  /*2d2d0*/  STL [R1+0x258], R108 ;  /* 0x0002586c01007387 */ /* 0x0003e80000100800 */
[----:B------:R-:W-:Y:S04]  /*2d2e0*/  STL [R1+0x260], R102 ;  /* 0x0002606601007387 */ /* 0x000fe80000100800 */
[----:B------:R2:W-:Y:S01]  /*2d2f0*/  STL [R1+0x254], R0 ;  /* 0x0002540001007387 */ /* 0x0005e20000100800 */
[----:B-1----:R-:W-:-:S03]  /*2d300*/  IMAD.MOV.U32 R108, RZ, RZ, R118 ;  /* 0x000000ffff6c7224 */ /* 0x002fc600078e0076 */
[----:B------:R-:W3:Y:S01]  /*2d310*/  LDL.LU.64 R130, [R1+0x5c0] ;  /* 0x0005c00001827983 */ /* 0x000ee20000300a00 */
[----:B------:R-:W-:Y:S02]  /*2d320*/  IMAD.MOV.U32 R109, RZ, RZ, R119 ;  /* 0x000000ffff6d7224 */ /* 0x000fe400078e0077 */
[----:B------:R-:W-:Y:S02]  /*2d330*/  IMAD.MOV.U32 R118, RZ, RZ, R124 ;  /* 0x000000ffff767224 */ /* 0x000fe400078e007c */
[----:B------:R-:W-:Y:S02]  /*2d340*/  IMAD.MOV.U32 R119, RZ, RZ, R125 ;  /* 0x000000ffff777224 */ /* 0x000fe400078e007d */
[----:B------:R-:W-:Y:S02]  /*2d350*/  IMAD.MOV.U32 R124, RZ, RZ, R134 ;  /* 0x000000ffff7c7224 */ /* 0x000fe400078e0086 */
[----:B------:R-:W-:Y:S02]  /*2d360*/  IMAD.MOV.U32 R125, RZ, RZ, R135 ;  /* 0x000000ffff7d7224 */ /* 0x000fe400078e0087 */
[----:B------:R-:W4:Y:S01]  /*2d370*/  LDL.LU.64 R134, [R1+0x550] ;  /* 0x0005500001867983 */ /* 0x000f220000300a00 */
[----:B--2---:R-:W-:-:S03]  /*2d380*/  IMAD.MOV.U32 R0, RZ, RZ, R103 ;  /* 0x000000ffff007224 */ /* 0x004fc600078e0067 */
[----:B------:R-:W2:Y:S04]  /*2d390*/  LDL.LU.64 R136, [R1+0x748] ;  /* 0x0007480001887983 */ /* 0x000ea80000300a00 */
[----:B------:R-:W2:Y:S04]  /*2d3a0*/  LDL.LU.64 R148, [R1+0x788] ;  /* 0x0007880001947983 */ /* 0x000ea80000300a00 */
[----:B------:R-:W3:Y:S04]  /*2d3b0*/  LDL.LU.64 R96, [R1+0x418] ;  /* 0x0004180001607983 */ /* 0x000ee80000300a00 */
[----:B------:R1:W-:Y:S04]  /*2d3c0*/  STL [R1+0x25c], R0 ;  /* 0x00025c0001007387 */ /* 0x0003e80000100800 */
[----:B------:R1:W-:Y:S04]  /*2d3d0*/  STL [R1+0x268], R94 ;  /* 0x0002685e01007387 */ /* 0x0003e80000100800 */
[----:B------:R-:W4:Y:S04]  /*2d3e0*/  LDL.LU.64 R98, [R1+0x430] ;  /* 0x0004300001627983 */ /* 0x000f280000300a00 */
[----:B------:R-:W2:Y:S01]  /*2d3f0*/  LDL.LU.64 R102, [R1+0x438] ;  /* 0x0004380001667983 */ /* 0x000ea20000300a00 */
[----:B-1----:R-:W-:-:S05]  /*2d400*/  IMAD.MOV.U32 R0, RZ, RZ, R95 ;  /* 0x000000ffff007224 */ /* 0x002fca00078e005f */
[----:B------:R3:W-:Y:S04]  /*2d410*/  STL [R1+0x264], R0 ;  /* 0x0002640001007387 */ /* 0x0007e80000100800 */
[----:B------:R-:W2:Y:S01]  /*2d420*/  LDL.LU.64 R92, [R1+0x478] ;  /* 0x00047800015c7983 */ /* 0x000ea20000300a00 */
        /* <DEDUP_REMOVED lines=8> */
[----:B---3--:R-:W-:Y:S01]  /*2d4b0*/  IMAD.MOV.U32 R0, RZ, RZ, R97 ;  /* 0x000000ffff007224 */ /* 0x008fe200078e0061 */
[----:B------:R-:W-:Y:S04]  /*2d4c0*/  STL [R1+0x270], R96 ;  /* 0x0002706001007387 */ /* 0x000fe80000100800 */
[----:B----4-:R-:W-:Y:S04]  /*2d4d0*/  STL [R1+0x278], R98 ;  /* 0x0002786201007387 */ /* 0x010fe80000100800 */
[----:B------:R1:W-:Y:S04]  /*2d4e0*/  STL [R1+0x26c], R0 ;  /* 0x00026c0001007387 */ /* 0x0003e80000100800 */
[----:B--2---:R2:W-:Y:S01]  /*2d4f0*/  STL [R1+0x280], R102 ;  /* 0x0002806601007387 */ /* 0x0045e20000100800 */
[----:B-1----:R-:W-:-:S05]  /*2d500*/  IMAD.MOV.U32 R0, RZ, RZ, R99 ;  /* 0x000000ffff007224 */ /* 0x002fca00078e0063 */
[----:B------:R1:W-:Y:S01]  /*2d510*/  STL [R1+0x274], R0 ;  /* 0x0002740001007387 */ /* 0x0003e20000100800 */
[----:B--2---:R-:W-:Y:S02]  /*2d520*/  IMAD.MOV.U32 R102, RZ, RZ, R106 ;  /* 0x000000ffff667224 */ /* 0x004fe400078e006a */
[----:B------:R-:W-:Y:S02]  /*2d530*/  IMAD.MOV.U32 R106, RZ, RZ, R110 ;  /* 0x000000ffff6a7224 */ /* 0x000fe400078e006e */
[----:B------:R-:W-:Y:S02]  /*2d540*/  IMAD.MOV.U32 R96, RZ, RZ, R124 ;  /* 0x000000ffff607224 */ /* 0x000fe400078e007c */
[----:B-1----:R-:W-:Y:S02]  /*2d550*/  IMAD.MOV.U32 R0, RZ, RZ, R103 ;  /* 0x000000ffff007224 */ /* 0x002fe400078e0067 */
[----:B------:R-:W-:Y:S02]  /*2d560*/  IMAD.MOV.U32 R103, RZ, RZ, R107 ;  /* 0x000000ffff677224 */ /* 0x000fe400078e006b */
[----:B------:R-:W-:Y:S01]  /*2d570*/  IMAD.MOV.U32 R107, RZ, RZ, R111 ;  /* 0x000000ffff6b7224 */ /* 0x000fe200078e006f */
[----:B------:R1:W-:Y:S01]  /*2d580*/  STL [R1+0x27c], R0 ;  /* 0x00027c0001007387 */ /* 0x0003e20000100800 */
[----:B------:R-:W-:-:S02]  /*2d590*/  IMAD.MOV.U32 R97, RZ, RZ, R125 ;  /* 0x000000ffff617224 */ /* 0x000fc400078e007d */
[----:B------:R-:W-:Y:S02]  /*2d5a0*/  IMAD.MOV.U32 R110, RZ, RZ, R114 ;  /* 0x000000ffff6e7224 */ /* 0x000fe400078e0072 */
[----:B------:R-:W-:Y:S02]  /*2d5b0*/  IMAD.MOV.U32 R111, RZ, RZ, R115 ;  /* 0x000000ffff6f7224 */ /* 0x000fe400078e0073 */
[----:B------:R-:W-:Y:S02]  /*2d5c0*/  IMAD.MOV.U32 R124, RZ, RZ, R130 ;  /* 0x000000ffff7c7224 */ /* 0x000fe400078e0082 */
[----:B------:R-:W-:Y:S02]  /*2d5d0*/  IMAD.MOV.U32 R125, RZ, RZ, R131 ;  /* 0x000000ffff7d7224 */ /* 0x000fe400078e0083 */
[----:B------:R-:W-:Y:S01]  /*2d5e0*/  IMAD.MOV.U32 R98, RZ, RZ, R134 ;  /* 0x000000ffff627224 */ /* 0x000fe200078e0086 */
[----:B------:R-:W2:Y:S01]  /*2d5f0*/  LDL.LU.64 R130, [R1+0x6c8] ;  /* 0x0006c80001827983 */ /* 0x000ea20000300a00 */
[----:B------:R-:W-:-:S02]  /*2d600*/  IMAD.MOV.U32 R99, RZ, RZ, R135 ;  /* 0x000000ffff637224 */ /* 0x000fc400078e0087 */
[----:B------:R-:W-:Y:S02]  /*2d610*/  IMAD.MOV.U32 R114, RZ, RZ, R120 ;  /* 0x000000ffff727224 */ /* 0x000fe400078e0078 */
[----:B------:R-:W-:Y:S02]  /*2d620*/  IMAD.MOV.U32 R115, RZ, RZ, R121 ;  /* 0x000000ffff737224 */ /* 0x000fe400078e0079 */
[----:B------:R-:W-:Y:S02]  /*2d630*/  IMAD.MOV.U32 R134, RZ, RZ, R136 ;  /* 0x000000ffff867224 */ /* 0x000fe400078e0088 */
[----:B------:R-:W-:Y:S02]  /*2d640*/  IMAD.MOV.U32 R135, RZ, RZ, R137 ;  /* 0x000000ffff877224 */ /* 0x000fe400078e0089 */
[----:B------:R-:W-:Y:S01]  /*2d650*/  IMAD.MOV.U32 R120, RZ, RZ, R126 ;  /* 0x000000ffff787224 */ /* 0x000fe200078e007e */
[----:B------:R-:W3:Y:S01]  /*2d660*/  LDL.LU.64 R136, [R1+0x7a8] ;  /* 0x0007a80001887983 */ /* 0x000ee20000300a00 */
[----:B------:R-:W-:-:S02]  /*2d670*/  IMAD.MOV.U32 R121, RZ, RZ, R127 ;  /* 0x000000ffff797224 */ /* 0x000fc400078e007f */
[----:B------:R-:W-:Y:S01]  /*2d680*/  IMAD.MOV.U32 R126, RZ, RZ, R150 ;  /* 0x000000ffff7e7224 */ /* 0x000fe200078e0096 */
[----:B------:R-:W4:Y:S01]  /*2d690*/  LDL.LU.64 R122, [R1+0x640] ;  /* 0x00064000017a7983 */ /* 0x000f220000300a00 */
[----:B------:R-:W-:-:S03]  /*2d6a0*/  IMAD.MOV.U32 R127, RZ, RZ, R151 ;  /* 0x000000ffff7f7224 */ /* 0x000fc600078e0097 */
[----:B------:R-:W3:Y:S04]  /*2d6b0*/  LDL.LU.64 R150, [R1+0x7e8] ;  /* 0x0007e80001967983 */ /* 0x000ee80000300a00 */
[----:B------:R-:W2:Y:S01]  /*2d6c0*/  LDL.LU.64 R90, [R1+0x458] ;  /* 0x00045800015a7983 */ /* 0x000ea20000300a00 */
[----:B-1----:R-:W-:-:S03]  /*2d6d0*/  IMAD.MOV.U32 R0, RZ, RZ, R95 ;  /* 0x000000ffff007224 */ /* 0x002fc600078e005f */
[----:B------:R1:W-:Y:S04]  /*2d6e0*/  STL [R1+0x288], R94 ;  /* 0x0002885e01007387 */ /* 0x0003e80000100800 */
[----:B------:R1:W-:Y:S04]  /*2d6f0*/  STL [R1+0x284], R0 ;  /* 0x0002840001007387 */ /* 0x0003e80000100800 */
[----:B--2---:R-:W-:Y:S04]  /*2d700*/  STL [R1+0x290], R90 ;  /* 0x0002905a01007387 */ /* 0x004fe80000100800 */
[----:B-1----:R-:W2:Y:S01]  /*2d710*/  LDL.LU.64 R94, [R1+0x470] ;  /* 0x00047000015e7983 */ /* 0x002ea20000300a00 */
[----:B------:R-:W-:-:S05]  /*2d720*/  IMAD.MOV.U32 R0, RZ, RZ, R91 ;  /* 0x000000ffff007224 */ /* 0x000fca00078e005b */
[----:B------:R2:W-:Y:S04]  /*2d730*/  STL [R1+0x28c], R0 ;  /* 0x00028c0001007387 */ /* 0x0005e80000100800 */
[----:B------:R-:W4:Y:S01]  /*2d740*/  LDL.LU.64 R86, [R1+0x4b8] ;  /* 0x0004b80001567983 */ /* 0x000f220000300a00 */
[----:B--2---:R-:W-:-:S03]  /*2d750*/  IMAD.MOV.U32 R0, RZ, RZ, R95 ;  /* 0x000000ffff007224 */ /* 0x004fc600078e005f */
[----:B------:R1:W-:Y:S04]  /*2d760*/  STL [R1+0x298], R94 ;  /* 0x0002985e01007387 */ /* 0x0003e80000100800 */
[----:B------:R2:W-:Y:S04]  /*2d770*/  STL [R1+0x294], R0 ;  /* 0x0002940001007387 */ /* 0x0005e80000100800 */
[----:B------:R-:W-:Y:S04]  /*2d780*/  STL [R1+0x2a0], R92 ;  /* 0x0002a05c01007387 */ /* 0x000fe80000100800 */
[----:B-1----:R-:W3:Y:S01]  /*2d790*/  LDL.LU.64 R94, [R1+0x4f8] ;  /* 0x0004f800015e7983 */ /* 0x002ee20000300a00 */
[----:B--2---:R-:W-:-:S05]  /*2d7a0*/  IMAD.MOV.U32 R0, RZ, RZ, R93 ;  /* 0x000000ffff007224 */ /* 0x004fca00078e005d */
[----:B------:R1:W-:Y:S04]  /*2d7b0*/  STL [R1+0x29c], R0 ;  /* 0x00029c0001007387 */ /* 0x0003e80000100800 */
[----:B------:R2:W-:Y:S01]  /*2d7c0*/  STL [R1+0x2a8], R96 ;  /* 0x0002a86001007387 */ /* 0x0005e20000100800 */
[----:B-1----:R-:W-:-:S03]  /*2d7d0*/  IMAD.MOV.U32 R0, RZ, RZ, R97 ;  /* 0x000000ffff007224 */ /* 0x002fc600078e0061 */
[----:B------:R-:W-:Y:S04]  /*2d7e0*/  STL [R1+0x2b0], R88 ;  /* 0x0002b05801007387 */ /* 0x000fe80000100800 */
[----:B------:R1:W-:Y:S04]  /*2d7f0*/  STL [R1+0x2a4], R0 ;  /* 0x0002a40001007387 */ /* 0x0003e80000100800 */
[----:B------:R-:W4:Y:S01]  /*2d800*/  LDL.LU.64 R92, [R1+0x4b0] ;  /* 0x0004b000015c7983 */ /* 0x000f220000300a00 */
[----:B--2---:R-:W-:Y:S02]  /*2d810*/  IMAD.MOV.U32 R96, RZ, RZ, R100 ;  /* 0x000000ffff607224 */ /* 0x004fe400078e0064 */
[----:B------:R-:W-:Y:S01]  /*2d820*/  IMAD.MOV.U32 R97, RZ, RZ, R101 ;  /* 0x000000ffff617224 */ /* 0x000fe200078e0065 */
[----:B------:R-:W2:Y:S01]  /*2d830*/  LDL.LU.64 R90, [R1+0x4f0] ;  /* 0x0004f000015a7983 */ /* 0x000ea20000300a00 */
[----:B-1----:R-:W-:-:S03]  /*2d840*/  IMAD.MOV.U32 R0, RZ, RZ, R89 ;  /* 0x000000ffff007224 */ /* 0x002fc600078e0059 */
[----:B------:R-:W3:Y:S04]  /*2d850*/  LDL.LU.64 R100, [R1+0x530] ;  /* 0x0005300001647983 */ /* 0x000ee80000300a00 */
[----:B------:R4:W-:Y:S01]  /*2d860*/  STL [R1+0x2ac], R0 ;  /* 0x0002ac0001007387 */ /* 0x0009e20000100800 */
[----:B------:R-:W-:Y:S02]  /*2d870*/  IMAD.MOV.U32 R88, RZ, RZ, R96 ;  /* 0x000000ffff587224 */ /* 0x000fe400078e0060 */
[----:B------:R-:W-:Y:S02]  /*2d880*/  IMAD.MOV.U32 R89, RZ, RZ, R97 ;  /* 0x000000ffff597224 */ /* 0x000fe400078e0061 */
[----:B------:R-:W-:Y:S02]  /*2d890*/  IMAD.MOV.U32 R96, RZ, RZ, R102 ;  /* 0x000000ffff607224 */ /* 0x000fe400078e0066 */
[----:B------:R-:W-:-:S02]  /*2d8a0*/  IMAD.MOV.U32 R97, RZ, RZ, R103 ;  /* 0x000000ffff617224 */ /* 0x000fc400078e0067 */
[----:B----4-:R-:W-:Y:S01]  /*2d8b0*/  IMAD.MOV.U32 R0, RZ, RZ, R93 ;  /* 0x000000ffff007224 */ /* 0x010fe200078e005d */
[----:B------:R-:W-:Y:S04]  /*2d8c0*/  STL [R1+0x2b8], R92 ;  /* 0x0002b85c01007387 */ /* 0x000fe80000100800 */
[----:B------:R1:W-:Y:S04]  /*2d8d0*/  STL [R1+0x2b4], R0 ;  /* 0x0002b40001007387 */ /* 0x0003e80000100800 */
[----:B------:R-:W4:Y:S04]  /*2d8e0*/  LDL.LU.64 R102, [R1+0x4d8] ;  /* 0x0004d80001667983 */ /* 0x000f280000300a00 */
[----:B------:R-:W-:Y:S01]  /*2d8f0*/  STL [R1+0x2c0], R86 ;  /* 0x0002c05601007387 */ /* 0x000fe20000100800 */
[----:B-1----:R-:W-:-:S02]  /*2d900*/  IMAD.MOV.U32 R0, RZ, RZ, R87 ;  /* 0x000000ffff007224 */ /* 0x002fc400078e0057 */
[----:B------:R-:W-:Y:S02]  /*2d910*/  IMAD.MOV.U32 R92, RZ, RZ, R98 ;  /* 0x000000ffff5c7224 */ /* 0x000fe400078e0062 */
[----:B------:R-:W-:Y:S02]  /*2d920*/  IMAD.MOV.U32 R93, RZ, RZ, R99 ;  /* 0x000000ffff5d7224 */ /* 0x000fe400078e0063 */
[----:B------:R-:W3:Y:S04]  /*2d930*/  LDL.LU.64 R98, [R1+0x518] ;  /* 0x0005180001627983 */ /* 0x000ee80000300a00 */
[----:B------:R-:W-:Y:S04]  /*2d940*/  STL [R1+0x2c8], R88 ;  /* 0x0002c85801007387 */ /* 0x000fe80000100800 */
[----:B------:R1:W-:Y:S02]  /*2d950*/  STL [R1+0x2bc], R0 ;  /* 0x0002bc0001007387 */ /* 0x0003e40000100800 */
[----:B-1----:R-:W-:-:S05]  /*2d960*/  IMAD.MOV.U32 R0, RZ, RZ, R89 ;  /* 0x000000ffff007224 */ /* 0x002fca00078e0059 */
[----:B------:R4:W-:Y:S02]  /*2d970*/  STL [R1+0x2c4], R0 ;  /* 0x0002c40001007387 */ /* 0x0009e40000100800 */
[----:B----4-:R-:W-:Y:S02]  /*2d980*/  IMAD.MOV.U32 R0, RZ, RZ, R103 ;  /* 0x000000ffff007224 */ /* 0x010fe400078e0067 */
[----:B------:R1:W-:Y:S04]  /*2d990*/  STL [R1+0x2d0], R102 ;  /* 0x0002d06601007387 */ /* 0x0003e80000100800 */
[----:B------:R4:W-:Y:S04]  /*2d9a0*/  STL [R1+0x2cc], R0 ;  /* 0x0002cc0001007387 */ /* 0x0009e80000100800 */
[----:B--2---:R-:W-:Y:S04]  /*2d9b0*/  STL [R1+0x2d8], R90 ;  /* 0x0002d85a01007387 */ /* 0x004fe80000100800 */
[----:B-1----:R-:W2:Y:S01]  /*2d9c0*/  LDL.LU.64 R102, [R1+0x538] ;  /* 0x0005380001667983 */ /* 0x002ea20000300a00 */
[----:B----4-:R-:W-:-:S03]  /*2d9d0*/  IMAD.MOV.U32 R0, RZ, RZ, R91 ;  /* 0x000000ffff007224 */ /* 0x010fc600078e005b */
[----:B---3--:R-:W-:Y:S04]  /*2d9e0*/  STL [R1+0x2e0], R94 ;  /* 0x0002e05e01007387 */ /* 0x008fe80000100800 */
[----:B------:R1:W-:Y:S04]  /*2d9f0*/  STL [R1+0x2d4], R0 ;  /* 0x0002d40001007387 */ /* 0x0003e80000100800 */
[----:B------:R-:W-:Y:S01]  /*2da00*/  STL [R1+0x2e8], R96 ;  /* 0x0002e86001007387 */ /* 0x000fe20000100800 */
[----:B-1----:R-:W-:-:S05]  /*2da10*/  IMAD.MOV.U32 R0, RZ, RZ, R95 ;  /* 0x000000ffff007224 */ /* 0x002fca00078e005f */
[----:B------:R1:W-:Y:S02]  /*2da20*/  STL [R1+0x2dc], R0 ;  /* 0x0002dc0001007387 */ /* 0x0003e40000100800 */
[----:B-1----:R-:W-:-:S05]  /*2da30*/  IMAD.MOV.U32 R0, RZ, RZ, R97 ;  /* 0x000000ffff007224 */ /* 0x002fca00078e0061 */
[----:B------:R1:W-:Y:S04]  /*2da40*/  STL [R1+0x2e4], R0 ;  /* 0x0002e40001007387 */ /* 0x0003e80000100800 */
[----:B------:R-:W-:Y:S04]  /*2da50*/  STL [R1+0x2f0], R98 ;  /* 0x0002f06201007387 */ /* 0x000fe80000100800 */
[----:B------:R-:W3:Y:S01]  /*2da60*/  LDL.LU.64 R96, [R1+0x570] ;  /* 0x0005700001607983 */ /* 0x000ee20000300a00 */
[----:B-1----:R-:W-:-:S03]  /*2da70*/  IMAD.MOV.U32 R0, RZ, RZ, R99 ;  /* 0x000000ffff007224 */ /* 0x002fc600078e0063 */
[----:B------:R-:W-:Y:S04]  /*2da80*/  STL [R1+0x2f8], R100 ;  /* 0x0002f86401007387 */ /* 0x000fe80000100800 */
[----:B------:R1:W-:Y:S02]  /*2da90*/  STL [R1+0x2ec], R0 ;  /* 0x0002ec0001007387 */ /* 0x0003e40000100800 */
[----:B-1----:R-:W-:Y:S02]  /*2daa0*/  IMAD.MOV.U32 R0, RZ, RZ, R101 ;  /* 0x000000ffff007224 */ /* 0x002fe400078e0065 */
[----:B------:R-:W-:Y:S02]  /*2dab0*/  IMAD.MOV.U32 R98, RZ, RZ, R104 ;  /* 0x000000ffff627224 */ /* 0x000fe400078e0068 */
[----:B------:R-:W-:Y:S01]  /*2dac0*/  IMAD.MOV.U32 R99, RZ, RZ, R105 ;  /* 0x000000ffff637224 */ /* 0x000fe200078e0069 */
[----:B--2---:R-:W-:Y:S04]  /*2dad0*/  STL [R1+0x300], R102 ;  /* 0x0003006601007387 */ /* 0x004fe80000100800 */
[----:B------:R1:W-:Y:S04]  /*2dae0*/  STL [R1+0x2f4], R0 ;  /* 0x0002f40001007387 */ /* 0x0003e80000100800 */
[----:B------:R-:W2:Y:S04]  /*2daf0*/  LDL.LU.64 R94, [R1+0x558] ;  /* 0x00055800015e7983 */ /* 0x000ea80000300a00 */
[----:B------:R-:W4:Y:S01]  /*2db00*/  LDL.LU.64 R100, [R1+0x5b0] ;  /* 0x0005b00001647983 */ /* 0x000f220000300a00 */
[----:B-1----:R-:W-:-:S05]  /*2db10*/  IMAD.MOV.U32 R0, RZ, RZ, R103 ;  /* 0x000000ffff007224 */ /* 0x002fca00078e0067 */
[----:B------:R1:W-:Y:S04]  /*2db20*/  STL [R1+0x2fc], R0 ;  /* 0x0002fc0001007387 */ /* 0x0003e80000100800 */
[----:B------:R-:W-:Y:S04]  /*2db30*/  STL [R1+0x308], R92 ;  /* 0x0003085c01007387 */ /* 0x000fe80000100800 */
[----:B------:R-:W4:Y:S04]  /*2db40*/  LDL.LU.64 R102, [R1+0x578] ;  /* 0x0005780001667983 */ /* 0x000f280000300a00 */
[----:B------:R-:W4:Y:S01]  /*2db50*/  LDL.LU.64 R104, [R1+0x598] ;  /* 0x0005980001687983 */ /* 0x000f220000300a00 */
[----:B-1----:R-:W-:-:S05]  /*2db60*/  IMAD.MOV.U32 R0, RZ, RZ, R93 ;  /* 0x000000ffff007224 */ /* 0x002fca00078e005d */
[----:B------:R2:W-:Y:S02]  /*2db70*/  STL [R1+0x304], R0 ;  /* 0x0003040001007387 */ /* 0x0005e40000100800 */
[----:B--2---:R-:W-:Y:S02]  /*2db80*/  IMAD.MOV.U32 R0, RZ, RZ, R95 ;  /* 0x000000ffff007224 */ /* 0x004fe400078e005f */
[----:B------:R-:W-:Y:S04]  /*2db90*/  STL [R1+0x310], R94 ;  /* 0x0003105e01007387 */ /* 0x000fe80000100800 */
[----:B------:R1:W-:Y:S04]  /*2dba0*/  STL [R1+0x30c], R0 ;  /* 0x00030c0001007387 */ /* 0x0003e80000100800 */
[----:B---3--:R-:W-:Y:S01]  /*2dbb0*/  STL [R1+0x318], R96 ;  /* 0x0003186001007387 */ /* 0x008fe20000100800 */
[----:B-1----:R-:W-:-:S03]  /*2dbc0*/  IMAD.MOV.U32 R0, RZ, RZ, R97 ;  /* 0x000000ffff007224 */ /* 0x002fc600078e0061 */
[----:B----4-:R-:W-:Y:S04]  /*2dbd0*/  STL [R1+0x320], R102 ;  /* 0x0003206601007387 */ /* 0x010fe80000100800 */
[----:B------:R1:W-:Y:S02]  /*2dbe0*/  STL [R1+0x314], R0 ;  /* 0x0003140001007387 */ /* 0x0003e40000100800 */
[----:B-1----:R-:W-:-:S05]  /*2dbf0*/  IMAD.MOV.U32 R0, RZ, RZ, R103 ;  /* 0x000000ffff007224 */ /* 0x002fca00078e0067 */
[----:B------:R1:W-:Y:S04]  /*2dc00*/  STL [R1+0x31c], R0 ;  /* 0x00031c0001007387 */ /* 0x0003e80000100800 */
[----:B------:R-:W2:Y:S01]  /*2dc10*/  LDL.LU.64 R102, [R1+0x5b8] ;  /* 0x0005b80001667983 */ /* 0x000ea20000300a00 */
[----:B-1----:R-:W-:-:S03]  /*2dc20*/  IMAD.MOV.U32 R0, RZ, RZ, R99 ;  /* 0x000000ffff007224 */ /* 0x002fc600078e0063 */
[----:B------:R-:W-:Y:S04]  /*2dc30*/  STL [R1+0x328], R98 ;  /* 0x0003286201007387 */ /* 0x000fe80000100800 */
[----:B------:R-:W-:Y:S04]  /*2dc40*/  STL [R1+0x330], R104 ;  /* 0x0003306801007387 */ /* 0x000fe80000100800 */
[----:B------:R1:W-:Y:S02]  /*2dc50*/  STL [R1+0x324], R0 ;  /* 0x0003240001007387 */ /* 0x0003e40000100800 */
[----:B-1----:R-:W-:-:S05]  /*2dc60*/  IMAD.MOV.U32 R0, RZ, RZ, R105 ;  /* 0x000000ffff007224 */ /* 0x002fca00078e0069 */
[----:B------:R1:W-:Y:S04]  /*2dc70*/  STL [R1+0x32c], R0 ;  /* 0x00032c0001007387 */ /* 0x0003e80000100800 */
[----:B------:R-:W3:Y:S04]  /*2dc80*/  LDL.LU.64 R104, [R1+0x5d8] ;  /* 0x0005d80001687983 */ /* 0x000ee80000300a00 */
[----:B------:R-:W4:Y:S01]  /*2dc90*/  LDL.LU.64 R98, [R1+0x5f0] ;  /* 0x0005f00001627983 */ /* 0x000f220000300a00 */
[----:B-1----:R-:W-:-:S03]  /*2dca0*/  IMAD.MOV.U32 R0, RZ, RZ, R101 ;  /* 0x000000ffff007224 */ /* 0x002fc600078e0065 */
[----:B------:R-:W-:Y:S04]  /*2dcb0*/  STL [R1+0x338], R100 ;  /* 0x0003386401007387 */ /* 0x000fe80000100800 */
[----:B------:R2:W-:Y:S02]  /*2dcc0*/  STL [R1+0x334], R0 ;  /* 0x0003340001007387 */ /* 0x0005e40000100800 */
[----:B--2---:R-:W-:Y:S02]  /*2dcd0*/  IMAD.MOV.U32 R0, RZ, RZ, R103 ;  /* 0x000000ffff007224 */ /* 0x004fe400078e0067 */
[----:B------:R-:W-:Y:S04]  /*2dce0*/  STL [R1+0x340], R102 ;  /* 0x0003406601007387 */ /* 0x000fe80000100800 */
[----:B------:R-:W2:Y:S04]  /*2dcf0*/  LDL.LU.64 R100, [R1+0x5f8] ;  /* 0x0005f80001647983 */ /* 0x000ea80000300a00 */
[----:B------:R1:W-:Y:S04]  /*2dd00*/  STL [R1+0x33c], R0 ;  /* 0x00033c0001007387 */ /* 0x0003e80000100800 */
[----:B------:R-:W-:Y:S01]  /*2dd10*/  STL [R1+0x348], R114 ;  /* 0x0003487201007387 */ /* 0x000fe20000100800 */
[----:B-1----:R-:W-:-:S05]  /*2dd20*/  IMAD.MOV.U32 R0, RZ, RZ, R115 ;  /* 0x000000ffff007224 */ /* 0x002fca00078e0073 */
[----:B------:R3:W-:Y:S04]  /*2dd30*/  STL [R1+0x344], R0 ;  /* 0x0003440001007387 */ /* 0x0007e80000100800 */
[----:B------:R-:W2:Y:S01]  /*2dd40*/  LDL.LU.64 R102, [R1+0x618] ;  /* 0x0006180001667983 */ /* 0x000ea20000300a00 */
[----:B---3--:R-:W-:-:S03]  /*2dd50*/  IMAD.MOV.U32 R0, RZ, RZ, R105 ;  /* 0x000000ffff007224 */ /* 0x008fc600078e0069 */
[----:B------:R1:W-:Y:S04]  /*2dd60*/  STL [R1+0x350], R104 ;  /* 0x0003506801007387 */ /* 0x0003e80000100800 */
[----:B------:R-:W3:Y:S04]  /*2dd70*/  LDL.LU.64 R114, [R1+0x630] ;  /* 0x0006300001727983 */ /* 0x000ee80000300a00 */
[----:B------:R4:W-:Y:S01]  /*2dd80*/  STL [R1+0x34c], R0 ;  /* 0x00034c0001007387 */ /* 0x0009e20000100800 */
[----:B-1----:R-:W-:-:S03]  /*2dd90*/  IMAD.MOV.U32 R104, RZ, RZ, R106 ;  /* 0x000000ffff687224 */ /* 0x002fc600078e006a */
[----:B----4-:R-:W-:Y:S01]  /*2dda0*/  STL [R1+0x358], R98 ;  /* 0x0003586201007387 */ /* 0x010fe20000100800 */
[----:B------:R-:W-:Y:S02]  /*2ddb0*/  IMAD.MOV.U32 R105, RZ, RZ, R107 ;  /* 0x000000ffff697224 */ /* 0x000fe400078e006b */
[----:B------:R-:W-:Y:S02]  /*2ddc0*/  IMAD.MOV.U32 R106, RZ, RZ, R108 ;  /* 0x000000ffff6a7224 */ /* 0x000fe400078e006c */
[----:B------:R-:W-:Y:S02]  /*2ddd0*/  IMAD.MOV.U32 R107, RZ, RZ, R109 ;  /* 0x000000ffff6b7224 */ /* 0x000fe400078e006d */
[----:B------:R-:W4:Y:S01]  /*2dde0*/  LDL.LU.64 R108, [R1+0x638] ;  /* 0x00063800016c7983 */ /* 0x000f220000300a00 */
[----:B------:R-:W-:-:S05]  /*2ddf0*/  IMAD.MOV.U32 R0, RZ, RZ, R99 ;  /* 0x000000ffff007224 */ /* 0x000fca00078e0063 */
[----:B------:R2:W-:Y:S02]  /*2de00*/  STL [R1+0x354], R0 ;  /* 0x0003540001007387 */ /* 0x0005e40000100800 */
[----:B--2---:R-:W-:Y:S02]  /*2de10*/  IMAD.MOV.U32 R0, RZ, RZ, R101 ;  /* 0x000000ffff007224 */ /* 0x004fe400078e0065 */
[----:B------:R-:W-:Y:S04]  /*2de20*/  STL [R1+0x360], R100 ;  /* 0x0003606401007387 */ /* 0x000fe80000100800 */
[----:B------:R1:W-:Y:S04]  /*2de30*/  STL [R1+0x35c], R0 ;  /* 0x00035c0001007387 */ /* 0x0003e80000100800 */
[----:B------:R2:W-:Y:S01]  /*2de40*/  STL [R1+0x368], R116 ;  /* 0x0003687401007387 */ /* 0x0005e20000100800 */
[----:B-1----:R-:W-:-:S03]  /*2de50*/  IMAD.MOV.U32 R0, RZ, RZ, R117 ;  /* 0x000000ffff007224 */ /* 0x002fc600078e0075 */
[----:B------:R-:W-:Y:S04]  /*2de60*/  STL [R1+0x370], R102 ;  /* 0x0003706601007387 */ /* 0x000fe80000100800 */
[----:B------:R1:W-:Y:S04]  /*2de70*/  STL [R1+0x364], R0 ;  /* 0x0003640001007387 */ /* 0x0003e80000100800 */
[----:B--2---:R-:W2:Y:S04]  /*2de80*/  LDL.LU.64 R116, [R1+0x658] ;  /* 0x0006580001747983 */ /* 0x004ea80000300a00 */
[----:B------:R-:W2:Y:S01]  /*2de90*/  LDL.LU.64 R100, [R1+0x670] ;  /* 0x0006700001647983 */ /* 0x000ea20000300a00 */
[----:B-1----:R-:W-:-:S05]  /*2dea0*/  IMAD.MOV.U32 R0, RZ, RZ, R103 ;  /* 0x000000ffff007224 */ /* 0x002fca00078e0067 */
[----:B------:R1:W-:Y:S04]  /*2deb0*/  STL [R1+0x36c], R0 ;  /* 0x00036c0001007387 */ /* 0x0003e80000100800 */
[----:B---3--:R3:W-:Y:S01]  /*2dec0*/  STL [R1+0x378], R114 ;  /* 0x0003787201007387 */ /* 0x0087e20000100800 */
[----:B-1----:R-:W-:-:S03]  /*2ded0*/  IMAD.MOV.U32 R0, RZ, RZ, R115 ;  /* 0x000000ffff007224 */ /* 0x002fc600078e0073 */
[----:B----4-:R-:W-:Y:S04]  /*2dee0*/  STL [R1+0x380], R108 ;  /* 0x0003806c01007387 */ /* 0x010fe80000100800 */
[----:B------:R1:W-:Y:S04]  /*2def0*/  STL [R1+0x374], R0 ;  /* 0x0003740001007387 */ /* 0x0003e80000100800 */
[----:B---3--:R-:W3:Y:S01]  /*2df00*/  LDL.LU.64 R114, [R1+0x678] ;  /* 0x0006780001727983 */ /* 0x008ee20000300a00 */
[----:B-1----:R-:W-:-:S05]  /*2df10*/  IMAD.MOV.U32 R0, RZ, RZ, R109 ;  /* 0x000000ffff007224 */ /* 0x002fca00078e006d */
[----:B------:R1:W-:Y:S04]  /*2df20*/  STL [R1+0x37c], R0 ;  /* 0x00037c0001007387 */ /* 0x0003e80000100800 */
[----:B------:R-:W-:Y:S04]  /*2df30*/  STL [R1+0x388], R104 ;  /* 0x0003886801007387 */ /* 0x000fe80000100800 */
[----:B------:R-:W4:Y:S01]  /*2df40*/  LDL.LU.64 R102, [R1+0x698] ;  /* 0x0006980001667983 */ /* 0x000f220000300a00 */
[----:B-1----:R-:W-:-:S03]  /*2df50*/  IMAD.MOV.U32 R0, RZ, RZ, R105 ;  /* 0x000000ffff007224 */ /* 0x002fc600078e0069 */
[----:B------:R-:W4:Y:S04]  /*2df60*/  LDL.LU.64 R108, [R1+0x6b0] ;  /* 0x0006b000016c7983 */ /* 0x000f280000300a00 */
[----:B------:R2:W-:Y:S02]  /*2df70*/  STL [R1+0x384], R0 ;  /* 0x0003840001007387 */ /* 0x0005e40000100800 */
[----:B--2---:R-:W-:Y:S02]  /*2df80*/  IMAD.MOV.U32 R0, RZ, RZ, R117 ;  /* 0x000000ffff007224 */ /* 0x004fe400078e0075 */
[----:B------:R1:W-:Y:S04]  /*2df90*/  STL [R1+0x390], R116 ;  /* 0x0003907401007387 */ /* 0x0003e80000100800 */
[----:B------:R2:W-:Y:S04]  /*2dfa0*/  STL [R1+0x38c], R0 ;  /* 0x00038c0001007387 */ /* 0x0005e80000100800 */
[----:B-1----:R-:W4:Y:S01]  /*2dfb0*/  LDL.LU.64 R116, [R1+0x6b8] ;  /* 0x0006b80001747983 */ /* 0x002f220000300a00 */
[----:B--2---:R-:W-:-:S03]  /*2dfc0*/  IMAD.MOV.U32 R0, RZ, RZ, R101 ;  /* 0x000000ffff007224 */ /* 0x004fc600078e0065 */
[----:B------:R-:W-:Y:S04]  /*2dfd0*/  STL [R1+0x398], R100 ;  /* 0x0003986401007387 */ /* 0x000fe80000100800 */
[----:B------:R-:W2:Y:S04]  /*2dfe0*/  LDL.LU.64 R104, [R1+0x6a8] ;  /* 0x0006a80001687983 */ /* 0x000ea80000300a00 */
[----:B------:R1:W-:Y:S04]  /*2dff0*/  STL [R1+0x394], R0 ;  /* 0x0003940001007387 */ /* 0x0003e80000100800 */
[----:B---3--:R3:W-:Y:S01]  /*2e000*/  STL [R1+0x3a0], R114 ;  /* 0x0003a07201007387 */ /* 0x0087e20000100800 */
[----:B-1----:R-:W-:-:S05]  /*2e010*/  IMAD.MOV.U32 R0, RZ, RZ, R115 ;  /* 0x000000ffff007224 */ /* 0x002fca00078e0073 */
[----:B------:R1:W-:Y:S04]  /*2e020*/  STL [R1+0x39c], R0 ;  /* 0x00039c0001007387 */ /* 0x0003e80000100800 */
[----:B------:R4:W-:Y:S04]  /*2e030*/  STL [R1+0x3a8], R110 ;  /* 0x0003a86e01007387 */ /* 0x0009e80000100800 */
[----:B---3--:R-:W3:Y:S01]  /*2e040*/  LDL.LU.64 R114, [R1+0x688] ;  /* 0x0006880001727983 */ /* 0x008ee20000300a00 */
[----:B-1----:R-:W-:-:S03]  /*2e050*/  IMAD.MOV.U32 R0, RZ, RZ, R111 ;  /* 0x000000ffff007224 */ /* 0x002fc600078e006f */
[----:B----4-:R-:W-:Y:S04]  /*2e060*/  STL [R1+0x3b0], R102 ;  /* 0x0003b06601007387 */ /* 0x010fe80000100800 */
[----:B------:R1:W-:Y:S04]  /*2e070*/  STL [R1+0x3a4], R0 ;  /* 0x0003a40001007387 */ /* 0x0003e80000100800 */
[----:B------:R-:W4:Y:S01]  /*2e080*/  LDL.LU.64 R110, [R1+0x6a0] ;  /* 0x0006a000016e7983 */ /* 0x000f220000300a00 */
[----:B-1----:R-:W-:-:S05]  /*2e090*/  IMAD.MOV.U32 R0, RZ, RZ, R103 ;  /* 0x000000ffff007224 */ /* 0x002fca00078e0067 */
[----:B------:R1:W-:Y:S04]  /*2e0a0*/  STL [R1+0x3ac], R0 ;  /* 0x0003ac0001007387 */ /* 0x0003e80000100800 */
[----:B------:R1:W-:Y:S02]  /*2e0b0*/  STL [R1+0x3b8], R108 ;  /* 0x0003b86c01007387 */ /* 0x0003e40000100800 */
[----:B-1----:R-:W-:Y:S02]  /*2e0c0*/  IMAD.MOV.U32 R0, RZ, RZ, R109 ;  /* 0x000000ffff007224 */ /* 0x002fe400078e006d */
[----:B------:R-:W-:Y:S02]  /*2e0d0*/  IMAD.MOV.U32 R108, RZ, RZ, R112 ;  /* 0x000000ffff6c7224 */ /* 0x000fe400078e0070 */
[----:B------:R-:W-:Y:S01]  /*2e0e0*/  IMAD.MOV.U32 R109, RZ, RZ, R113 ;  /* 0x000000ffff6d7224 */ /* 0x000fe200078e0071 */
[----:B------:R1:W-:Y:S04]  /*2e0f0*/  STL [R1+0x3c0], R116 ;  /* 0x0003c07401007387 */ /* 0x0003e80000100800 */
[----:B------:R2:W-:Y:S04]  /*2e100*/  STL [R1+0x3b4], R0 ;  /* 0x0003b40001007387 */ /* 0x0005e80000100800 */
[----:B------:R-:W3:Y:S01]  /*2e110*/  LDL.LU.64 R112, [R1+0x660] ;  /* 0x0006600001707983 */ /* 0x000ee20000300a00 */
[----:B-1----:R-:W-:-:S02]  /*2e120*/  IMAD.MOV.U32 R116, RZ, RZ, R124 ;  /* 0x000000ffff747224 */ /* 0x002fc400078e007c */
[----:B--2---:R-:W-:Y:S02]  /*2e130*/  IMAD.MOV.U32 R0, RZ, RZ, R117 ;  /* 0x000000ffff007224 */ /* 0x004fe400078e0075 */
[----:B------:R-:W-:Y:S02]  /*2e140*/  IMAD.MOV.U32 R117, RZ, RZ, R125 ;  /* 0x000000ffff757224 */ /* 0x000fe400078e007d */
[----:B------:R-:W2:Y:S04]  /*2e150*/  LDL.LU.64 R124, [R1+0x668] ;  /* 0x00066800017c7983 */ /* 0x000ea80000300a00 */
[----:B------:R1:W-:Y:S04]  /*2e160*/  STL [R1+0x3bc], R0 ;  /* 0x0003bc0001007387 */ /* 0x0003e80000100800 */
[----:B------:R1:W-:Y:S02]  /*2e170*/  STL [R1+0x3c8], R106 ;  /* 0x0003c86a01007387 */ /* 0x0003e40000100800 */
[----:B-1----:R-:W-:-:S02]  /*2e180*/  IMAD.MOV.U32 R0, RZ, RZ, R107 ;  /* 0x000000ffff007224 */ /* 0x002fc400078e006b */
[----:B------:R-:W-:Y:S04]  /*2e190*/  STL [R1+0x3d0], R104 ;  /* 0x0003d06801007387 */ /* 0x000fe80000100800 */
[----:B------:R1:W-:Y:S04]  /*2e1a0*/  STL [R1+0x3c4], R0 ;  /* 0x0003c40001007387 */ /* 0x0003e80000100800 */
[----:B------:R-:W2:Y:S01]  /*2e1b0*/  LDL.LU.64 R106, [R1+0x648] ;  /* 0x00064800016a7983 */ /* 0x000ea20000300a00 */
[----:B-1----:R-:W-:-:S05]  /*2e1c0*/  IMAD.MOV.U32 R0, RZ, RZ, R105 ;  /* 0x000000ffff007224 */ /* 0x002fca00078e0069 */
[----:B------:R1:W-:Y:S04]  /*2e1d0*/  STL [R1+0x3cc], R0 ;  /* 0x0003cc0001007387 */ /* 0x0003e80000100800 */
[----:B----4-:R4:W-:Y:S01]  /*2e1e0*/  STL [R1+0x3d8], R110 ;  /* 0x0003d86e01007387 */ /* 0x0109e20000100800 */
[----:B-1----:R-:W-:-:S05]  /*2e1f0*/  IMAD.MOV.U32 R0, RZ, RZ, R111 ;  /* 0x000000ffff007224 */ /* 0x002fca00078e006f */
[----:B------:R1:W-:Y:S04]  /*2e200*/  STL [R1+0x3d4], R0 ;  /* 0x0003d40001007387 */ /* 0x0003e80000100800 */
[----:B---3--:R3:W-:Y:S04]  /*2e210*/  STL [R1+0x3e0], R114 ;  /* 0x0003e07201007387 */ /* 0x0087e80000100800 */
[----:B----4-:R-:W4:Y:S01]  /*2e220*/  LDL.LU.64 R110, [R1+0x628] ;  /* 0x00062800016e7983 */ /* 0x010f220000300a00 */
[----:B-1----:R-:W-:-:S05]  /*2e230*/  IMAD.MOV.U32 R0, RZ, RZ, R115 ;  /* 0x000000ffff007224 */ /* 0x002fca00078e0073 */
[----:B------:R1:W-:Y:S04]  /*2e240*/  STL [R1+0x3dc], R0 ;  /* 0x0003dc0001007387 */ /* 0x0003e80000100800 */
[----:B------:R1:W-:Y:S04]  /*2e250*/  STL [R1+0x3e8], R108 ;  /* 0x0003e86c01007387 */ /* 0x0003e80000100800 */
[----:B---3--:R-:W3:Y:S01]  /*2e260*/  LDL.LU.64 R114, [R1+0x620] ;  /* 0x0006200001727983 */ /* 0x008ee20000300a00 */
[----:B-1----:R-:W-:-:S05]  /*2e270*/  IMAD.MOV.U32 R0, RZ, RZ, R109 ;  /* 0x000000ffff007224 */ /* 0x002fca00078e006d */
[----:B------:R2:W-:Y:S01]  /*2e280*/  STL [R1+0x3e4], R0 ;  /* 0x0003e40001007387 */ /* 0x0005e20000100800 */
[----:B------:R-:W-:Y:S02]  /*2e290*/  IMAD.MOV.U32 R108, RZ, RZ, R120 ;  /* 0x000000ffff6c7224 */ /* 0x000fe400078e0078 */
[----:B------:R-:W-:Y:S02]  /*2e2a0*/  IMAD.MOV.U32 R109, RZ, RZ, R121 ;  /* 0x000000ffff6d7224 */ /* 0x000fe400078e0079 */
[----:B--2---:R-:W-:Y:S01]  /*2e2b0*/  IMAD.MOV.U32 R0, RZ, RZ, R125 ;  /* 0x000000ffff007224 */ /* 0x004fe200078e007d */
[----:B------:R1:W-:Y:S04]  /*2e2c0*/  STL [R1+0x3f0], R124 ;  /* 0x0003f07c01007387 */ /* 0x0003e80000100800 */
[----:B------:R2:W-:Y:S01]  /*2e2d0*/  STL [R1+0x3ec], R0 ;  /* 0x0003ec0001007387 */ /* 0x0005e20000100800 */
[----:B-1----:R-:W-:-:S02]  /*2e2e0*/  IMAD.MOV.U32 R124, RZ, RZ, R126 ;  /* 0x000000ffff7c7224 */ /* 0x002fc400078e007e */
[----:B------:R-:W-:Y:S02]  /*2e2f0*/  IMAD.MOV.U32 R125, RZ, RZ, R127 ;  /* 0x000000ffff7d7224 */ /* 0x000fe400078e007f */
[----:B------:R-:W3:Y:S01]  /*2e300*/  LDL.LU.64 R126, [R1+0x608] ;  /* 0x00060800017e7983 */ /* 0x000ee20000300a00 */
[----:B--2---:R-:W-:-:S03]  /*2e310*/  IMAD.MOV.U32 R0, RZ, RZ, R113 ;  /* 0x000000ffff007224 */ /* 0x004fc600078e0071 */
[----:B------:R1:W-:Y:S04]  /*2e320*/  STL [R1+0x3f8], R112 ;  /* 0x0003f87001007387 */ /* 0x0003e80000100800 */
[----:B------:R-:W2:Y:S04]  /*2e330*/  LDL.LU.64 R120, [R1+0x5e0] ;  /* 0x0005e00001787983 */ /* 0x000ea80000300a00 */
[----:B------:R-:W-:Y:S04]  /*2e340*/  STL [R1+0x400], R106 ;  /* 0x0004006a01007387 */ /* 0x000fe80000100800 */
[----:B------:R1:W-:Y:S04]  /*2e350*/  STL [R1+0x3f4], R0 ;  /* 0x0003f40001007387 */ /* 0x0003e80000100800 */
[----:B-1----:R-:W2:Y:S01]  /*2e360*/  LDL.LU.64 R112, [R1+0x5e8] ;  /* 0x0005e80001707983 */ /* 0x002ea20000300a00 */
[----:B------:R-:W-:-:S05]  /*2e370*/  IMAD.MOV.U32 R0, RZ, RZ, R107 ;  /* 0x000000ffff007224 */ /* 0x000fca00078e006b */
[----:B------:R1:W-:Y:S04]  /*2e380*/  STL [R1+0x3fc], R0 ;  /* 0x0003fc0001007387 */ /* 0x0003e80000100800 */
[----:B------:R4:W-:Y:S01]  /*2e390*/  STL [R1+0x408], R122 ;  /* 0x0004087a01007387 */ /* 0x0009e20000100800 */
[----:B-1----:R-:W-:-:S03]  /*2e3a0*/  IMAD.MOV.U32 R0, RZ, RZ, R123 ;  /* 0x000000ffff007224 */ /* 0x002fc600078e007b */
[----:B----4-:R-:W-:Y:S04]  /*2e3b0*/  STL [R1+0x410], R110 ;  /* 0x0004106e01007387 */ /* 0x010fe80000100800 */
[----:B------:R1:W-:Y:S04]  /*2e3c0*/  STL [R1+0x404], R0 ;  /* 0x0004040001007387 */ /* 0x0003e80000100800 */
[----:B------:R-:W4:Y:S01]  /*2e3d0*/  LDL.LU.64 R122, [R1+0x5c8] ;  /* 0x0005c800017a7983 */ /* 0x000f220000300a00 */
[----:B-1----:R-:W-:-:S03]  /*2e3e0*/  IMAD.MOV.U32 R0, RZ, RZ, R111 ;  /* 0x000000ffff007224 */ /* 0x002fc600078e006f */
[----:B---3--:R-:W-:Y:S01]  /*2e3f0*/  STL [R1+0x418], R114 ;  /* 0x0004187201007387 */ /* 0x008fe20000100800 */
[----:B------:R-:W-:Y:S02]  /*2e400*/  IMAD.MOV.U32 R110, RZ, RZ, R116 ;  /* 0x000000ffff6e7224 */ /* 0x000fe400078e0074 */
[----:B------:R-:W-:Y:S01]  /*2e410*/  IMAD.MOV.U32 R111, RZ, RZ, R117 ;  /* 0x000000ffff6f7224 */ /* 0x000fe200078e0075 */
[----:B------:R1:W-:Y:S04]  /*2e420*/  STL [R1+0x40c], R0 ;  /* 0x00040c0001007387 */ /* 0x0003e80000100800 */
[----:B------:R-:W3:Y:S01]  /*2e430*/  LDL.LU.64 R116, [R1+0x5a8] ;  /* 0x0005a80001747983 */ /* 0x000ee20000300a00 */
[----:B-1----:R-:W-:-:S05]  /*2e440*/  IMAD.MOV.U32 R0, RZ, RZ, R115 ;  /* 0x000000ffff007224 */ /* 0x002fca00078e0073 */
[----:B------:R1:W-:Y:S04]  /*2e450*/  STL [R1+0x414], R0 ;  /* 0x0004140001007387 */ /* 0x0003e80000100800 */
[----:B------:R-:W3:Y:S01]  /*2e460*/  LDL.LU.64 R114, [R1+0x5a0] ;  /* 0x0005a00001727983 */ /* 0x000ee20000300a00 */
[----:B-1----:R-:W-:-:S03]  /*2e470*/  IMAD.MOV.U32 R0, RZ, RZ, R127 ;  /* 0x000000ffff007224 */ /* 0x002fc600078e007f */
[----:B------:R1:W-:Y:S04]  /*2e480*/  STL [R1+0x420], R126 ;  /* 0x0004207e01007387 */ /* 0x0003e80000100800 */
[----:B------:R1:W-:Y:S04]  /*2e490*/  STL [R1+0x41c], R0 ;  /* 0x00041c0001007387 */ /* 0x0003e80000100800 */
[----:B------:R-:W-:Y:S04]  /*2e4a0*/  STL [R1+0x428], R108 ;  /* 0x0004286c01007387 */ /* 0x000fe80000100800 */
[----:B-1----:R-:W3:Y:S01]  /*2e4b0*/  LDL.LU.64 R126, [R1+0x588] ;  /* 0x00058800017e7983 */ /* 0x002ee20000300a00 */
[----:B------:R-:W-:-:S05]  /*2e4c0*/  IMAD.MOV.U32 R0, RZ, RZ, R109 ;  /* 0x000000ffff007224 */ /* 0x000fca00078e006d */
[----:B------:R1:W-:Y:S04]  /*2e4d0*/  STL [R1+0x424], R0 ;  /* 0x0004240001007387 */ /* 0x0003e80000100800 */
[----:B--2---:R2:W-:Y:S01]  /*2e4e0*/  STL [R1+0x430], R112 ;  /* 0x0004307001007387 */ /* 0x0045e20000100800 */
[----:B-1----:R-:W-:-:S05]  /*2e4f0*/  IMAD.MOV.U32 R0, RZ, RZ, R113 ;  /* 0x000000ffff007224 */ /* 0x002fca00078e0071 */
[----:B------:R1:W-:Y:S01]  /*2e500*/  STL [R1+0x42c], R0 ;  /* 0x00042c0001007387 */ /* 0x0003e20000100800 */
[----:B--2---:R-:W-:Y:S02]  /*2e510*/  IMAD.MOV.U32 R112, RZ, RZ, R118 ;  /* 0x000000ffff707224 */ /* 0x004fe400078e0076 */
[----:B------:R-:W-:Y:S01]  /*2e520*/  IMAD.MOV.U32 R113, RZ, RZ, R119 ;  /* 0x000000ffff717224 */ /* 0x000fe200078e0077 */
[----:B------:R-:W-:Y:S04]  /*2e530*/  STL [R1+0x438], R120 ;  /* 0x0004387801007387 */ /* 0x000fe80000100800 */
[----:B------:R-:W2:Y:S01]  /*2e540*/  LDL.LU.64 R118, [R1+0x568] ;  /* 0x0005680001767983 */ /* 0x000ea20000300a00 */
[----:B-1----:R-:W-:-:S05]  /*2e550*/  IMAD.MOV.U32 R0, RZ, RZ, R121 ;  /* 0x000000ffff007224 */ /* 0x002fca00078e0079 */
[----:B------:R1:W-:Y:S04]  /*2e560*/  STL [R1+0x434], R0 ;  /* 0x0004340001007387 */ /* 0x0003e80000100800 */
[----:B----4-:R4:W-:Y:S01]  /*2e570*/  STL [R1+0x440], R122 ;  /* 0x0004407a01007387 */ /* 0x0109e20000100800 */
[----:B-1----:R-:W-:-:S03]  /*2e580*/  IMAD.MOV.U32 R0, RZ, RZ, R123 ;  /* 0x000000ffff007224 */ /* 0x002fc600078e007b */
[----:B----4-:R-:W4:Y:S04]  /*2e590*/  LDL.LU.64 R122, [R1+0x560] ;  /* 0x00056000017a7983 */ /* 0x010f280000300a00 */
[----:B------:R1:W-:Y:S04]  /*2e5a0*/  STL [R1+0x43c], R0 ;  /* 0x00043c0001007387 */ /* 0x0003e80000100800 */
[----:B------:R-:W-:Y:S04]  /*2e5b0*/  STL [R1+0x448], R110 ;  /* 0x0004486e01007387 */ /* 0x000fe80000100800 */
[----:B------:R-:W4:Y:S01]  /*2e5c0*/  LDL.LU.64 R120, [R1+0x548] ;  /* 0x0005480001787983 */ /* 0x000f220000300a00 */
[----:B-1----:R-:W-:-:S05]  /*2e5d0*/  IMAD.MOV.U32 R0, RZ, RZ, R111 ;  /* 0x000000ffff007224 */ /* 0x002fca00078e006f */
[----:B------:R1:W-:Y:S04]  /*2e5e0*/  STL [R1+0x444], R0 ;  /* 0x0004440001007387 */ /* 0x0003e80000100800 */
[----:B---3--:R3:W-:Y:S01]  /*2e5f0*/  STL [R1+0x450], R116 ;  /* 0x0004507401007387 */ /* 0x0087e20000100800 */
[----:B-1----:R-:W-:-:S05]  /*2e600*/  IMAD.MOV.U32 R0, RZ, RZ, R117 ;  /* 0x000000ffff007224 */ /* 0x002fca00078e0075 */
[----:B------:R1:W-:Y:S04]  /*2e610*/  STL [R1+0x44c], R0 ;  /* 0x00044c0001007387 */ /* 0x0003e80000100800 */
[----:B------:R-:W-:Y:S04]  /*2e620*/  STL [R1+0x458], R114 ;  /* 0x0004587201007387 */ /* 0x000fe80000100800 */
[----:B---3--:R-:W3:Y:S01]  /*2e630*/  LDL.LU.64 R116, [R1+0x528] ;  /* 0x0005280001747983 */ /* 0x008ee20000300a00 */
[----:B-1----:R-:W-:-:S03]  /*2e640*/  IMAD.MOV.U32 R0, RZ, RZ, R115 ;  /* 0x000000ffff007224 */ /* 0x002fc600078e0073 */
[----:B------:R-:W-:Y:S04]  /*2e650*/  STL [R1+0x460], R126 ;  /* 0x0004607e01007387 */ /* 0x000fe80000100800 */
[----:B------:R1:W-:Y:S02]  /*2e660*/  STL [R1+0x454], R0 ;  /* 0x0004540001007387 */ /* 0x0003e40000100800 */
[----:B-1----:R-:W-:Y:S02]  /*2e670*/  IMAD.MOV.U32 R0, RZ, RZ, R127 ;  /* 0x000000ffff007224 */ /* 0x002fe400078e007f */
[----:B------:R-:W3:Y:S04]  /*2e680*/  LDL.LU.64 R126, [R1+0x520] ;  /* 0x00052000017e7983 */ /* 0x000ee80000300a00 */
[----:B------:R1:W-:Y:S04]  /*2e690*/  STL [R1+0x45c], R0 ;  /* 0x00045c0001007387 */ /* 0x0003e80000100800 */
[----:B------:R-:W3:Y:S01]  /*2e6a0*/  LDL.LU.64 R114, [R1+0x508] ;  /* 0x0005080001727983 */ /* 0x000ee20000300a00 */
[----:B-1----:R-:W-:-:S03]  /*2e6b0*/  IMAD.MOV.U32 R0, RZ, RZ, R113 ;  /* 0x000000ffff007224 */ /* 0x002fc600078e0071 */
[----:B------:R-:W-:Y:S04]  /*2e6c0*/  STL [R1+0x468], R112 ;  /* 0x0004687001007387 */ /* 0x000fe80000100800 */
[----:B------:R1:W-:Y:S04]  /*2e6d0*/  STL [R1+0x464], R0 ;  /* 0x0004640001007387 */ /* 0x0003e80000100800 */
[----:B--2---:R2:W-:Y:S01]  /*2e6e0*/  STL [R1+0x470], R118 ;  /* 0x0004707601007387 */ /* 0x0045e20000100800 */
[----:B-1----:R-:W-:-:S03]  /*2e6f0*/  IMAD.MOV.U32 R0, RZ, RZ, R119 ;  /* 0x000000ffff007224 */ /* 0x002fc600078e0077 */
[----:B--2---:R-:W2:Y:S04]  /*2e700*/  LDL.LU.64 R118, [R1+0x4e8] ;  /* 0x0004e80001767983 */ /* 0x004ea80000300a00 */
[----:B------:R1:W-:Y:S04]  /*2e710*/  STL [R1+0x46c], R0 ;  /* 0x00046c0001007387 */ /* 0x0003e80000100800 */
[----:B----4-:R4:W-:Y:S01]  /*2e720*/  STL [R1+0x478], R122 ;  /* 0x0004787a01007387 */ /* 0x0109e20000100800 */
[----:B-1----:R-:W-:-:S03]  /*2e730*/  IMAD.MOV.U32 R0, RZ, RZ, R123 ;  /* 0x000000ffff007224 */ /* 0x002fc600078e007b */
[----:B----4-:R-:W4:Y:S04]  /*2e740*/  LDL.LU.64 R122, [R1+0x4e0] ;  /* 0x0004e000017a7983 */ /* 0x010f280000300a00 */
[----:B------:R1:W-:Y:S04]  /*2e750*/  STL [R1+0x474], R0 ;  /* 0x0004740001007387 */ /* 0x0003e80000100800 */
[----:B------:R1:W-:Y:S02]  /*2e760*/  STL [R1+0x480], R120 ;  /* 0x0004807801007387 */ /* 0x0003e40000100800 */
[----:B-1----:R-:W-:-:S02]  /*2e770*/  IMAD.MOV.U32 R0, RZ, RZ, R121 ;  /* 0x000000ffff007224 */ /* 0x002fc400078e0079 */
[----:B------:R-:W4:Y:S04]  /*2e780*/  LDL.LU.64 R120, [R1+0x4c8] ;  /* 0x0004c80001787983 */ /* 0x000f280000300a00 */
[----:B------:R1:W-:Y:S04]  /*2e790*/  STL [R1+0x47c], R0 ;  /* 0x00047c0001007387 */ /* 0x0003e80000100800 */
[----:B------:R3:W-:Y:S01]  /*2e7a0*/  STL [R1+0x488], R124 ;  /* 0x0004887c01007387 */ /* 0x0007e20000100800 */
[----:B-1----:R-:W-:-:S05]  /*2e7b0*/  IMAD.MOV.U32 R0, RZ, RZ, R125 ;  /* 0x000000ffff007224 */ /* 0x002fca00078e007d */
[----:B------:R1:W-:Y:S04]  /*2e7c0*/  STL [R1+0x484], R0 ;  /* 0x0004840001007387 */ /* 0x0003e80000100800 */
[----:B---3--:R3:W-:Y:S04]  /*2e7d0*/  STL [R1+0x490], R116 ;  /* 0x0004907401007387 */ /* 0x0087e80000100800 */
[----:B------:R-:W4:Y:S01]  /*2e7e0*/  LDL.LU.64 R124, [R1+0x6d0] ;  /* 0x0006d000017c7983 */ /* 0x000f220000300a00 */
[----:B-1----:R-:W-:-:S03]  /*2e7f0*/  IMAD.MOV.U32 R0, RZ, RZ, R117 ;  /* 0x000000ffff007224 */ /* 0x002fc600078e0075 */
[----:B---3--:R-:W3:Y:S04]  /*2e800*/  LDL.LU.64 R116, [R1+0x6d8] ;  /* 0x0006d80001747983 */ /* 0x008ee80000300a00 */
[----:B------:R1:W-:Y:S02]  /*2e810*/  STL [R1+0x48c], R0 ;  /* 0x00048c0001007387 */ /* 0x0003e40000100800 */
[----:B-1----:R-:W-:Y:S02]  /*2e820*/  IMAD.MOV.U32 R0, RZ, RZ, R127 ;  /* 0x000000ffff007224 */ /* 0x002fe400078e007f */
[----:B------:R1:W-:Y:S04]  /*2e830*/  STL [R1+0x498], R126 ;  /* 0x0004987e01007387 */ /* 0x0003e80000100800 */
[----:B------:R1:W-:Y:S04]  /*2e840*/  STL [R1+0x494], R0 ;  /* 0x0004940001007387 */ /* 0x0003e80000100800 */
[----:B------:R-:W-:Y:S04]  /*2e850*/  STL [R1+0x4a0], R114 ;  /* 0x0004a07201007387 */ /* 0x000fe80000100800 */
[----:B-1----:R-:W3:Y:S01]  /*2e860*/  LDL.LU.64 R126, [R1+0x6e0] ;  /* 0x0006e000017e7983 */ /* 0x002ee20000300a00 */
[----:B------:R-:W-:-:S05]  /*2e870*/  IMAD.MOV.U32 R0, RZ, RZ, R115 ;  /* 0x000000ffff007224 */ /* 0x000fca00078e0073 */
[----:B------:R1:W-:Y:S04]  /*2e880*/  STL [R1+0x49c], R0 ;  /* 0x00049c0001007387 */ /* 0x0003e80000100800 */
[----:B------:R2:W-:Y:S01]  /*2e890*/  STL [R1+0x4a8], R146 ;  /* 0x0004a89201007387 */ /* 0x0005e20000100800 */
[----:B-1----:R-:W-:-:S03]  /*2e8a0*/  IMAD.MOV.U32 R0, RZ, RZ, R147 ;  /* 0x000000ffff007224 */ /* 0x002fc600078e0093 */
[----:B--2---:R-:W-:Y:S04]  /*2e8b0*/  STL [R1+0x4b0], R118 ;  /* 0x0004b07601007387 */ /* 0x004fe80000100800 */
[----:B------:R1:W-:Y:S04]  /*2e8c0*/  STL [R1+0x4a4], R0 ;  /* 0x0004a40001007387 */ /* 0x0003e80000100800 */
[----:B------:R-:W2:Y:S01]  /*2e8d0*/  LDL.LU.64 R146, [R1+0x6f0] ;  /* 0x0006f00001927983 */ /* 0x000ea20000300a00 */
[----:B-1----:R-:W-:-:S03]  /*2e8e0*/  IMAD.MOV.U32 R0, RZ, RZ, R119 ;  /* 0x000000ffff007224 */ /* 0x002fc600078e0077 */
[----:B------:R-:W2:Y:S04]  /*2e8f0*/  LDL.LU.64 R118, [R1+0x6f8] ;  /* 0x0006f80001767983 */ /* 0x000ea80000300a00 */
[----:B------:R1:W-:Y:S04]  /*2e900*/  STL [R1+0x4ac], R0 ;  /* 0x0004ac0001007387 */ /* 0x0003e80000100800 */
[----:B----4-:R4:W-:Y:S01]  /*2e910*/  STL [R1+0x4b8], R122 ;  /* 0x0004b87a01007387 */ /* 0x0109e20000100800 */
[----:B-1----:R-:W-:-:S03]  /*2e920*/  IMAD.MOV.U32 R0, RZ, RZ, R123 ;  /* 0x000000ffff007224 */ /* 0x002fc600078e007b */
[----:B----4-:R-:W4:Y:S04]  /*2e930*/  LDL.LU.64 R122, [R1+0x700] ;  /* 0x00070000017a7983 */ /* 0x010f280000300a00 */
[----:B------:R1:W-:Y:S04]  /*2e940*/  STL [R1+0x4b4], R0 ;  /* 0x0004b40001007387 */ /* 0x0003e80000100800 */
[----:B------:R-:W-:Y:S01]  /*2e950*/  STL [R1+0x4c0], R120 ;  /* 0x0004c07801007387 */ /* 0x000fe20000100800 */
[----:B-1----:R-:W-:-:S05]  /*2e960*/  IMAD.MOV.U32 R0, RZ, RZ, R121 ;  /* 0x000000ffff007224 */ /* 0x002fca00078e0079 */
[----:B------:R1:W-:Y:S04]  /*2e970*/  STL [R1+0x4bc], R0 ;  /* 0x0004bc0001007387 */ /* 0x0003e80000100800 */
[----:B------:R1:W-:Y:S02]  /*2e980*/  STL [R1+0x4c8], R130 ;  /* 0x0004c88201007387 */ /* 0x0003e40000100800 */
[----:B-1----:R-:W-:Y:S02]  /*2e990*/  IMAD.MOV.U32 R0, RZ, RZ, R131 ;  /* 0x000000ffff007224 */ /* 0x002fe400078e0083 */
[----:B------:R-:W4:Y:S04]  /*2e9a0*/  LDL.LU.64 R130, [R1+0x710] ;  /* 0x0007100001827983 */ /* 0x000f280000300a00 */
[----:B------:R1:W-:Y:S04]  /*2e9b0*/  STL [R1+0x4c4], R0 ;  /* 0x0004c40001007387 */ /* 0x0003e80000100800 */
[----:B------:R3:W-:Y:S01]  /*2e9c0*/  STL [R1+0x4d0], R124 ;  /* 0x0004d07c01007387 */ /* 0x0007e20000100800 */
[----:B-1----:R-:W-:-:S03]  /*2e9d0*/  IMAD.MOV.U32 R0, RZ, RZ, R125 ;  /* 0x000000ffff007224 */ /* 0x002fc600078e007d */
[----:B---3--:R-:W-:Y:S04]  /*2e9e0*/  STL [R1+0x4d8], R116 ;  /* 0x0004d87401007387 */ /* 0x008fe80000100800 */
[----:B------:R1:W-:Y:S04]  /*2e9f0*/  STL [R1+0x4cc], R0 ;  /* 0x0004cc0001007387 */ /* 0x0003e80000100800 */
[----:B------:R-:W3:Y:S04]  /*2ea00*/  LDL.LU.64 R120, [R1+0x718] ;  /* 0x0007180001787983 */ /* 0x000ee80000300a00 */
[----:B------:R-:W3:Y:S01]  /*2ea10*/  LDL.LU.64 R124, [R1+0x720] ;  /* 0x00072000017c7983 */ /* 0x000ee20000300a00 */
[----:B-1----:R-:W-:-:S05]  /*2ea20*/  IMAD.MOV.U32 R0, RZ, RZ, R117 ;  /* 0x000000ffff007224 */ /* 0x002fca00078e0075 */
[----:B------:R1:W-:Y:S02]  /*2ea30*/  STL [R1+0x4d4], R0 ;  /* 0x0004d40001007387 */ /* 0x0003e40000100800 */
[----:B-1----:R-:W-:Y:S02]  /*2ea40*/  IMAD.MOV.U32 R0, RZ, RZ, R127 ;  /* 0x000000ffff007224 */ /* 0x002fe400078e007f */
[----:B------:R-:W-:Y:S04]  /*2ea50*/  STL [R1+0x4e0], R126 ;  /* 0x0004e07e01007387 */ /* 0x000fe80000100800 */
[----:B------:R-:W-:Y:S04]  /*2ea60*/  STL [R1+0x4e8], R144 ;  /* 0x0004e89001007387 */ /* 0x000fe80000100800 */
[----:B------:R1:W-:Y:S02]  /*2ea70*/  STL [R1+0x4dc], R0 ;  /* 0x0004dc0001007387 */ /* 0x0003e40000100800 */
[----:B-1----:R-:W-:-:S02]  /*2ea80*/  IMAD.MOV.U32 R0, RZ, RZ, R145 ;  /* 0x000000ffff007224 */ /* 0x002fc400078e0091 */
[----:B------:R-:W3:Y:S04]  /*2ea90*/  LDL.LU.64 R144, [R1+0x730] ;  /* 0x0007300001907983 */ /* 0x000ee80000300a00 */
[----:B------:R1:W-:Y:S04]  /*2eaa0*/  STL [R1+0x4e4], R0 ;  /* 0x0004e40001007387 */ /* 0x0003e80000100800 */
[----:B--2---:R2:W-:Y:S04]  /*2eab0*/  STL [R1+0x4f0], R146 ;  /* 0x0004f09201007387 */ /* 0x0045e80000100800 */
[----:B------:R-:W3:Y:S01]  /*2eac0*/  LDL.LU.64 R126, [R1+0x738] ;  /* 0x00073800017e7983 */ /* 0x000ee20000300a00 */
[----:B-1----:R-:W-:-:S05]  /*2ead0*/  IMAD.MOV.U32 R0, RZ, RZ, R147 ;  /* 0x000000ffff007224 */ /* 0x002fca00078e0093 */
[----:B------:R1:W-:Y:S01]  /*2eae0*/  STL [R1+0x4ec], R0 ;  /* 0x0004ec0001007387 */ /* 0x0003e20000100800 */
[----:B--2---:R-:W-:-:S03]  /*2eaf0*/  IMAD.MOV.U32 R146, RZ, RZ, R148 ;  /* 0x000000ffff927224 */ /* 0x004fc600078e0094 */
[----:B------:R-:W-:Y:S01]  /*2eb00*/  STL [R1+0x4f8], R118 ;  /* 0x0004f87601007387 */ /* 0x000fe20000100800 */
[----:B------:R-:W-:-:S03]  /*2eb10*/  IMAD.MOV.U32 R147, RZ, RZ, R149 ;  /* 0x000000ffff937224 */ /* 0x000fc600078e0095 */
[----:B------:R-:W2:Y:S01]  /*2eb20*/  LDL.LU.64 R148, [R1+0x740] ;  /* 0x0007400001947983 */ /* 0x000ea20000300a00 */
[----:B-1----:R-:W-:-:S05]  /*2eb30*/  IMAD.MOV.U32 R0, RZ, RZ, R119 ;  /* 0x000000ffff007224 */ /* 0x002fca00078e0077 */
[----:B------:R1:W-:Y:S04]  /*2eb40*/  STL [R1+0x4f4], R0 ;  /* 0x0004f40001007387 */ /* 0x0003e80000100800 */
[----:B----4-:R4:W-:Y:S01]  /*2eb50*/  STL [R1+0x500], R122 ;  /* 0x0005007a01007387 */ /* 0x0109e20000100800 */
[----:B-1----:R-:W-:-:S03]  /*2eb60*/  IMAD.MOV.U32 R0, RZ, RZ, R123 ;  /* 0x000000ffff007224 */ /* 0x002fc600078e007b */
[----:B------:R-:W-:Y:S04]  /*2eb70*/  STL [R1+0x508], R128 ;  /* 0x0005088001007387 */ /* 0x000fe80000100800 */
[----:B------:R1:W-:Y:S04]  /*2eb80*/  STL [R1+0x4fc], R0 ;  /* 0x0004fc0001007387 */ /* 0x0003e80000100800 */
[----:B----4-:R-:W4:Y:S01]  /*2eb90*/  LDL.LU.64 R122, [R1+0x750] ;  /* 0x00075000017a7983 */ /* 0x010f220000300a00 */
[----:B-1----:R-:W-:-:S03]  /*2eba0*/  IMAD.MOV.U32 R0, RZ, RZ, R129 ;  /* 0x000000ffff007224 */ /* 0x002fc600078e0081 */
[----:B------:R-:W4:Y:S04]  /*2ebb0*/  LDL.LU.64 R128, [R1+0x758] ;  /* 0x0007580001807983 */ /* 0x000f280000300a00 */
[----:B------:R1:W-:Y:S04]  /*2ebc0*/  STL [R1+0x504], R0 ;  /* 0x0005040001007387 */ /* 0x0003e80000100800 */
[----:B------:R1:W-:Y:S02]  /*2ebd0*/  STL [R1+0x510], R130 ;  /* 0x0005108201007387 */ /* 0x0003e40000100800 */
[----:B-1----:R-:W-:-:S02]  /*2ebe0*/  IMAD.MOV.U32 R0, RZ, RZ, R131 ;  /* 0x000000ffff007224 */ /* 0x002fc400078e0083 */
[----:B------:R-:W4:Y:S04]  /*2ebf0*/  LDL.LU.64 R130, [R1+0x760] ;  /* 0x0007600001827983 */ /* 0x000f280000300a00 */
[----:B------:R3:W-:Y:S02]  /*2ec00*/  STL [R1+0x50c], R0 ;  /* 0x00050c0001007387 */ /* 0x0007e40000100800 */
[----:B---3--:R-:W-:Y:S02]  /*2ec10*/  IMAD.MOV.U32 R0, RZ, RZ, R121 ;  /* 0x000000ffff007224 */ /* 0x008fe400078e0079 */
[----:B------:R-:W-:Y:S04]  /*2ec20*/  STL [R1+0x518], R120 ;  /* 0x0005187801007387 */ /* 0x000fe80000100800 */
[----:B------:R1:W-:Y:S04]  /*2ec30*/  STL [R1+0x514], R0 ;  /* 0x0005140001007387 */ /* 0x0003e80000100800 */
[----:B------:R3:W-:Y:S01]  /*2ec40*/  STL [R1+0x520], R124 ;  /* 0x0005207c01007387 */ /* 0x0007e20000100800 */
[----:B-1----:R-:W-:-:S03]  /*2ec50*/  IMAD.MOV.U32 R0, RZ, RZ, R125 ;  /* 0x000000ffff007224 */ /* 0x002fc600078e007d */
[----:B------:R1:W-:Y:S04]  /*2ec60*/  STL [R1+0x528], R140 ;  /* 0x0005288c01007387 */ /* 0x0003e80000100800 */
[----:B------:R1:W-:Y:S04]  /*2ec70*/  STL [R1+0x51c], R0 ;  /* 0x00051c0001007387 */ /* 0x0003e80000100800 */
[----:B---3--:R-:W3:Y:S01]  /*2ec80*/  LDL.LU.64 R124, [R1+0x770] ;  /* 0x00077000017c7983 */ /* 0x008ee20000300a00 */
[----:B-1----:R-:W-:Y:S02]  /*2ec90*/  IMAD.MOV.U32 R140, RZ, RZ, R142 ;  /* 0x000000ffff8c7224 */ /* 0x002fe400078e008e */
[----:B------:R-:W-:-:S02]  /*2eca0*/  IMAD.MOV.U32 R0, RZ, RZ, R141 ;  /* 0x000000ffff007224 */ /* 0x000fc400078e008d */
[----:B------:R-:W-:Y:S02]  /*2ecb0*/  IMAD.MOV.U32 R141, RZ, RZ, R143 ;  /* 0x000000ffff8d7224 */ /* 0x000fe400078e008f */
[----:B------:R-:W3:Y:S04]  /*2ecc0*/  LDL.LU.64 R142, [R1+0x778] ;  /* 0x00077800018e7983 */ /* 0x000ee80000300a00 */
[----:B------:R1:W-:Y:S04]  /*2ecd0*/  STL [R1+0x524], R0 ;  /* 0x0005240001007387 */ /* 0x0003e80000100800 */
[----:B------:R1:W-:Y:S02]  /*2ece0*/  STL [R1+0x530], R144 ;  /* 0x0005309001007387 */ /* 0x0003e40000100800 */
[----:B-1----:R-:W-:-:S02]  /*2ecf0*/  IMAD.MOV.U32 R0, RZ, RZ, R145 ;  /* 0x000000ffff007224 */ /* 0x002fc400078e0091 */
[----:B------:R-:W3:Y:S04]  /*2ed00*/  LDL.LU.64 R144, [R1+0x780] ;  /* 0x0007800001907983 */ /* 0x000ee80000300a00 */
[----:B------:R1:W-:Y:S04]  /*2ed10*/  STL [R1+0x52c], R0 ;  /* 0x00052c0001007387 */ /* 0x0003e80000100800 */
[----:B------:R2:W-:Y:S01]  /*2ed20*/  STL [R1+0x538], R126 ;  /* 0x0005387e01007387 */ /* 0x0005e20000100800 */
[----:B-1----:R-:W-:-:S05]  /*2ed30*/  IMAD.MOV.U32 R0, RZ, RZ, R127 ;  /* 0x000000ffff007224 */ /* 0x002fca00078e007f */
[----:B------:R1:W-:Y:S04]  /*2ed40*/  STL [R1+0x534], R0 ;  /* 0x0005340001007387 */ /* 0x0003e80000100800 */
[----:B--2---:R2:W-:Y:S04]  /*2ed50*/  STL [R1+0x540], R148 ;  /* 0x0005409401007387 */ /* 0x0045e80000100800 */
[----:B------:R-:W3:Y:S01]  /*2ed60*/  LDL.LU.64 R126, [R1+0x790] ;  /* 0x00079000017e7983 */ /* 0x000ee20000300a00 */
[----:B-1----:R-:W-:-:S05]  /*2ed70*/  IMAD.MOV.U32 R0, RZ, RZ, R149 ;  /* 0x000000ffff007224 */ /* 0x002fca00078e0095 */
[----:B------:R1:W-:Y:S01]  /*2ed80*/  STL [R1+0x53c], R0 ;  /* 0x00053c0001007387 */ /* 0x0003e20000100800 */
[----:B--2---:R-:W-:Y:S02]  /*2ed90*/  IMAD.MOV.U32 R148, RZ, RZ, R150 ;  /* 0x000000ffff947224 */ /* 0x004fe400078e0096 */
[----:B------:R-:W-:Y:S01]  /*2eda0*/  IMAD.MOV.U32 R149, RZ, RZ, R151 ;  /* 0x000000ffff957224 */ /* 0x000fe200078e0097 */
[----:B------:R2:W-:Y:S04]  /*2edb0*/  STL [R1+0x548], R134 ;  /* 0x0005488601007387 */ /* 0x0005e80000100800 */
[----:B------:R-:W3:Y:S01]  /*2edc0*/  LDL.LU.64 R150, [R1+0x798] ;  /* 0x0007980001967983 */ /* 0x000ee20000300a00 */
[----:B-1----:R-:W-:-:S03]  /*2edd0*/  IMAD.MOV.U32 R0, RZ, RZ, R135 ;  /* 0x000000ffff007224 */ /* 0x002fc600078e0087 */
[----:B----4-:R-:W-:Y:S04]  /*2ede0*/  STL [R1+0x550], R122 ;  /* 0x0005507a01007387 */ /* 0x010fe80000100800 */
[----:B------:R1:W-:Y:S04]  /*2edf0*/  STL [R1+0x544], R0 ;  /* 0x0005440001007387 */ /* 0x0003e80000100800 */
[----:B--2---:R-:W2:Y:S01]  /*2ee00*/  LDL.LU.64 R134, [R1+0x7a0] ;  /* 0x0007a00001867983 */ /* 0x004ea20000300a00 */
[----:B-1----:R-:W-:-:S03]  /*2ee10*/  IMAD.MOV.U32 R0, RZ, RZ, R123 ;  /* 0x000000ffff007224 */ /* 0x002fc600078e007b */
[----:B------:R-:W-:Y:S04]  /*2ee20*/  STL [R1+0x558], R128 ;  /* 0x0005588001007387 */ /* 0x000fe80000100800 */
[----:B------:R1:W-:Y:S02]  /*2ee30*/  STL [R1+0x54c], R0 ;  /* 0x00054c0001007387 */ /* 0x0003e40000100800 */
[----:B-1----:R-:W-:Y:S02]  /*2ee40*/  IMAD.MOV.U32 R0, RZ, RZ, R129 ;  /* 0x000000ffff007224 */ /* 0x002fe400078e0081 */
[----:B------:R-:W-:Y:S04]  /*2ee50*/  STL [R1+0x560], R130 ;  /* 0x0005608201007387 */ /* 0x000fe80000100800 */
[----:B------:R1:W-:Y:S04]  /*2ee60*/  STL [R1+0x554], R0 ;  /* 0x0005540001007387 */ /* 0x0003e80000100800 */
[----:B------:R-:W4:Y:S01]  /*2ee70*/  LDL.LU.64 R128, [R1+0x7b0] ;  /* 0x0007b00001807983 */ /* 0x000f220000300a00 */
[----:B-1----:R-:W-:-:S03]  /*2ee80*/  IMAD.MOV.U32 R0, RZ, RZ, R131 ;  /* 0x000000ffff007224 */ /* 0x002fc600078e0083 */
[----:B------:R-:W4:Y:S04]  /*2ee90*/  LDL.LU.64 R130, [R1+0x7b8] ;  /* 0x0007b80001827983 */ /* 0x000f280000300a00 */
[----:B------:R1:W-:Y:S04]  /*2eea0*/  STL [R1+0x55c], R0 ;  /* 0x00055c0001007387 */ /* 0x0003e80000100800 */
[----:B------:R1:W-:Y:S02]  /*2eeb0*/  STL [R1+0x568], R132 ;  /* 0x0005688401007387 */ /* 0x0003e40000100800 */
[----:B-1----:R-:W-:-:S02]  /*2eec0*/  IMAD.MOV.U32 R0, RZ, RZ, R133 ;  /* 0x000000ffff007224 */ /* 0x002fc400078e0085 */
[----:B------:R-:W4:Y:S04]  /*2eed0*/  LDL.LU.64 R132, [R1+0x7c0] ;  /* 0x0007c00001847983 */ /* 0x000f280000300a00 */
[----:B------:R1:W-:Y:S04]  /*2eee0*/  STL [R1+0x564], R0 ;  /* 0x0005640001007387 */ /* 0x0003e80000100800 */
[----:B---3--:R-:W-:Y:S01]  /*2eef0*/  STL [R1+0x570], R124 ;  /* 0x0005707c01007387 */ /* 0x008fe20000100800 */
[----:B-1----:R-:W-:-:S05]  /*2ef00*/  IMAD.MOV.U32 R0, RZ, RZ, R125 ;  /* 0x000000ffff007224 */ /* 0x002fca00078e007d */
[----:B------:R1:W-:Y:S04]  /*2ef10*/  STL [R1+0x56c], R0 ;  /* 0x00056c0001007387 */ /* 0x0003e80000100800 */
[----:B------:R3:W-:Y:S01]  /*2ef20*/  STL [R1+0x578], R142 ;  /* 0x0005788e01007387 */ /* 0x0007e20000100800 */
[----:B-1----:R-:W-:-:S03]  /*2ef30*/  IMAD.MOV.U32 R0, RZ, RZ, R143 ;  /* 0x000000ffff007224 */ /* 0x002fc600078e008f */
[----:B---3--:R-:W3:Y:S04]  /*2ef40*/  LDL.LU.64 R142, [R1+0x7d0] ;  /* 0x0007d000018e7983 */ /* 0x008ee80000300a00 */
[----:B------:R1:W-:Y:S04]  /*2ef50*/  STL [R1+0x574], R0 ;  /* 0x0005740001007387 */ /* 0x0003e80000100800 */
[----:B------:R1:W-:Y:S02]  /*2ef60*/  STL [R1+0x580], R144 ;  /* 0x0005809001007387 */ /* 0x0003e40000100800 */
[----:B-1----:R-:W-:-:S02]  /*2ef70*/  IMAD.MOV.U32 R0, RZ, RZ, R145 ;  /* 0x000000ffff007224 */ /* 0x002fc400078e0091 */
[----:B------:R-:W3:Y:S04]  /*2ef80*/  LDL.LU.64 R144, [R1+0x7d8] ;  /* 0x0007d80001907983 */ /* 0x000ee80000300a00 */
[----:B------:R1:W-:Y:S04]  /*2ef90*/  STL [R1+0x57c], R0 ;  /* 0x00057c0001007387 */ /* 0x0003e80000100800 */
[----:B------:R1:W-:Y:S02]  /*2efa0*/  STL [R1+0x588], R146 ;  /* 0x0005889201007387 */ /* 0x0003e40000100800 */
[----:B-1----:R-:W-:-:S02]  /*2efb0*/  IMAD.MOV.U32 R0, RZ, RZ, R147 ;  /* 0x000000ffff007224 */ /* 0x002fc400078e0093 */
[----:B------:R-:W3:Y:S04]  /*2efc0*/  LDL.LU.64 R146, [R1+0x7e0] ;  /* 0x0007e00001927983 */ /* 0x000ee80000300a00 */
[----:B------:R1:W-:Y:S04]  /*2efd0*/  STL [R1+0x584], R0 ;  /* 0x0005840001007387 */ /* 0x0003e80000100800 */
[----:B------:R-:W-:Y:S01]  /*2efe0*/  STL [R1+0x590], R126 ;  /* 0x0005907e01007387 */ /* 0x000fe20000100800 */
[----:B-1----:R-:W-:-:S05]  /*2eff0*/  IMAD.MOV.U32 R0, RZ, RZ, R127 ;  /* 0x000000ffff007224 */ /* 0x002fca00078e007f */
[----:B------:R1:W-:Y:S04]  /*2f000*/  STL [R1+0x58c], R0 ;  /* 0x00058c0001007387 */ /* 0x0003e80000100800 */
[----:B------:R2:W-:Y:S01]  /*2f010*/  STL [R1+0x598], R150 ;  /* 0x0005989601007387 */ /* 0x0005e20000100800 */
[----:B-1----:R-:W-:-:S03]  /*2f020*/  IMAD.MOV.U32 R0, RZ, RZ, R151 ;  /* 0x000000ffff007224 */ /* 0x002fc600078e0097 */
[----:B--2---:R-:W2:Y:S04]  /*2f030*/  LDL.LU.64 R150, [R1+0x7f0] ;  /* 0x0007f00001967983 */ /* 0x004ea80000300a00 */
[----:B------:R1:W-:Y:S04]  /*2f040*/  STL [R1+0x594], R0 ;  /* 0x0005940001007387 */ /* 0x0003e80000100800 */
[----:B------:R1:W-:Y:S02]  /*2f050*/  STL [R1+0x5a0], R134 ;  /* 0x0005a08601007387 */ /* 0x0003e40000100800 */
[----:B-1----:R-:W-:-:S02]  /*2f060*/  IMAD.MOV.U32 R0, RZ, RZ, R135 ;  /* 0x000000ffff007224 */ /* 0x002fc400078e0087 */
[----:B------:R-:W2:Y:S04]  /*2f070*/  LDL.LU.64 R134, [R1+0x7f8] ;  /* 0x0007f80001867983 */ /* 0x000ea80000300a00 */
[----:B------:R1:W-:Y:S04]  /*2f080*/  STL [R1+0x59c], R0 ;  /* 0x00059c0001007387 */ /* 0x0003e80000100800 */
[----:B------:R1:W-:Y:S02]  /*2f090*/  STL [R1+0x5a8], R136 ;  /* 0x0005a88801007387 */ /* 0x0003e40000100800 */
[----:B-1----:R-:W-:-:S02]  /*2f0a0*/  IMAD.MOV.U32 R0, RZ, RZ, R137 ;  /* 0x000000ffff007224 */ /* 0x002fc400078e0089 */
[----:B------:R-:W2:Y:S04]  /*2f0b0*/  LDL.LU.64 R136, [R1+0x800] ;  /* 0x0008000001887983 */ /* 0x000ea80000300a00 */
[----:B------:R1:W-:Y:S04]  /*2f0c0*/  STL [R1+0x5a4], R0 ;  /* 0x0005a40001007387 */ /* 0x0003e80000100800 */
[----:B----4-:R-:W-:Y:S01]  /*2f0d0*/  STL [R1+0x5b0], R128 ;  /* 0x0005b08001007387 */ /* 0x010fe20000100800 */
[----:B-1----:R-:W-:-:S05]  /*2f0e0*/  IMAD.MOV.U32 R0, RZ, RZ, R129 ;  /* 0x000000ffff007224 */ /* 0x002fca00078e0081 */
[----:B------:R1:W-:Y:S04]  /*2f0f0*/  STL [R1+0x5ac], R0 ;  /* 0x0005ac0001007387 */ /* 0x0003e80000100800 */
[----:B------:R4:W-:Y:S01]  /*2f100*/  STL [R1+0x5b8], R130 ;  /* 0x0005b88201007387 */ /* 0x0009e20000100800 */
[----:B-1----:R-:W-:-:S03]  /*2f110*/  IMAD.MOV.U32 R0, RZ, RZ, R131 ;  /* 0x000000ffff007224 */ /* 0x002fc600078e0083 */
[----:B----4-:R-:W4:Y:S04]  /*2f120*/  LDL.LU.64 R130, [R1+0x810] ;  /* 0x0008100001827983 */ /* 0x010f280000300a00 */
[----:B------:R1:W-:Y:S04]  /*2f130*/  STL [R1+0x5b4], R0 ;  /* 0x0005b40001007387 */ /* 0x0003e80000100800 */
[----:B------:R1:W-:Y:S02]  /*2f140*/  STL [R1+0x5c0], R132 ;  /* 0x0005c08401007387 */ /* 0x0003e40000100800 */
[----:B-1----:R-:W-:-:S02]  /*2f150*/  IMAD.MOV.U32 R0, RZ, RZ, R133 ;  /* 0x000000ffff007224 */ /* 0x002fc400078e0085 */
[----:B------:R-:W4:Y:S04]  /*2f160*/  LDL.LU.64 R132, [R1+0x818] ;  /* 0x0008180001847983 */ /* 0x000f280000300a00 */
[----:B------:R1:W-:Y:S04]  /*2f170*/  STL [R1+0x5bc], R0 ;  /* 0x0005bc0001007387 */ /* 0x0003e80000100800 */
        /* <DEDUP_REMOVED lines=20> */
[----:B--2---:R2:W-:Y:S01]  /*2f2c0*/  STL [R1+0x5f0], R150 ;  /* 0x0005f09601007387 */ /* 0x0045e20000100800 */
        /* <DEDUP_REMOVED lines=113> */
[----:B------:R-:W4:Y:S04]  /*2f9e0*/  LDL.64 R140, [R1+0x930] ;  /* 0x00093000018c7983 */ /* 0x000f280000100a00 */
        /* <DEDUP_REMOVED lines=41> */
[----:B------:R1:W-:Y:S02]  /*2fc80*/  STL [R1+0x728], R140 ;  /* 0x0007288c01007387 */ /* 0x0003e40000100800 */
[----:B-1----:R-:W-:Y:S02]  /*2fc90*/  IMAD.MOV.U32 R0, RZ, RZ, R141 ;  /* 0x000000ffff007224 */ /* 0x002fe400078e008d */
        /* <DEDUP_REMOVED lines=18> */
[----:B--2---:R-:W-:Y:S04]  /*2fdc0*/  STL [R1+0x750], R150 ;  /* 0x0007509601007387 */ /* 0x004fe80000100800 */
[----:B------:R-:W2:Y:S01]  /*2fdd0*/  LDL.LU.64 R132, [R1+0x9b0] ;  /* 0x0009b00001847983 */ /* 0x000ea20000300a00 */
[----:B-1----:R-:W-:-:S05]  /*2fde0*/  IMAD.MOV.U32 R0, RZ, RZ, R151 ;  /* 0x000000ffff007224 */ /* 0x002fca00078e0097 */
[----:B------:R1:W-:Y:S04]  /*2fdf0*/  STL [R1+0x74c], R0 ;  /* 0x00074c0001007387 */ /* 0x0003e80000100800 */
[----:B------:R1:W-:Y:S02]  /*2fe00*/  STL [R1+0x758], R134 ;  /* 0x0007588601007387 */ /* 0x0003e40000100800 */
[----:B-1----:R-:W-:Y:S02]  /*2fe10*/  IMAD.MOV.U32 R0, RZ, RZ, R135 ;  /* 0x000000ffff007224 */ /* 0x002fe400078e0087 */
[----:B------:R-:W2:Y:S04]  /*2fe20*/  LDL.LU.64 R150, [R1+0x9b8] ;  /* 0x0009b80001967983 */ /* 0x000ea80000300a00 */
[----:B------:R-:W-:Y:S04]  /*2fe30*/  STL [R1+0x760], R136 ;  /* 0x0007608801007387 */ /* 0x000fe80000100800 */
[----:B------:R1:W-:Y:S04]  /*2fe40*/  STL [R1+0x754], R0 ;  /* 0x0007540001007387 */ /* 0x0003e80000100800 */
[----:B------:R-:W2:Y:S01]  /*2fe50*/  LDL.LU.64 R134, [R1+0x9c0] ;  /* 0x0009c00001867983 */ /* 0x000ea20000300a00 */
[----:B-1----:R-:W-:-:S03]  /*2fe60*/  IMAD.MOV.U32 R0, RZ, RZ, R137 ;  /* 0x000000ffff007224 */ /* 0x002fc600078e0089 */
[----:B------:R-:W-:Y:S04]  /*2fe70*/  STL [R1+0x768], R138 ;  /* 0x0007688a01007387 */ /* 0x000fe80000100800 */
[----:B------:R1:W-:Y:S04]  /*2fe80*/  STL [R1+0x75c], R0 ;  /* 0x00075c0001007387 */ /* 0x0003e80000100800 */
[----:B------:R-:W2:Y:S01]  /*2fe90*/  LDL.LU.64 R136, [R1+0x9c8] ;  /* 0x0009c80001887983 */ /* 0x000ea20000300a00 */
[----:B-1----:R-:W-:-:S03]  /*2fea0*/  IMAD.MOV.U32 R0, RZ, RZ, R139 ;  /* 0x000000ffff007224 */ /* 0x002fc600078e008b */
[----:B----4-:R-:W-:Y:S04]  /*2feb0*/  STL [R1+0x770], R130 ;  /* 0x0007708201007387 */ /* 0x010fe80000100800 */
[----:B------:R1:W-:Y:S04]  /*2fec0*/  STL [R1+0x764], R0 ;  /* 0x0007640001007387 */ /* 0x0003e80000100800 */
[----:B------:R-:W4:Y:S01]  /*2fed0*/  LDL.LU.64 R138, [R1+0x9d0] ;  /* 0x0009d000018a7983 */ /* 0x000f220000300a00 */
[----:B-1----:R-:W-:-:S03]  /*2fee0*/  IMAD.MOV.U32 R0, RZ, RZ, R131 ;  /* 0x000000ffff007224 */ /* 0x002fc600078e0083 */
[----:B------:R-:W-:Y:S04]  /*2fef0*/  STL [R1+0x778], R128 ;  /* 0x0007788001007387 */ /* 0x000fe80000100800 */
[----:B------:R1:W-:Y:S04]  /*2ff00*/  STL [R1+0x76c], R0 ;  /* 0x00076c0001007387 */ /* 0x0003e80000100800 */
[----:B------:R-:W4:Y:S01]  /*2ff10*/  LDL.LU.64 R130, [R1+0x9d8] ;  /* 0x0009d80001827983 */ /* 0x000f220000300a00 */
[----:B-1----:R-:W-:-:S03]  /*2ff20*/  IMAD.MOV.U32 R0, RZ, RZ, R129 ;  /* 0x000000ffff007224 */ /* 0x002fc600078e0081 */
[----:B------:R-:W-:Y:S04]  /*2ff30*/  STL [R1+0x780], R140 ;  /* 0x0007808c01007387 */ /* 0x000fe80000100800 */
        /* <DEDUP_REMOVED lines=22> */
[----:B------:R-:W-:Y:S04]  /*300a0*/  STL [R1+0x7b0], R150 ;  /* 0x0007b09601007387 */ /* 0x000fe80000100800 */
[----:B------:R1:W-:Y:S04]  /*300b0*/  STL [R1+0x7a4], R0 ;  /* 0x0007a40001007387 */ /* 0x0003e80000100800 */
[----:B--2---:R-:W2:Y:S01]  /*300c0*/  LDL.LU.64 R132, [R1+0xa08] ;  /* 0x000a080001847983 */ /* 0x004ea20000300a00 */
[----:B-1----:R-:W-:-:S03]  /*300d0*/  IMAD.MOV.U32 R0, RZ, RZ, R151 ;  /* 0x000000ffff007224 */ /* 0x002fc600078e0097 */
        /* <DEDUP_REMOVED lines=14> */
[----:B------:R-:W4:Y:S04]  /*301c0*/  LDL.LU.64 R138, [R1+0xa28] ;  /* 0x000a2800018a7983 */ /* 0x000f280000300a00 */
        /* <DEDUP_REMOVED lines=14> */
[----:B------:R-:W-:Y:S04]  /*302b0*/  STL [R1+0x7f0], R146 ;  /* 0x0007f09201007387 */ /* 0x000fe80000100800 */
[----:B------:R1:W-:Y:S04]  /*302c0*/  STL [R1+0x7e4], R0 ;  /* 0x0007e40001007387 */ /* 0x0003e80000100800 */
[----:B------:R-:W3:Y:S01]  /*302d0*/  LDL.LU.64 R144, [R1+0xa50] ;  /* 0x000a500001907983 */ /* 0x000ee20000300a00 */
[----:B-1----:R-:W-:-:S03]  /*302e0*/  IMAD.MOV.U32 R0, RZ, RZ, R147 ;  /* 0x000000ffff007224 */ /* 0x002fc600078e0093 */
[----:B------:R-:W-:Y:S04]  /*302f0*/  STL [R1+0x7f8], R148 ;  /* 0x0007f89401007387 */ /* 0x000fe80000100800 */
[----:B------:R1:W-:Y:S04]  /*30300*/  STL [R1+0x7ec], R0 ;  /* 0x0007ec0001007387 */ /* 0x0003e80000100800 */
[----:B------:R-:W3:Y:S01]  /*30310*/  LDL.LU.64 R146, [R1+0xa58] ;  /* 0x000a580001927983 */ /* 0x000ee20000300a00 */
[----:B-1----:R-:W-:-:S03]  /*30320*/  IMAD.MOV.U32 R0, RZ, RZ, R149 ;  /* 0x000000ffff007224 */ /* 0x002fc600078e0095 */
        /* <DEDUP_REMOVED lines=31> */
[----:B------:R-:W-:Y:S04]  /*30520*/  STL [R1+0x840], R130 ;  /* 0x0008408201007387 */ /* 0x000fe80000100800 */
[----:B------:R1:W-:Y:S04]  /*30530*/  STL [R1+0x834], R0 ;  /* 0x0008340001007387 */ /* 0x0003e80000100800 */
[----:B---3--:R-:W3:Y:S01]  /*30540*/  LDL.LU.64 R142, [R1+0xa98] ;  /* 0x000a9800018e7983 */ /* 0x008ee20000300a00 */
[----:B-1----:R-:W-:-:S03]  /*30550*/  IMAD.MOV.U32 R0, RZ, RZ, R131 ;  /* 0x000000ffff007224 */ /* 0x002fc600078e0083 */
[----:B------:R-:W-:Y:S04]  /*30560*/  STL [R1+0x848], R144 ;  /* 0x0008489001007387 */ /* 0x000fe80000100800 */
[----:B------:R1:W-:Y:S02]  /*30570*/  STL [R1+0x83c], R0 ;  /* 0x00083c0001007387 */ /* 0x0003e40000100800 */
[----:B-1----:R-:W-:Y:S02]  /*30580*/  IMAD.MOV.U32 R0, RZ, RZ, R145 ;  /* 0x000000ffff007224 */ /* 0x002fe400078e0091 */
[----:B------:R-:W3:Y:S04]  /*30590*/  LDL.LU.64 R144, [R1+0xaa0] ;  /* 0x000aa00001907983 */ /* 0x000ee80000300a00 */
[----:B------:R1:W-:Y:S04]  /*305a0*/  STL [R1+0x844], R0 ;  /* 0x0008440001007387 */ /* 0x0003e80000100800 */
[----:B------:R1:W-:Y:S02]  /*305b0*/  STL [R1+0x850], R146 ;  /* 0x0008509201007387 */ /* 0x0003e40000100800 */
[----:B-1----:R-:W-:-:S02]  /*305c0*/  IMAD.MOV.U32 R0, RZ, RZ, R147 ;  /* 0x000000ffff007224 */ /* 0x002fc400078e0093 */
[----:B------:R-:W-:Y:S04]  /*305d0*/  STL [R1+0x858], R148 ;  /* 0x0008589401007387 */ /* 0x000fe80000100800 */
[----:B------:R1:W-:Y:S04]  /*305e0*/  STL [R1+0x84c], R0 ;  /* 0x00084c0001007387 */ /* 0x0003e80000100800 */
[----:B------:R-:W3:Y:S01]  /*305f0*/  LDL.LU.64 R146, [R1+0xaa8] ;  /* 0x000aa80001927983 */ /* 0x000ee20000300a00 */
[----:B-1----:R-:W-:-:S03]  /*30600*/  IMAD.MOV.U32 R0, RZ, RZ, R149 ;  /* 0x000000ffff007224 */ /* 0x002fc600078e0095 */
[----:B--2---:R-:W-:Y:S04]  /*30610*/  STL [R1+0x860], R132 ;  /* 0x0008608401007387 */ /* 0x004fe80000100800 */
[----:B------:R1:W-:Y:S04]  /*30620*/  STL [R1+0x854], R0 ;  /* 0x0008540001007387 */ /* 0x0003e80000100800 */
[----:B------:R-:W2:Y:S01]  /*30630*/  LDL.LU.64 R148, [R1+0xab0] ;  /* 0x000ab00001947983 */ /* 0x000ea20000300a00 */
        /* <DEDUP_REMOVED lines=11> */
[----:B------:R-:W4:Y:S04]  /*306f0*/  LDL.LU.64 R124, [R1+0xac8] ;  /* 0x000ac800017c7983 */ /* 0x000f280000300a00 */
[----:B------:R-:W4:Y:S01]  /*30700*/  LDL.LU.64 R126, [R1+0xad0] ;  /* 0x000ad000017e7983 */ /* 0x000f220000300a00 */
[----:B-1----:R-:W-:-:S05]  /*30710*/  IMAD.MOV.U32 R0, RZ, RZ, R137 ;  /* 0x000000ffff007224 */ /* 0x002fca00078e0089 */
[----:B------:R1:W-:Y:S04]  /*30720*/  STL [R1+0x874], R0 ;  /* 0x0008740001007387 */ /* 0x0003e80000100800 */
[----:B------:R-:W-:Y:S04]  /*30730*/  STL [R1+0x880], R138 ;  /* 0x0008808a01007387 */ /* 0x000fe80000100800 */
[----:B------:R-:W4:Y:S01]  /*30740*/  LDL.LU.64 R128, [R1+0xad8] ;  /* 0x000ad80001807983 */ /* 0x000f220000300a00 */
[----:B-1----:R-:W-:-:S03]  /*30750*/  IMAD.MOV.U32 R0, RZ, RZ, R139 ;  /* 0x000000ffff007224 */ /* 0x002fc600078e008b */
[----:B------:R-:W4:Y:S04]  /*30760*/  LDL.LU.64 R130, [R1+0xae0] ;  /* 0x000ae00001827983 */ /* 0x000f280000300a00 */
[----:B------:R1:W-:Y:S04]  /*30770*/  STL [R1+0x87c], R0 ;  /* 0x00087c0001007387 */ /* 0x0003e80000100800 */
[----:B------:R-:W-:Y:S04]  /*30780*/  STL [R1+0x888], R140 ;  /* 0x0008888c01007387 */ /* 0x000fe80000100800 */
[----:B------:R-:W4:Y:S01]  /*30790*/  LDL.LU.64 R132, [R1+0xae8] ;  /* 0x000ae80001847983 */ /* 0x000f220000300a00 */
[----:B-1----:R-:W-:-:S03]  /*307a0*/  IMAD.MOV.U32 R0, RZ, RZ, R141 ;  /* 0x000000ffff007224 */ /* 0x002fc600078e008d */
[----:B------:R-:W4:Y:S04]  /*307b0*/  LDL.LU.64 R134, [R1+0xaf0] ;  /* 0x000af00001867983 */ /* 0x000f280000300a00 */
[----:B------:R1:W-:Y:S04]  /*307c0*/  STL [R1+0x884], R0 ;  /* 0x0008840001007387 */ /* 0x0003e80000100800 */
[----:B---3--:R-:W-:Y:S04]  /*307d0*/  STL [R1+0x890], R142 ;  /* 0x0008908e01007387 */ /* 0x008fe80000100800 */
[----:B------:R-:W3:Y:S01]  /*307e0*/  LDL.LU.64 R136, [R1+0xaf8] ;  /* 0x000af80001887983 */ /* 0x000ee20000300a00 */
[----:B-1----:R-:W-:-:S03]  /*307f0*/  IMAD.MOV.U32 R0, RZ, RZ, R143 ;  /* 0x000000ffff007224 */ /* 0x002fc600078e008f */
[----:B------:R-:W3:Y:S04]  /*30800*/  LDL.LU.64 R138, [R1+0xb00] ;  /* 0x000b0000018a7983 */ /* 0x000ee80000300a00 */
[----:B------:R1:W-:Y:S04]  /*30810*/  STL [R1+0x88c], R0 ;  /* 0x00088c0001007387 */ /* 0x0003e80000100800 */
[----:B------:R-:W-:Y:S01]  /*30820*/  STL [R1+0x898], R144 ;  /* 0x0008989001007387 */ /* 0x000fe20000100800 */
[----:B-1----:R-:W-:-:S03]  /*30830*/  IMAD.MOV.U32 R0, RZ, RZ, R145 ;  /* 0x000000ffff007224 */ /* 0x002fc600078e0091 */
[----:B------:R-:W3:Y:S04]  /*30840*/  LDL.LU.64 R140, [R1+0xb08] ;  /* 0x000b0800018c7983 */ /* 0x000ee80000300a00 */
[----:B------:R-:W3:Y:S04]  /*30850*/  LDL.LU.64 R142, [R1+0xb10] ;  /* 0x000b1000018e7983 */ /* 0x000ee80000300a00 */
[----:B------:R1:W-:Y:S02]  /*30860*/  STL [R1+0x894], R0 ;  /* 0x0008940001007387 */ /* 0x0003e40000100800 */
[----:B-1----:R-:W-:-:S02]  /*30870*/  IMAD.MOV.U32 R0, RZ, RZ, R147 ;  /* 0x000000ffff007224 */ /* 0x002fc400078e0093 */
[----:B------:R1:W-:Y:S04]  /*30880*/  STL [R1+0x8a0], R146 ;  /* 0x0008a09201007387 */ /* 0x0003e80000100800 */
[----:B------:R-:W3:Y:S04]  /*30890*/  LDL.LU.64 R144, [R1+0xb18] ;  /* 0x000b180001907983 */ /* 0x000ee80000300a00 */
[----:B--2---:R-:W-:Y:S04]  /*308a0*/  STL [R1+0x8a8], R148 ;  /* 0x0008a89401007387 */ /* 0x004fe80000100800 */
[----:B------:R2:W-:Y:S04]  /*308b0*/  STL [R1+0x89c], R0 ;  /* 0x00089c0001007387 */ /* 0x0005e80000100800 */
[----:B-1----:R-:W3:Y:S01]  /*308c0*/  LDL.LU.64 R146, [R1+0xb20] ;  /* 0x000b200001927983 */ /* 0x002ee20000300a00 */
[----:B--2---:R-:W-:-:S03]  /*308d0*/  IMAD.MOV.U32 R0, RZ, RZ, R149 ;  /* 0x000000ffff007224 */ /* 0x004fc600078e0095 */
[----:B------:R-:W-:Y:S04]  /*308e0*/  STL [R1+0x8b0], R122 ;  /* 0x0008b07a01007387 */ /* 0x000fe80000100800 */
[----:B------:R1:W-:Y:S04]  /*308f0*/  STL [R1+0x8a4], R0 ;  /* 0x0008a40001007387 */ /* 0x0003e80000100800 */
[----:B------:R-:W2:Y:S01]  /*30900*/  LDL.LU.64 R148, [R1+0xb30] ;  /* 0x000b300001947983 */ /* 0x000ea20000300a00 */
[----:B-1----:R-:W-:-:S03]  /*30910*/  IMAD.MOV.U32 R0, RZ, RZ, R123 ;  /* 0x000000ffff007224 */ /* 0x002fc600078e007b */
[----:B------:R-:W-:Y:S04]  /*30920*/  STL [R1+0x8b8], R150 ;  /* 0x0008b89601007387 */ /* 0x000fe80000100800 */
[----:B------:R1:W-:Y:S02]  /*30930*/  STL [R1+0x8ac], R0 ;  /* 0x0008ac0001007387 */ /* 0x0003e40000100800 */
[----:B-1----:R-:W-:Y:S02]  /*30940*/  IMAD.MOV.U32 R0, RZ, RZ, R151 ;  /* 0x000000ffff007224 */ /* 0x002fe400078e0097 */
[----:B------:R-:W2:Y:S04]  /*30950*/  LDL.LU.64 R150, [R1+0xb28] ;  /* 0x000b280001967983 */ /* 0x000ea80000300a00 */
[----:B------:R1:W-:Y:S04]  /*30960*/  STL [R1+0x8b4], R0 ;  /* 0x0008b40001007387 */ /* 0x0003e80000100800 */
[----:B----4-:R-:W-:Y:S01]  /*30970*/  STL [R1+0x8c0], R124 ;  /* 0x0008c07c01007387 */ /* 0x010fe20000100800 */
[----:B-1----:R-:W-:-:S03]  /*30980*/  IMAD.MOV.U32 R0, RZ, RZ, R125 ;  /* 0x000000ffff007224 */ /* 0x002fc600078e007d */
[----:B------:R-:W-:Y:S04]  /*30990*/  STL [R1+0x8c8], R126 ;  /* 0x0008c87e01007387 */ /* 0x000fe80000100800 */
[----:B------:R1:W-:Y:S04]  /*309a0*/  STL [R1+0x8bc], R0 ;  /* 0x0008bc0001007387 */ /* 0x0003e80000100800 */
[----:B------:R-:W-:Y:S01]  /*309b0*/  STL [R1+0x8d0], R128 ;  /* 0x0008d08001007387 */ /* 0x000fe20000100800 */
[----:B-1----:R-:W-:-:S05]  /*309c0*/  IMAD.MOV.U32 R0, RZ, RZ, R127 ;  /* 0x000000ffff007224 */ /* 0x002fca00078e007f */
[----:B------:R1:W-:Y:S04]  /*309d0*/  STL [R1+0x8c4], R0 ;  /* 0x0008c40001007387 */ /* 0x0003e80000100800 */
[----:B------:R-:W-:Y:S01]  /*309e0*/  STL [R1+0x8d8], R130 ;  /* 0x0008d88201007387 */ /* 0x000fe20000100800 */
[----:B-1----:R-:W-:-:S05]  /*309f0*/  IMAD.MOV.U32 R0, RZ, RZ, R129 ;  /* 0x000000ffff007224 */ /* 0x002fca00078e0081 */
[----:B------:R1:W-:Y:S02]  /*30a00*/  STL [R1+0x8cc], R0 ;  /* 0x0008cc0001007387 */ /* 0x0003e40000100800 */
[----:B-1----:R-:W-:Y:S02]  /*30a10*/  IMAD.MOV.U32 R0, RZ, RZ, R131 ;  /* 0x000000ffff007224 */ /* 0x002fe400078e0083 */
[----:B------:R-:W-:Y:S04]  /*30a20*/  STL [R1+0x8e0], R132 ;  /* 0x0008e08401007387 */ /* 0x000fe80000100800 */
[----:B------:R1:W-:Y:S04]  /*30a30*/  STL [R1+0x8d4], R0 ;  /* 0x0008d40001007387 */ /* 0x0003e80000100800 */
[----:B------:R-:W-:Y:S01]  /*30a40*/  STL [R1+0x8e8], R134 ;  /* 0x0008e88601007387 */ /* 0x000fe20000100800 */
[----:B-1----:R-:W-:-:S05]  /*30a50*/  IMAD.MOV.U32 R0, RZ, RZ, R133 ;  /* 0x000000ffff007224 */ /* 0x002fca00078e0085 */
[----:B------:R1:W-:Y:S02]  /*30a60*/  STL [R1+0x8dc], R0 ;  /* 0x0008dc0001007387 */ /* 0x0003e40000100800 */
[----:B-1----:R-:W-:Y:S02]  /*30a70*/  IMAD.MOV.U32 R0, RZ, RZ, R135 ;  /* 0x000000ffff007224 */ /* 0x002fe400078e0087 */
[----:B------:R-:W-:Y:S01]  /*30a80*/  IMAD.MOV.U32 R21, RZ, RZ, R4 ;  /* 0x000000ffff157224 */ /* 0x000fe200078e0004 */
[----:B---3--:R-:W-:Y:S04]  /*30a90*/  STL [R1+0x8f0], R136 ;  /* 0x0008f08801007387 */ /* 0x008fe80000100800 */
        /* <DEDUP_REMOVED lines=13> */
[----:B-1----:R-:W-:-:S05]  /*30b70*/  IMAD.MOV.U32 R0, RZ, RZ, R145 ;  /* 0x000000ffff007224 */ /* 0x002fca00078e0091 */
[----:B------:R1:W-:Y:S04]  /*30b80*/  STL [R1+0x90c], R0 ;  /* 0x00090c0001007387 */ /* 0x0003e80000100800 */
[----:B------:R-:W-:Y:S01]  /*30b90*/  STL [R1+0x918], R146 ;  /* 0x0009189201007387 */ /* 0x000fe20000100800 */
[----:B-1----:R-:W-:-:S05]  /*30ba0*/  IMAD.MOV.U32 R0, RZ, RZ, R147 ;  /* 0x000000ffff007224 */ /* 0x002fca00078e0093 */
[----:B------:R-:W-:Y:S01]  /*30bb0*/  STL [R1+0x914], R0 ;  /* 0x0009140001007387 */ /* 0x000fe20000100800 */
[----:B--2---:R-:W-:-:S03]  /*30bc0*/  IMAD.MOV.U32 R4, RZ, RZ, R149 ;  /* 0x000000ffff047224 */ /* 0x004fc600078e0095 */
[----:B------:R-:W-:Y:S04]  /*30bd0*/  STL [R1+0x920], R148 ;  /* 0x0009209401007387 */ /* 0x000fe80000100800 */
[----:B------:R1:W-:Y:S02]  /*30be0*/  STL [R1+0x91c], R4 ;  /* 0x00091c0401007387 */ /* 0x0003e40000100800 */
[----:B-1----:R-:W-:Y:S02]  /*30bf0*/  IMAD.MOV.U32 R4, RZ, RZ, R151 ;  /* 0x000000ffff047224 */ /* 0x002fe400078e0097 */
[----:B------:R1:W-:Y:S04]  /*30c00*/  STL [R1+0x928], R150 ;  /* 0x0009289601007387 */ /* 0x0003e80000100800 */
[----:B------:R2:W-:Y:S04]  /*30c10*/  STL [R1+0x924], R4 ;  /* 0x0009240401007387 */ /* 0x0005e80000100800 */
[----:B------:R2:W-:Y:S04]  /*30c20*/  STL [R1], RZ ;  /* 0x000000ff01007387 */ /* 0x0005e80000100800 */
        /* <DEDUP_REMOVED lines=127> */
[----:B------:R-:W-:-:S04]  /*31420*/  SHF.R.S32.HI R0, RZ, 0x1f, R3 ;  /* 0x0000001fff007819 */ /* 0x000fc80000011403 */
[----:B------:R-:W-:Y:S01]  /*31430*/  LEA.HI R0, R0, R3, RZ, 0x6 ;  /* 0x0000000300007211 */ /* 0x000fe200078f30ff */
[----:B------:R-:W-:-:S03]  /*31440*/  USHF.R.S32.HI UR4, URZ, 0x1f, UR10 ;  /* 0x0000001f3f047899 */ /* 0x000fc6000801140a */
[----:B------:R-:W-:Y:S01]  /*31450*/  SHF.R.S32.HI R0, RZ, 0x6, R0 ;  /* 0x00000006ff007819 */ /* 0x000fe20000011400 */
[----:B------:R-:W-:Y:S01]  /*31460*/  USHF.R.S32.HI UR12, URZ, 0x1f, UR11 ;  /* 0x0000001f3f0c7899 */ /* 0x000fe2000801140b */
[----:B------:R-:W-:Y:S01]  /*31470*/  IMAD.MOV.U32 R20, RZ, RZ, R5 ;  /* 0x000000ffff147224 */ /* 0x000fe200078e0005 */
[----:B------:R-:W-:Y:S01]  /*31480*/  UIADD3 UR6, UR7, -0x100, URZ ;  /* 0xffffff0007067890 */ /* 0x000fe2000fffe03f */
        /* <DEDUP_REMOVED lines=63> */
[----:B-1----:R-:W-:Y:S01]  /*31880*/  CS2R R150, SRZ ;  /* 0x0000000000967805 */ /* 0x002fe2000001ff00 */
[----:B------:R-:W-:Y:S01]  /*31890*/  VIADD R0, R0, 0xfffffffc ;  /* 0xfffffffc00007836 */ /* 0x000fe20000000000 */
[----:B------:R-:W-:-:S02]  /*318a0*/  USHF.L.U32 UR7, UR10, 0x2, URZ ;  /* 0x000000020a077899 */ /* 0x000fc4000800063f */
[----:B------:R-:W-:Y:S02]  /*318b0*/  USHF.L.U32 UR8, UR11, 0x2, URZ ;  /* 0x000000020b087899 */ /* 0x000fe4000800063f */
[----:B------:R-:W-:Y:S01]  /*318c0*/  USHF.L.U64.HI UR10, UR10, 0x2, UR4 ;  /* 0x000000020a0a7899 */ /* 0x000fe20008010204 */
[----:B------:R-:W-:Y:S01]  /*318d0*/  UMOV UR44, 0x3 ;  /* 0x00000003002c7882 */ /* 0x000fe20000000000 */
[----:B------:R-:W-:Y:S01]  /*318e0*/  UMOV UR9, 0xffffffff ;  /* 0xffffffff00097882 */ /* 0x000fe20000000000 */
[----:B------:R-:W-:Y:S01]  /*318f0*/  USHF.L.U64.HI UR11, UR11, 0x2, UR12 ;  /* 0x000000020b0b7899 */ /* 0x000fe2000801020c */
[----:B--2---:R-:W-:-:S11]  /*31900*/  UMOV UR4, URZ ;  /* 0x0000003f00047c82 */ /* 0x004fd60008000000 */
.L_x_1:
[----:B------:R-:W-:Y:S01]  /*31910*/  STL.64 [R1+0x11d8], R234 ;  /* 0x0011d8ea01007387 */ /* 0x000fe20000100a00 */
[----:B------:R-:W-:Y:S01]  /*31920*/  UIADD3 UR9, UR9, 0x1, URZ ;  /* 0x0000000109097890 */ /* 0x000fe2000fffe03f */
[----:B------:R-:W-:-:S04]  /*31930*/  DEPBAR.LE SB0, 0x6 ;  /* 0x000081800000791a */ /* 0x000fc80000000000 */
[----:B------:R-:W-:Y:S01]  /*31940*/  STL.64 [R1+0x11d0], R232 ;  /* 0x0011d0e801007387 */ /* 0x000fe20000100a00 */
[----:B------:R-:W-:Y:S01]  /*31950*/  UMOV UR43, 0x40000040 ;  /* 0x40000040002b7882 */ /* 0x000fe20000000000 */
[----:B------:R-:W-:Y:S01]  /*31960*/  UMOV UR41, 0x40000040 ;  /* 0x4000004000297882 */ /* 0x000fe20000000000 */
[----:B------:R-:W1:Y:S01]  /*31970*/  LDC R0, c[0x0][0x230] ;  /* 0x00008c00ff007b82 */ /* 0x000e620000000800 */
        /* <DEDUP_REMOVED lines=40> */
[----:B-----5:R-:W-:Y:S04]  /*31c00*/  STL.64 [R1+0x1088], R150 ;  /* 0x0010889601007387 */ /* 0x020fe80000100a00 */
        /* <DEDUP_REMOVED lines=21> */
[----:B--2---:R-:W2:Y:S04]  /*31d60*/  LDL.LU.64 R108, [R1] ;  /* 0x00000000016c7983 */ /* 0x004ea80000300a00 */
[----:B------:R-:W2:Y:S04]  /*31d70*/  LDL.LU.64 R110, [R1+0x8] ;  /* 0x00000800016e7983 */ /* 0x000ea80000300a00 */
        /* <DEDUP_REMOVED lines=61> */
[----:B------:R-:W2:Y:S01]  /*32150*/  LDL.LU.64 R234, [R1+0x1f8] ;  /* 0x0001f80001ea7983 */ /* 0x000ea20000300a00 */
[----:B------:R-:W-:Y:S01]  /*32160*/  UISETP.GT.AND UP0, UPT, UR9, 0x4, UPT ;  /* 0x000000040900788c */ /* 0x000fe2000bf04270 */
[----:B------:R-:W-:Y:S03]  /*32170*/  BAR.SYNC.DEFER_BLOCKING 0x0 ;  /* 0x0000000000007b1d */ /* 0x000fe60000010000 */
[----:B------:R-:W-:-:S04]  /*32180*/  USEL UR9, UR9, URZ, !UP0 ;  /* 0x0000003f09097287 */ /* 0x000fc8000c000000 */
[----:B------:R-:W-:Y:S02]  /*32190*/  ULEA UR12, UR9, UR45, 0xe ;  /* 0x0000002d090c7291 */ /* 0x000fe4000f8e703f */
[----:B------:R-:W-:Y:S01]  /*321a0*/  ULEA UR13, UR9, UR45, 0x11 ;  /* 0x0000002d090d7291 */ /* 0x000fe2000f8e883f */
[----:B------:R-:W-:Y:S01]  /*321b0*/  STL [R1+0xfdc], R238 ;  /* 0x000fdcee01007387 */ /* 0x000fe20000100800 */
[----:B------:R-:W-:Y:S02]  /*321c0*/  UIADD3 UR12, UR12, 0xa0000, URZ ;  /* 0x000a00000c0c7890 */ /* 0x000fe4000fffe03f */
[----:B------:R-:W-:Y:S01]  /*321d0*/  USHF.R.U32.HI UR13, URZ, 0x4, UR13 ;  /* 0x000000043f0d7899 */ /* 0x000fe2000801160d */
[----:B------:R-:W-:Y:S01]  /*321e0*/  STL [R1+0xfd8], R246 ;  /* 0x000fd8f601007387 */ /* 0x000fe20000100800 */
[----:B------:R-:W-:Y:S02]  /*321f0*/  USHF.R.U32.HI UR12, URZ, 0x4, UR12 ;  /* 0x000000043f0c7899 */ /* 0x000fe4000801160c */
[----:B------:R-:W-:Y:S01]  /*32200*/  USGXT.U32 UR42, UR13, 0xe ;  /* 0x0000000e0d2a789a */ /* 0x000fe20008000000 */
[----:B------:R-:W-:Y:S01]  /*32210*/  STL [R1+0xfc0], R2 ;  /* 0x000fc00201007387 */ /* 0x000fe20000100800 */
[----:B------:R-:W-:-:S02]  /*32220*/  USGXT.U32 UR40, UR12, 0xe ;  /* 0x0000000e0c28789a */ /* 0x000fc40008000000 */
[----:B------:R-:W-:Y:S02]  /*32230*/  UIADD3 UR38, UP1, UR42, 0x2, URZ ;  /* 0x000000022a267890 */ /* 0x000fe4000ff3e03f */
[----:B------:R-:W-:Y:S01]  /*32240*/  UIADD3 UR36, UP0, UR40, 0x2, URZ ;  /* 0x0000000228247890 */ /* 0x000fe2000ff1e03f */
[----:B------:R-:W-:Y:S01]  /*32250*/  UMOV UR12, URZ ;  /* 0x0000003f000c7c82 */ /* 0x000fe20008000000 */
[----:B------:R-:W-:Y:S02]  /*32260*/  UMOV UR13, URZ ;  /* 0x0000003f000d7c82 */ /* 0x000fe40008000000 */
[----:B------:R-:W-:Y:S02]  /*32270*/  UIADD3.X UR37, UR12, 0x40000040, URZ, UP0, !UPT ;  /* 0x400000400c257890 */ /* 0x000fe400087fe43f */
[----:B------:R-:W-:Y:S02]  /*32280*/  UIADD3.X UR39, UR13, 0x40000040, URZ, UP1, !UPT ;  /* 0x400000400d277890 */ /* 0x000fe40008ffe43f */
[----:B------:R-:W-:-:S02]  /*32290*/  UIADD3.64 UR32, UR36, 0x2, URZ ;  /* 0x0000000224207897 */ /* 0x000fc4000fffe03f */
[----:B------:R-:W-:Y:S02]  /*322a0*/  UIADD3.64 UR34, UR38, 0x2, URZ ;  /* 0x0000000226227897 */ /* 0x000fe4000fffe03f */
[----:B------:R-:W-:Y:S02]  /*322b0*/  UIADD3.64 UR30, UR38, 0x4, URZ ;  /* 0x00000004261e7897 */ /* 0x000fe4000fffe03f */
[----:B------:R-:W-:Y:S02]  /*322c0*/  UIADD3.64 UR28, UR36, 0x4, URZ ;  /* 0x00000004241c7897 */ /* 0x000fe4000fffe03f */
[----:B------:R-:W-:Y:S02]  /*322d0*/  UIADD3.64 UR26, UR38, 0x7fe, URZ ;  /* 0x000007fe261a7897 */ /* 0x000fe4000fffe03f */
[----:B------:R-:W-:Y:S02]  /*322e0*/  UIADD3.64 UR24, UR36, 0x1fe, URZ ;  /* 0x000001fe24187897 */ /* 0x000fe4000fffe03f */
[----:B------:R-:W-:-:S02]  /*322f0*/  UIADD3.64 UR22, UR38, 0x800, URZ ;  /* 0x0000080026167897 */ /* 0x000fc4000fffe03f */
[----:B------:R-:W-:Y:S02]  /*32300*/  UIADD3.64 UR20, UR36, 0x200, URZ ;  /* 0x0000020024147897 */ /* 0x000fe4000fffe03f */
[----:B------:R-:W-:Y:S02]  /*32310*/  UIADD3.64 UR18, UR38, 0x802, URZ ;  /* 0x0000080226127897 */ /* 0x000fe4000fffe03f */
[----:B------:R-:W-:Y:S02]  /*32320*/  UIADD3.64 UR16, UR36, 0x202, URZ ;  /* 0x0000020224107897 */ /* 0x000fe4000fffe03f */
[----:B------:R-:W-:Y:S02]  /*32330*/  UIADD3.64 UR14, UR38, 0x804, URZ ;  /* 0x00000804260e7897 */ /* 0x000fe4000fffe03f */
[----:B------:R-:W-:Y:S01]  /*32340*/  UIADD3.64 UR12, UR36, 0x204, URZ ;  /* 0x00000204240c7897 */ /* 0x000fe2000fffe03f */
[----:B--2---:R-:W-:-:S06]  /*32350*/  WARPGROUP.ARRIVE ;  /* 0x00000000000079c5 */ /* 0x004fcc0000000000 */
[----:B------:R-:W-:Y:S03]  /*32360*/  HGMMA.64x256x8.F32.TF32 R108, gdesc[UR40], R108, gsb0 ;  /* 0x07e00000286c79f0 */ /* 0x000fe6000800286c */
[----:B------:R-:W-:Y:S02]  /*32370*/  WARPGROUP.DEPBAR.LE gsb0, 0x0 ;  /* 0x00008000000079c5 */ /* 0x000fe40000010000 */
[----:B------:R-:W-:-:S15]  /*32380*/  WARPGROUP.ARRIVE ;  /* 0x00000000000079c5 */ /* 0x000fde0000000000 */
[----:B------:R-:W-:-:S08]  /*32390*/  NOP ;  /* 0x0000000000007918 */ /* 0x000fd00000000000 */
        /* <DEDUP_REMOVED lines=26> */
[----:B------:R-:W-:Y:S04]  /*32540*/  STL.64 [R1], R108 ;  /* 0x0000006c01007387 */ /* 0x000fe80000100a00 */
        /* <DEDUP_REMOVED lines=63> */
[----:B--2---:R-:W2:Y:S04]  /*32940*/  LDL.LU.64 R234, [R1+0x11d8] ;  /* 0x0011d80001ea7983 */ /* 0x004ea80000300a00 */
[----:B------:R-:W3:Y:S04]  /*32950*/  LDL.LU.64 R232, [R1+0x11d0] ;  /* 0x0011d00001e87983 */ /* 0x000ee80000300a00 */
[----:B------:R-:W4:Y:S04]  /*32960*/  LDL.LU.64 R230, [R1+0x11c8] ;  /* 0x0011c80001e67983 */ /* 0x000f280000300a00 */
[----:B------:R-:W4:Y:S04]  /*32970*/  LDL.LU.64 R228, [R1+0x11c0] ;  /* 0x0011c00001e47983 */ /* 0x000f280000300a00 */
[----:B------:R-:W2:Y:S04]  /*32980*/  LDL.LU.64 R226, [R1+0x11b8] ;  /* 0x0011b80001e27983 */ /* 0x000ea80000300a00 */
        /* <DEDUP_REMOVED lines=12> */
[----:B------:R-:W4:Y:S04]  /*32a50*/  LDL.LU.64 R200, [R1+0x1150] ;  /* 0x0011500001c87983 */ /* 0x000f280000300a00 */
[----:B------:R-:W3:Y:S04]  /*32a60*/  LDL.LU.64 R198, [R1+0x1148] ;  /* 0x0011480001c67983 */ /* 0x000ee80000300a00 */
        /* <DEDUP_REMOVED lines=45> */
[----:B------:R-:W-:Y:S01]  /*32d40*/  UIADD3.64 UR42, UR38, 0xffe, URZ ;  /* 0x00000ffe262a7897 */ /* 0x000fe2000fffe03f */
[----:B-1----:R-:W-:Y:S01]  /*32d50*/  VIADD R3, R0, 0x3f ;  /* 0x0000003f00037836 */ /* 0x002fe20000000000 */
[----:B------:R-:W-:Y:S01]  /*32d60*/  UIADD3.64 UR34, UR38, 0x1002, URZ ;  /* 0x0000100226227897 */ /* 0x000fe2000fffe03f */
[----:B------:R-:W-:Y:S01]  /*32d70*/  LOP3.LUT R0, R6, 0x2, RZ, 0xfc, !PT ;  /* 0x0000000206007812 */ /* 0x000fe200078efcff */
[----:B------:R-:W-:-:S02]  /*32d80*/  UIADD3.64 UR30, UR38, 0x1004, URZ ;  /* 0x00001004261e7897 */ /* 0x000fc4000fffe03f */
[----:B------:R-:W-:Y:S01]  /*32d90*/  UIADD3.64 UR26, UR38, 0x17fe, URZ ;  /* 0x000017fe261a7897 */ /* 0x000fe2000fffe03f */
[----:B------:R-:W-:Y:S01]  /*32da0*/  SHF.R.S32.HI R2, RZ, 0x1f, R3 ;  /* 0x0000001fff027819 */ /* 0x000fe20000011403 */
[----:B------:R-:W-:Y:S02]  /*32db0*/  UIADD3.64 UR22, UR38, 0x1800, URZ ;  /* 0x0000180026167897 */ /* 0x000fe4000fffe03f */
[----:B------:R-:W-:Y:S01]  /*32dc0*/  UIADD3.64 UR18, UR38, 0x1802, URZ ;  /* 0x0000180226127897 */ /* 0x000fe2000fffe03f */
[----:B------:R-:W-:Y:S01]  /*32dd0*/  LEA.HI R2, R2, R3, RZ, 0x6 ;  /* 0x0000000302027211 */ /* 0x000fe200078f30ff */
[----:B------:R-:W-:-:S03]  /*32de0*/  UIADD3 UR44, UR44, 0x1, URZ ;  /* 0x000000012c2c7890 */ /* 0x000fc6000fffe03f */
[----:B------:R-:W-:-:S05]  /*32df0*/  SHF.R.S32.HI R2, RZ, 0x6, R2 ;  /* 0x00000006ff027819 */ /* 0x000fca0000011402 */
[----:B------:R-:W-:-:S05]  /*32e00*/  VIADD R2, R2, 0xfffffffc ;  /* 0xfffffffc02027836 */ /* 0x000fca0000000000 */
[----:B------:R-:W-:Y:S02]  /*32e10*/  ISETP.LE.AND P0, PT, R2, UR4, PT ;  /* 0x0000000402007c0c */ /* 0x000fe4000bf03270 */
[----:B------:R-:W2:Y:S01]  /*32e20*/  LDL R2, [R1+0xfbc] ;  /* 0x000fbc0001027983 */ /* 0x000ea20000100800 */
[----:B----4-:R-:W-:-:S06]  /*32e30*/  WARPGROUP.ARRIVE ;  /* 0x00000000000079c5 */ /* 0x010fcc0000000000 */
[----:B------:R-:W-:Y:S01]  /*32e40*/  HGMMA.64x256x8.F32.TF32 R24, gdesc[UR40], R24, gsb0 ;  /* 0x07e00000281879f0 */ /* 0x000fe20008002818 */
[----:B------:R-:W-:Y:S01]  /*32e50*/  UIADD3.64 UR42, UR38, 0x1000, URZ ;  /* 0x00001000262a7897 */ /* 0x000fe2000fffe03f */
[----:B------:R-:W-:Y:S01]  /*32e60*/  UMOV UR40, UR36 ;  /* 0x0000002400287c82 */ /* 0x000fe20008000000 */
[----:B------:R-:W-:Y:S01]  /*32e70*/  UMOV UR41, UR37 ;  /* 0x0000002500297c82 */ /* 0x000fe20008000000 */
[----:B------:R-:W-:Y:S02]  /*32e80*/  WARPGROUP.DEPBAR.LE gsb0, 0x0 ;  /* 0x00008000000079c5 */ /* 0x000fe40000010000 */
[----:B------:R-:W-:-:S15]  /*32e90*/  WARPGROUP.ARRIVE ;  /* 0x00000000000079c5 */ /* 0x000fde0000000000 */
[----:B------:R-:W-:-:S07]  /*32ea0*/  NOP ;  /* 0x0000000000007918 */ /* 0x000fce0000000000 */
        /* <DEDUP_REMOVED lines=16> */
[----:B------:R-:W-:Y:S01]  /*32fb0*/  HGMMA.64x256x8.F32.TF32 R24, gdesc[UR20], R24, gsb0 ;  /* 0x07e00000141879f0 */ /* 0x000fe20008002818 */
[----:B------:R-:W-:Y:S02]  /*32fc0*/  UIADD3.64 UR14, UR38, 0x1804, URZ ;  /* 0x00001804260e7897 */ /* 0x000fe4000fffe03f */
[----:B------:R-:W-:Y:S02]  /*32fd0*/  WARPGROUP.DEPBAR.LE gsb0, 0x0 ;  /* 0x00008000000079c5 */ /* 0x000fe40000010000 */
[----:B------:R-:W-:-:S15]  /*32fe0*/  WARPGROUP.ARRIVE ;  /* 0x00000000000079c5 */ /* 0x000fde0000000000 */
[----:B------:R-:W-:-:S08]  /*32ff0*/  NOP ;  /* 0x0000000000007918 */ /* 0x000fd00000000000 */
[----:B------:R-:W-:Y:S01]  /*33000*/  HGMMA.64x256x8.F32.TF32 R24, gdesc[UR16], R24, gsb0 ;  /* 0x07e00000101879f0 */ /* 0x000fe20008002818 */
[----:B------:R-:W-:-:S06]  /*33010*/  UIMAD UR16, UR4, -0x40, UR6 ;  /* 0xffffffc0041078a4 */ /* 0x000fcc000f8e0206 */
[----:B------:R-:W-:Y:S02]  /*33020*/  ISETP.GE.AND P1, PT, R6, UR16, PT ;  /* 0x0000001006007c0c */ /* 0x000fe4000bf26270 */
[----:B------:R-:W-:Y:S02]  /*33030*/  ISETP.GE.AND P2, PT, R0, UR16, PT ;  /* 0x0000001000007c0c */ /* 0x000fe4000bf46270 */
[----:B------:R-:W-:Y:S01]  /*33040*/  SEL R0, RZ, 0x4, P1 ;  /* 0x00000004ff007807 */ /* 0x000fe20000800000 */
[----:B------:R-:W-:-:S03]  /*33050*/  UISETP.GT.AND UP0, UPT, UR44, 0x4, UPT ;  /* 0x000000042c00788c */ /* 0x000fc6000bf04270 */
[----:B------:R-:W-:Y:S01]  /*33060*/  SEL R0, R0, RZ, !P0 ;  /* 0x000000ff00007207 */ /* 0x000fe20004000000 */
[----:B------:R-:W-:-:S03]  /*33070*/  USEL UR44, UR44, URZ, !UP0 ;  /* 0x0000003f2c2c7287 */ /* 0x000fc6000c000000 */
[----:B------:R-:W-:Y:S02]  /*33080*/  ISETP.NE.U32.AND P1, PT, R0, RZ, PT ;  /* 0x000000ff0000720c */ /* 0x000fe40003f25070 */
[----:B------:R-:W-:Y:S01]  /*33090*/  SEL R0, RZ, 0x4, P2 ;  /* 0x00000004ff007807 */ /* 0x000fe20001000000 */
[----:B------:R-:W-:Y:S01]  /*330a0*/  ULEA UR17, UR44, UR45, 0xe ;  /* 0x0000002d2c117291 */ /* 0x000fe2000f8e703f */
[----:B------:R-:W-:Y:S02]  /*330b0*/  IADD3 R9, P3, R9, UR7, RZ ;  /* 0x0000000709097c10 */ /* 0x000fe4000ff7e0ff */
[----:B------:R-:W-:Y:S02]  /*330c0*/  SEL R0, R0, RZ, !P0 ;  /* 0x000000ff00007207 */ /* 0x000fe40004000000 */
[----:B------:R-:W-:Y:S02]  /*330d0*/  IADD3.X R8, R8, UR10, RZ, P3, !PT ;  /* 0x0000000a08087c10 */ /* 0x000fe40009ffe4ff */
[----:B------:R-:W-:Y:S01]  /*330e0*/  ISETP.NE.U32.AND P2, PT, R0, RZ, PT ;  /* 0x000000ff0000720c */ /* 0x000fe20003f45070 */
[----:B------:R-:W-:-:S02]  /*330f0*/  IMAD.U32 R0, RZ, RZ, UR17 ;  /* 0x00000011ff007e24 */ /* 0x000fc4000f8e00ff */
[----:B------:R-:W-:Y:S02]  /*33100*/  IMAD.MOV.U32 R4, RZ, RZ, R9 ;  /* 0x000000ffff047224 */ /* 0x000fe400078e0009 */
[----:B------:R-:W-:Y:S01]  /*33110*/  IMAD.MOV.U32 R5, RZ, RZ, R8 ;  /* 0x000000ffff057224 */ /* 0x000fe200078e0008 */
[----:B------:R-:W-:Y:S02]  /*33120*/  IADD3 R0, R7, 0x100000, R0 ;  /* 0x0010000007007810 */ /* 0x000fe40007ffe000 */
[----:B------:R-:W-:Y:S02]  /*33130*/  LOP3.LUT R3, R6, 0x20, RZ, 0xfc, !PT ;  /* 0x0000002006037812 */ /* 0x000fe400078efcff */
[----:B------:R-:W-:-:S04]  /*33140*/  IADD3 R11, P4, R11, UR7, RZ ;  /* 0x000000070b0b7c10 */ /* 0x000fc8000ff9e0ff */
[----:B------:R-:W-:Y:S02]  /*33150*/  IADD3.X R10, R10, UR10, RZ, P4, !PT ;  /* 0x0000000a0a0a7c10 */ /* 0x000fe4000a7fe4ff */
[----:B------:R-:W-:Y:S01]  /*33160*/  LOP3.LUT R238, R6, 0x22, RZ, 0xfc, !PT ;  /* 0x0000002206ee7812 */ /* 0x000fe200078efcff */
[----:B------:R-:W-:Y:S02]  /*33170*/  WARPGROUP.DEPBAR.LE gsb0, 0x0 ;  /* 0x00008000000079c5 */ /* 0x000fe40000010000 */
[----:B------:R-:W-:-:S06]  /*33180*/  WARPGROUP.ARRIVE ;  /* 0x00000000000079c5 */ /* 0x000fcc0000000000 */
[----:B------:R-:W-:Y:S01]  /*33190*/  HGMMA.64x256x8.F32.TF32 R24, gdesc[UR12], R24, gsb0 ;  /* 0x07e000000c1879f0 */ /* 0x000fe20008002818 */
[----:B---3--:R-:W-:Y:S02]  /*331a0*/  IADD3 R169, P3, R169, UR7, RZ ;  /* 0x00000007a9a97c10 */ /* 0x008fe4000ff7e0ff */
[----:B------:R-:W-:Y:S02]  /*331b0*/  IADD3 R171, P4, R171, UR7, RZ ;  /* 0x00000007abab7c10 */ /* 0x000fe4000ff9e0ff */
[----:B------:R-:W-:Y:S02]  /*331c0*/  IADD3.X R168, R168, UR10, RZ, P3, !PT ;  /* 0x0000000aa8a87c10 */ /* 0x000fe40009ffe4ff */
[----:B------:R-:W-:Y:S01]  /*331d0*/  IADD3.X R170, R170, UR10, RZ, P4, !PT ;  /* 0x0000000aaaaa7c10 */ /* 0x000fe2000a7fe4ff */
[----:B------:R-:W-:Y:S01]  /*331e0*/  STL [R1+0xfc4], R7 ;  /* 0x000fc40701007387 */ /* 0x000fe20000100800 */
[----:B------:R-:W-:Y:S02]  /*331f0*/  WARPGROUP.DEPBAR.LE gsb0, 0x0 ;  /* 0x00008000000079c5 */ /* 0x000fe40000010000 */
[----:B------:R-:W-:Y:S06]  /*33200*/  BAR.SYNC.DEFER_BLOCKING 0x0 ;  /* 0x0000000000007b1d */ /* 0x000fec0000010000 */
[----:B------:R-:W-:Y:S01]  /*33210*/  @!PT LDS RZ, [RZ] ;  /* 0x00000000fffff984 */ /* 0x000fe20000000800 */
[----:B------:R-:W-:Y:S01]  /*33220*/  @!PT LDS RZ, [RZ] ;  /* 0x00000000fffff984 */ /* 0x000fe20000000800 */
[----:B------:R-:W-:Y:S01]  /*33230*/  @!PT LDS RZ, [RZ] ;  /* 0x00000000fffff984 */ /* 0x000fe20000000800 */
[----:B------:R1:W-:Y:S01]  /*33240*/  LDGSTS.E [R0+-0x60000], desc[UR46][R4.64], P1 ;  /* 0xa000000004007fae */ /* 0x0003e2000892186e */
[----:B------:R-:W-:-:S04]  /*33250*/  ISETP.GE.AND P1, PT, R3, UR16, PT ;  /* 0x0000001003007c0c */ /* 0x000fc8000bf26270 */
[----:B------:R-:W-:Y:S02]  /*33260*/  SEL R3, RZ, 0x4, P1 ;  /* 0x00000004ff037807 */ /* 0x000fe40000800000 */
[----:B------:R-:W-:Y:S02]  /*33270*/  ISETP.GE.AND P1, PT, R238, UR16, PT ;  /* 0x00000010ee007c0c */ /* 0x000fe4000bf26270 */
[----:B------:R-:W-:Y:S01]  /*33280*/  SEL R3, R3, RZ, !P0 ;  /* 0x000000ff03037207 */ /* 0x000fe20004000000 */
[----:B-1----:R-:W-:Y:S02]  /*33290*/  IMAD.MOV.U32 R4, RZ, RZ, R11 ;  /* 0x000000ffff047224 */ /* 0x002fe400078e000b */
[----:B------:R-:W-:-:S05]  /*332a0*/  IMAD.MOV.U32 R5, RZ, RZ, R10 ;  /* 0x000000ffff057224 */ /* 0x000fca00078e000a */
[----:B------:R1:W-:Y:S01]  /*332b0*/  LDGSTS.E [R0+-0x5fff8], desc[UR46][R4.64], P2 ;  /* 0xa000800004007fae */ /* 0x0003e2000912186e */
[----:B------:R-:W-:Y:S02]  /*332c0*/  ISETP.NE.U32.AND P2, PT, R3, RZ, PT ;  /* 0x000000ff0300720c */ /* 0x000fe40003f45070 */
[----:B------:R-:W-:-:S04]  /*332d0*/  SEL R3, RZ, 0x4, P1 ;  /* 0x00000004ff037807 */ /* 0x000fc80000800000 */
[----:B------:R-:W-:-:S04]  /*332e0*/  SEL R3, R3, RZ, !P0 ;  /* 0x000000ff03037207 */ /* 0x000fc80004000000 */
[----:B------:R-:W-:Y:S01]  /*332f0*/  ISETP.NE.U32.AND P1, PT, R3, RZ, PT ;  /* 0x000000ff0300720c */ /* 0x000fe20003f25070 */
[----:B-1----:R-:W-:Y:S02]  /*33300*/  IMAD.MOV.U32 R4, RZ, RZ, R169 ;  /* 0x000000ffff047224 */ /* 0x002fe400078e00a9 */
[----:B------:R-:W-:-:S05]  /*33310*/  IMAD.MOV.U32 R5, RZ, RZ, R168 ;  /* 0x000000ffff057224 */ /* 0x000fca00078e00a8 */
[----:B------:R1:W-:Y:S02]  /*33320*/  LDGSTS.E [R0+-0x5e000], desc[UR46][R4.64], P2 ;  /* 0xa200000004007fae */ /* 0x0003e4000912186e */
[----:B-1----:R-:W-:Y:S02]  /*33330*/  IMAD.MOV.U32 R4, RZ, RZ, R171 ;  /* 0x000000ffff047224 */ /* 0x002fe400078e00ab */
[----:B------:R-:W-:-:S05]  /*33340*/  IMAD.MOV.U32 R5, RZ, RZ, R170 ;  /* 0x000000ffff057224 */ /* 0x000fca00078e00aa */
[----:B------:R1:W-:Y:S02]  /*33350*/  LDGSTS.E [R0+-0x5dff8], desc[UR46][R4.64], P1 ;  /* 0xa200800004007fae */ /* 0x0003e4000892186e */
[----:B-1----:R-:W-:-:S04]  /*33360*/  LOP3.LUT R0, R6, 0x4, RZ, 0xfc, !PT ;  /* 0x0000000406007812 */ /* 0x002fc800078efcff */
[----:B------:R-:W-:Y:S02]  /*33370*/  ISETP.GE.AND P1, PT, R0, UR16, PT ;  /* 0x0000001000007c0c */ /* 0x000fe4000bf26270 */
[----:B------:R-:W-:-:S04]  /*33380*/  LOP3.LUT R0, R6, 0x6, RZ, 0xfc, !PT ;  /* 0x0000000606007812 */ /* 0x000fc800078efcff */
[----:B------:R-:W-:-:S04]  /*33390*/  ISETP.GE.AND P2, PT, R0, UR16, PT ;  /* 0x0000001000007c0c */ /* 0x000fc8000bf46270 */
[----:B------:R-:W-:-:S04]  /*333a0*/  SEL R0, RZ, 0x4, P2 ;  /* 0x00000004ff007807 */ /* 0x000fc80001000000 */
[----:B------:R-:W-:Y:S01]  /*333b0*/  SEL R0, R0, RZ, !P0 ;  /* 0x000000ff00007207 */ /* 0x000fe20004000000 */
[----:B------:R1:W-:Y:S03]  /*333c0*/  STL [R1+0xfd4], R148 ;  /* 0x000fd49401007387 */ /* 0x0003e60000100800 */
[----:B------:R-:W-:Y:S01]  /*333d0*/  ISETP.NE.U32.AND P2, PT, R0, RZ, PT ;  /* 0x000000ff0000720c */ /* 0x000fe20003f45070 */
[----:B------:R-:W-:Y:S01]  /*333e0*/  IMAD.U32 R0, RZ, RZ, UR17 ;  /* 0x00000011ff007e24 */ /* 0x000fe2000f8e00ff */
[----:B------:R-:W-:Y:S04]  /*333f0*/  STL [R1+0xfd0], R149 ;  /* 0x000fd09501007387 */ /* 0x000fe80000100800 */
[----:B------:R3:W-:Y:S01]  /*33400*/  STL [R1+0xfcc], R150 ;  /* 0x000fcc9601007387 */ /* 0x0007e20000100800 */
[----:B--2---:R-:W-:-:S03]  /*33410*/  IADD3 R0, R2, 0x100000, R0 ;  /* 0x0010000002007810 */ /* 0x004fc60007ffe000 */
[----:B------:R2:W-:Y:S04]  /*33420*/  STL [R1+0xfc8], R151 ;  /* 0x000fc89701007387 */ /* 0x0005e80000100800 */
[----:B------:R-:W4:Y:S01]  /*33430*/  LDL R2, [R1+0xfb8] ;  /* 0x000fb80001027983 */ /* 0x000f220000100800 */
[----:B------:R-:W-:-:S04]  /*33440*/  SEL R3, RZ, 0x4, P1 ;  /* 0x00000004ff037807 */ /* 0x000fc80000800000 */
[----:B------:R-:W-:Y:S02]  /*33450*/  SEL R3, R3, RZ, !P0 ;  /* 0x000000ff03037207 */ /* 0x000fe40004000000 */
[----:B------:R-:W-:Y:S02]  /*33460*/  IADD3 R13, P3, R13, UR7, RZ ;  /* 0x000000070d0d7c10 */ /* 0x000fe4000ff7e0ff */
[----:B------:R-:W-:Y:S02]  /*33470*/  ISETP.NE.U32.AND P1, PT, R3, RZ, PT ;  /* 0x000000ff0300720c */ /* 0x000fe40003f25070 */
[----:B------:R-:W-:Y:S01]  /*33480*/  IADD3.X R12, R12, UR10, RZ, P3, !PT ;  /* 0x0000000a0c0c7c10 */ /* 0x000fe20009ffe4ff */
[----:B------:R-:W-:Y:S01]  /*33490*/  IMAD.MOV.U32 R4, RZ, RZ, R13 ;  /* 0x000000ffff047224 */ /* 0x000fe200078e000d */
[----:B-1----:R-:W-:-:S03]  /*334a0*/  LOP3.LUT R148, R6, 0x24, RZ, 0xfc, !PT ;  /* 0x0000002406947812 */ /* 0x002fc600078efcff */
[----:B------:R-:W-:Y:S01]  /*334b0*/  IMAD.MOV.U32 R5, RZ, RZ, R12 ;  /* 0x000000ffff057224 */ /* 0x000fe200078e000c */
[----:B------:R-:W-:-:S05]  /*334c0*/  IADD3 R15, P4, R15, UR7, RZ ;  /* 0x000000070f0f7c10 */ /* 0x000fca000ff9e0ff */
[----:B------:R1:W-:Y:S01]  /*334d0*/  LDGSTS.E [R0+-0x60000], desc[UR46][R4.64], P1 ;  /* 0xa000000004007fae */ /* 0x0003e2000892186e */
[----:B------:R-:W-:Y:S02]  /*334e0*/  ISETP.GE.AND P1, PT, R148, UR16, PT ;  /* 0x0000001094007c0c */ /* 0x000fe4000bf26270 */
[----:B------:R-:W-:Y:S02]  /*334f0*/  IADD3.X R14, R14, UR10, RZ, P4, !PT ;  /* 0x0000000a0e0e7c10 */ /* 0x000fe4000a7fe4ff */
[----:B------:R-:W-:Y:S02]  /*33500*/  SEL R3, RZ, 0x4, P1 ;  /* 0x00000004ff037807 */ /* 0x000fe40000800000 */
[----:B------:R-:W-:Y:S02]  /*33510*/  LOP3.LUT R7, R6, 0x26, RZ, 0xfc, !PT ;  /* 0x0000002606077812 */ /* 0x000fe400078efcff */
[----:B------:R-:W-:Y:S01]  /*33520*/  SEL R3, R3, RZ, !P0 ;  /* 0x000000ff03037207 */ /* 0x000fe20004000000 */
[----:B-1----:R-:W-:-:S02]  /*33530*/  IMAD.MOV.U32 R4, RZ, RZ, R15 ;  /* 0x000000ffff047224 */ /* 0x002fc400078e000f */
[----:B------:R-:W-:Y:S01]  /*33540*/  IMAD.MOV.U32 R5, RZ, RZ, R14 ;  /* 0x000000ffff057224 */ /* 0x000fe200078e000e */
[----:B------:R-:W-:-:S04]  /*33550*/  ISETP.GE.AND P1, PT, R7, UR16, PT ;  /* 0x0000001007007c0c */ /* 0x000fc8000bf26270 */
[----:B------:R1:W-:Y:S01]  /*33560*/  LDGSTS.E [R0+-0x5fff8], desc[UR46][R4.64], P2 ;  /* 0xa000800004007fae */ /* 0x0003e2000912186e */
[----:B------:R-:W-:Y:S02]  /*33570*/  ISETP.NE.U32.AND P2, PT, R3, RZ, PT ;  /* 0x000000ff0300720c */ /* 0x000fe40003f45070 */
[----:B------:R-:W-:Y:S02]  /*33580*/  SEL R3, RZ, 0x4, P1 ;  /* 0x00000004ff037807 */ /* 0x000fe40000800000 */
[----:B------:R-:W-:Y:S02]  /*33590*/  IADD3 R173, P3, R173, UR7, RZ ;  /* 0x00000007adad7c10 */ /* 0x000fe4000ff7e0ff */
[----:B------:R-:W-:Y:S02]  /*335a0*/  SEL R3, R3, RZ, !P0 ;  /* 0x000000ff03037207 */ /* 0x000fe40004000000 */
[----:B------:R-:W-:Y:S02]  /*335b0*/  IADD3.X R172, R172, UR10, RZ, P3, !PT ;  /* 0x0000000aacac7c10 */ /* 0x000fe40009ffe4ff */
[----:B------:R-:W-:-:S02]  /*335c0*/  IADD3 R175, P4, R175, UR7, RZ ;  /* 0x00000007afaf7c10 */ /* 0x000fc4000ff9e0ff */
[----:B------:R-:W-:Y:S01]  /*335d0*/  ISETP.NE.U32.AND P1, PT, R3, RZ, PT ;  /* 0x000000ff0300720c */ /* 0x000fe20003f25070 */
[----:B-1----:R-:W-:Y:S01]  /*335e0*/  IMAD.MOV.U32 R4, RZ, RZ, R173 ;  /* 0x000000ffff047224 */ /* 0x002fe200078e00ad */
[----:B------:R-:W-:Y:S01]  /*335f0*/  IADD3.X R174, R174, UR10, RZ, P4, !PT ;  /* 0x0000000aaeae7c10 */ /* 0x000fe2000a7fe4ff */
        /* <DEDUP_REMOVED lines=10> */
[----:B------:R-:W-:-:S04]  /*336a0*/  SEL R0, R0, RZ, !P0 ;  /* 0x000000ff00007207 */ /* 0x000fc80004000000 */
[----:B------:R-:W-:Y:S01]  /*336b0*/  ISETP.NE.U32.AND P2, PT, R0, RZ, PT ;  /* 0x000000ff0000720c */ /* 0x000fe20003f45070 */
[----:B------:R-:W-:-:S05]  /*336c0*/  IMAD.U32 R0, RZ, RZ, UR17 ;  /* 0x00000011ff007e24 */ /* 0x000fca000f8e00ff */
[----:B----4-:R-:W-:Y:S02]  /*336d0*/  IADD3 R0, R2, 0x100000, R0 ;  /* 0x0010000002007810 */ /* 0x010fe40007ffe000 */
[----:B------:R-:W4:Y:S01]  /*336e0*/  LDL R2, [R1+0xfb4] ;  /* 0x000fb40001027983 */ /* 0x000f220000100800 */
[----:B------:R-:W-:-:S04]  /*336f0*/  SEL R3, RZ, 0x4, P1 ;  /* 0x00000004ff037807 */ /* 0x000fc80000800000 */
[----:B------:R-:W-:Y:S02]  /*33700*/  SEL R3, R3, RZ, !P0 ;  /* 0x000000ff03037207 */ /* 0x000fe40004000000 */
[----:B------:R-:W-:Y:S02]  /*33710*/  IADD3 R17, P3, R17, UR7, RZ ;  /* 0x0000000711117c10 */ /* 0x000fe4000ff7e0ff */
[----:B------:R-:W-:Y:S02]  /*33720*/  ISETP.NE.U32.AND P1, PT, R3, RZ, PT ;  /* 0x000000ff0300720c */ /* 0x000fe40003f25070 */
[----:B------:R-:W-:Y:S01]  /*33730*/  IADD3.X R16, R16, UR10, RZ, P3, !PT ;  /* 0x0000000a10107c10 */ /* 0x000fe20009ffe4ff */
[----:B------:R-:W-:Y:S01]  /*33740*/  IMAD.MOV.U32 R4, RZ, RZ, R17 ;  /* 0x000000ffff047224 */ /* 0x000fe200078e0011 */
[----:B------:R-:W-:-:S03]  /*33750*/  LOP3.LUT R148, R6, 0x28, RZ, 0xfc, !PT ;  /* 0x0000002806947812 */ /* 0x000fc600078efcff */
        /* <DEDUP_REMOVED lines=64> */
[----:B------:R-:W-:Y:S01]  /*33b60*/  IMAD.MOV.U32 R5, RZ, RZ, R180 ;  /* 0x000000ffff057224 */ /* 0x000fe200078e00b4 */
[----:B------:R-:W-:-:S04]  /*33b70*/  LOP3.LUT R7, R6, 0x12, RZ, 0xfc, !PT ;  /* 0x0000001206077812 */ /* 0x000fc800078efcff */
[----:B------:R1:W-:Y:S01]  /*33b80*/  LDGSTS.E [R0+-0x5e000], desc[UR46][R4.64], P2 ;  /* 0xa200000004007fae */ /* 0x0003e2000912186e */
[----:B------:R-:W-:Y:S01]  /*33b90*/  ISETP.GE.AND P2, PT, R7, UR16, PT ;  /* 0x0000001007007c0c */ /* 0x000fe2000bf46270 */
[----:B-1----:R-:W-:Y:S02]  /*33ba0*/  IMAD.MOV.U32 R4, RZ, RZ, R183 ;  /* 0x000000ffff047224 */ /* 0x002fe400078e00b7 */
[----:B------:R-:W-:-:S05]  /*33bb0*/  IMAD.MOV.U32 R5, RZ, RZ, R182 ;  /* 0x000000ffff057224 */ /* 0x000fca00078e00b6 */
[----:B------:R1:W-:Y:S02]  /*33bc0*/  LDGSTS.E [R0+-0x5dff8], desc[UR46][R4.64], P1 ;  /* 0xa200800004007fae */ /* 0x0003e4000892186e */
[----:B-1----:R-:W-:-:S04]  /*33bd0*/  LOP3.LUT R0, R6, 0x10, RZ, 0xfc, !PT ;  /* 0x0000001006007812 */ /* 0x002fc800078efcff */
[----:B------:R-:W-:Y:S02]  /*33be0*/  ISETP.GE.AND P1, PT, R0, UR16, PT ;  /* 0x0000001000007c0c */ /* 0x000fe4000bf26270 */
[----:B------:R-:W-:-:S04]  /*33bf0*/  SEL R0, RZ, 0x4, P2 ;  /* 0x00000004ff007807 */ /* 0x000fc80001000000 */
[----:B------:R-:W-:-:S04]  /*33c00*/  SEL R0, R0, RZ, !P0 ;  /* 0x000000ff00007207 */ /* 0x000fc80004000000 */
[----:B------:R-:W-:Y:S01]  /*33c10*/  ISETP.NE.U32.AND P2, PT, R0, RZ, PT ;  /* 0x000000ff0000720c */ /* 0x000fe20003f45070 */
[----:B------:R-:W-:-:S05]  /*33c20*/  IMAD.U32 R0, RZ, RZ, UR17 ;  /* 0x00000011ff007e24 */ /* 0x000fca000f8e00ff */
[----:B----4-:R-:W-:Y:S02]  /*33c30*/  IADD3 R0, R2, 0x100000, R0 ;  /* 0x0010000002007810 */ /* 0x010fe40007ffe000 */
[----:B------:R-:W4:Y:S01]  /*33c40*/  LDL R2, [R1+0xfac] ;  /* 0x000fac0001027983 */ /* 0x000f220000100800 */
[----:B------:R-:W1:Y:S01]  /*33c50*/  S2R R238, SR_TID.X ;  /* 0x0000000000ee7919 */ /* 0x000e620000002100 */
[----:B------:R-:W-:-:S04]  /*33c60*/  SEL R3, RZ, 0x4, P1 ;  /* 0x00000004ff037807 */ /* 0x000fc80000800000 */
[----:B------:R-:W-:Y:S02]  /*33c70*/  SEL R3, R3, RZ, !P0 ;  /* 0x000000ff03037207 */ /* 0x000fe40004000000 */
[----:B------:R-:W-:Y:S02]  /*33c80*/  IADD3 R153, P3, R153, UR7, RZ ;  /* 0x0000000799997c10 */ /* 0x000fe4000ff7e0ff */
[----:B------:R-:W-:Y:S02]  /*33c90*/  ISETP.NE.U32.AND P1, PT, R3, RZ, PT ;  /* 0x000000ff0300720c */ /* 0x000fe40003f25070 */
[----:B------:R-:W-:Y:S01]  /*33ca0*/  IADD3.X R152, R152, UR10, RZ, P3, !PT ;  /* 0x0000000a98987c10 */ /* 0x000fe20009ffe4ff */
[----:B------:R-:W-:Y:S01]  /*33cb0*/  IMAD.MOV.U32 R4, RZ, RZ, R153 ;  /* 0x000000ffff047224 */ /* 0x000fe200078e0099 */
[----:B------:R-:W-:-:S03]  /*33cc0*/  IADD3 R155, P4, R155, UR7, RZ ;  /* 0x000000079b9b7c10 */ /* 0x000fc6000ff9e0ff */
[----:B------:R-:W-:Y:S01]  /*33cd0*/  IMAD.MOV.U32 R5, RZ, RZ, R152 ;  /* 0x000000ffff057224 */ /* 0x000fe200078e0098 */
[----:B------:R-:W-:-:S05]  /*33ce0*/  IADD3.X R154, R154, UR10, RZ, P4, !PT ;  /* 0x0000000a9a9a7c10 */ /* 0x000fca000a7fe4ff */
[----:B------:R3:W-:Y:S01]  /*33cf0*/  LDGSTS.E [R0+-0x60000], desc[UR46][R4.64], P1 ;  /* 0xa000000004007fae */ /* 0x0007e2000892186e */
[--C-:B-1----:R-:W-:Y:S02]  /*33d00*/  SHF.R.U32.HI R148, RZ, 0x6, R238.reuse ;  /* 0x00000006ff947819 */ /* 0x102fe400000116ee */
[----:B------:R-:W-:Y:S02]  /*33d10*/  SHF.R.U32.HI R7, RZ, 0x6, R238 ;  /* 0x00000006ff077819 */ /* 0x000fe400000116ee */
[----:B------:R-:W1:Y:S01]  /*33d20*/  S2R R238, SR_TID.X ;  /* 0x0000000000ee7919 */ /* 0x000e620000002100 */
[----:B------:R-:W-:-:S04]  /*33d30*/  SGXT.U32 R148, R148, 0x1 ;  /* 0x000000019494781a */ /* 0x000fc80000000000 */
[----:B------:R-:W-:Y:S02]  /*33d40*/  LOP3.LUT R148, R148, 0x30, RZ, 0xfc, !PT ;  /* 0x0000003094947812 */ /* 0x000fe400078efcff */
[----:B------:R-:W-:Y:S02]  /*33d50*/  SGXT.U32 R7, R7, 0x1 ;  /* 0x000000010707781a */ /* 0x000fe40000000000 */
[----:B------:R-:W-:Y:S01]  /*33d60*/  ISETP.GE.AND P1, PT, R148, UR16, PT ;  /* 0x0000001094007c0c */ /* 0x000fe2000bf26270 */
[----:B---3--:R-:W-:Y:S01]  /*33d70*/  IMAD.MOV.U32 R4, RZ, RZ, R155 ;  /* 0x000000ffff047224 */ /* 0x008fe200078e009b */
[----:B------:R-:W-:Y:S02]  /*33d80*/  LOP3.LUT R7, R7, 0x32, RZ, 0xfc, !PT ;  /* 0x0000003207077812 */ /* 0x000fe400078efcff */
[----:B------:R-:W-:Y:S01]  /*33d90*/  SEL R3, RZ, 0x4, P1 ;  /* 0x00000004ff037807 */ /* 0x000fe20000800000 */
[----:B------:R-:W-:Y:S01]  /*33da0*/  IMAD.MOV.U32 R5, RZ, RZ, R154 ;  /* 0x000000ffff057224 */ /* 0x000fe200078e009a */
[----:B------:R-:W-:-:S02]  /*33db0*/  ISETP.GE.AND P1, PT, R7, UR16, PT ;  /* 0x0000001007007c0c */ /* 0x000fc4000bf26270 */
[----:B------:R-:W-:Y:S02]  /*33dc0*/  SEL R3, R3, RZ, !P0 ;  /* 0x000000ff03037207 */ /* 0x000fe40004000000 */
[----:B------:R3:W-:Y:S02]  /*33dd0*/  LDGSTS.E [R0+-0x5fff8], desc[UR46][R4.64], P2 ;  /* 0xa000800004007fae */ /* 0x0007e4000912186e */
[----:B------:R-:W-:Y:S02]  /*33de0*/  ISETP.NE.U32.AND P2, PT, R3, RZ, PT ;  /* 0x000000ff0300720c */ /* 0x000fe40003f45070 */
[----:B------:R-:W-:Y:S02]  /*33df0*/  SEL R3, RZ, 0x4, P1 ;  /* 0x00000004ff037807 */ /* 0x000fe40000800000 */
[----:B------:R-:W-:Y:S02]  /*33e00*/  IADD3 R185, P3, R185, UR7, RZ ;  /* 0x00000007b9b97c10 */ /* 0x000fe4000ff7e0ff */
[----:B------:R-:W-:-:S02]  /*33e10*/  SEL R3, R3, RZ, !P0 ;  /* 0x000000ff03037207 */ /* 0x000fc40004000000 */
[----:B------:R-:W-:Y:S02]  /*33e20*/  IADD3.X R184, R184, UR10, RZ, P3, !PT ;  /* 0x0000000ab8b87c10 */ /* 0x000fe40009ffe4ff */
[----:B------:R-:W-:Y:S02]  /*33e30*/  IADD3 R187, P4, R187, UR7, RZ ;  /* 0x00000007bbbb7c10 */ /* 0x000fe4000ff9e0ff */
[----:B-1----:R-:W-:Y:S02]  /*33e40*/  SHF.R.U32.HI R6, RZ, 0x6, R238 ;  /* 0x00000006ff067819 */ /* 0x002fe400000116ee */
[----:B------:R-:W-:Y:S01]  /*33e50*/  ISETP.NE.U32.AND P1, PT, R3, RZ, PT ;  /* 0x000000ff0300720c */ /* 0x000fe20003f25070 */
[----:B---3--:R-:W-:Y:S01]  /*33e60*/  IMAD.MOV.U32 R4, RZ, RZ, R185 ;  /* 0x000000ffff047224 */ /* 0x008fe200078e00b9 */
[----:B------:R-:W-:Y:S01]  /*33e70*/  SGXT.U32 R6, R6, 0x1 ;  /* 0x000000010606781a */ /* 0x000fe20000000000 */
[----:B------:R-:W-:Y:S01]  /*33e80*/  IMAD.MOV.U32 R5, RZ, RZ, R184 ;  /* 0x000000ffff057224 */ /* 0x000fe200078e00b8 */
[----:B------:R-:W-:-:S02]  /*33e90*/  IADD3.X R186, R186, UR10, RZ, P4, !PT ;  /* 0x0000000ababa7c10 */ /* 0x000fc4000a7fe4ff */
[----:B------:R-:W-:Y:S02]  /*33ea0*/  LOP3.LUT R6, R6, 0x16, RZ, 0xfc, !PT ;  /* 0x0000001606067812 */ /* 0x000fe400078efcff */
[----:B------:R1:W-:Y:S02]  /*33eb0*/  LDGSTS.E [R0+-0x5e000], desc[UR46][R4.64], P2 ;  /* 0xa200000004007fae */ /* 0x0003e4000912186e */
[----:B------:R-:W-:Y:S01]  /*33ec0*/  ISETP.GE.AND P2, PT, R6, UR16, PT ;  /* 0x0000001006007c0c */ /* 0x000fe2000bf46270 */
[----:B-1----:R-:W-:Y:S02]  /*33ed0*/  IMAD.MOV.U32 R4, RZ, RZ, R187 ;  /* 0x000000ffff047224 */ /* 0x002fe400078e00bb */
[----:B------:R-:W-:-:S05]  /*33ee0*/  IMAD.MOV.U32 R5, RZ, RZ, R186 ;  /* 0x000000ffff057224 */ /* 0x000fca00078e00ba */
[----:B------:R1:W-:Y:S02]  /*33ef0*/  LDGSTS.E [R0+-0x5dff8], desc[UR46][R4.64], P1 ;  /* 0xa200800004007fae */ /* 0x0003e4000892186e */
[----:B-1----:R-:W-:-:S04]  /*33f00*/  SEL R0, RZ, 0x4, P2 ;  /* 0x00000004ff007807 */ /* 0x002fc80001000000 */
[----:B------:R-:W-:-:S04]  /*33f10*/  SEL R0, R0, RZ, !P0 ;  /* 0x000000ff00007207 */ /* 0x000fc80004000000 */
[----:B------:R-:W-:Y:S01]  /*33f20*/  ISETP.NE.U32.AND P2, PT, R0, RZ, PT ;  /* 0x000000ff0000720c */ /* 0x000fe20003f45070 */
[----:B------:R-:W-:-:S05]  /*33f30*/  IMAD.U32 R0, RZ, RZ, UR17 ;  /* 0x00000011ff007e24 */ /* 0x000fca000f8e00ff */
[----:B----4-:R-:W-:Y:S02]  /*33f40*/  IADD3 R0, R2, 0x100000, R0 ;  /* 0x0010000002007810 */ /* 0x010fe40007ffe000 */
[----:B------:R-:W3:Y:S01]  /*33f50*/  LDL R2, [R1+0xfa8] ;  /* 0x000fa80001027983 */ /* 0x000ee20000100800 */
[----:B------:R-:W-:Y:S02]  /*33f60*/  SHF.R.U32.HI R7, RZ, 0x6, R238 ;  /* 0x00000006ff077819 */ /* 0x000fe400000116ee */
[----:B------:R-:W1:Y:S02]  /*33f70*/  S2R R238, SR_TID.X ;  /* 0x0000000000ee7919 */ /* 0x000e640000002100 */
[----:B------:R-:W-:-:S04]  /*33f80*/  SGXT.U32 R7, R7, 0x1 ;  /* 0x000000010707781a */ /* 0x000fc80000000000 */
[----:B------:R-:W-:-:S04]  /*33f90*/  LOP3.LUT R7, R7, 0x14, RZ, 0xfc, !PT ;  /* 0x0000001407077812 */ /* 0x000fc800078efcff */
[----:B------:R-:W-:-:S04]  /*33fa0*/  ISETP.GE.AND P1, PT, R7, UR16, PT ;  /* 0x0000001007007c0c */ /* 0x000fc8000bf26270 */
[----:B------:R-:W-:-:S04]  /*33fb0*/  SEL R3, RZ, 0x4, P1 ;  /* 0x00000004ff037807 */ /* 0x000fc80000800000 */
[----:B------:R-:W-:Y:S02]  /*33fc0*/  SEL R3, R3, RZ, !P0 ;  /* 0x000000ff03037207 */ /* 0x000fe40004000000 */
[----:B------:R-:W-:Y:S02]  /*33fd0*/  IADD3 R157, P3, R157, UR7, RZ ;  /* 0x000000079d9d7c10 */ /* 0x000fe4000ff7e0ff */
[----:B------:R-:W-:Y:S02]  /*33fe0*/  ISETP.NE.U32.AND P1, PT, R3, RZ, PT ;  /* 0x000000ff0300720c */ /* 0x000fe40003f25070 */
[----:B------:R-:W-:Y:S01]  /*33ff0*/  IADD3.X R156, R156, UR10, RZ, P3, !PT ;  /* 0x0000000a9c9c7c10 */ /* 0x000fe20009ffe4ff */
[----:B------:R-:W-:Y:S01]  /*34000*/  IMAD.MOV.U32 R4, RZ, RZ, R157 ;  /* 0x000000ffff047224 */ /* 0x000fe200078e009d */
[--C-:B-1----:R-:W-:Y:S02]  /*34010*/  SHF.R.U32.HI R7, RZ, 0x6, R238.reuse ;  /* 0x00000006ff077819 */ /* 0x102fe400000116ee */
[----:B------:R-:W-:-:S02]  /*34020*/  SHF.R.U32.HI R6, RZ, 0x6, R238 ;  /* 0x00000006ff067819 */ /* 0x000fc400000116ee */
[----:B------:R-:W1:Y:S01]  /*34030*/  S2R R238, SR_TID.X ;  /* 0x0000000000ee7919 */ /* 0x000e620000002100 */
[----:B------:R-:W-:Y:S01]  /*34040*/  SGXT.U32 R7, R7, 0x1 ;  /* 0x000000010707781a */ /* 0x000fe20000000000 */
[----:B------:R-:W-:Y:S01]  /*34050*/  IMAD.MOV.U32 R5, RZ, RZ, R156 ;  /* 0x000000ffff057224 */ /* 0x000fe200078e009c */
[----:B------:R-:W-:Y:S02]  /*34060*/  IADD3 R159, P4, R159, UR7, RZ ;  /* 0x000000079f9f7c10 */ /* 0x000fe4000ff9e0ff */
[----:B------:R-:W-:Y:S02]  /*34070*/  LOP3.LUT R7, R7, 0x34, RZ, 0xfc, !PT ;  /* 0x0000003407077812 */ /* 0x000fe400078efcff */
[----:B------:R4:W-:Y:S01]  /*34080*/  LDGSTS.E [R0+-0x60000], desc[UR46][R4.64], P1 ;  /* 0xa000000004007fae */ /* 0x0009e2000892186e */
[----:B------:R-:W-:Y:S02]  /*34090*/  IADD3.X R158, R158, UR10, RZ, P4, !PT ;  /* 0x0000000a9e9e7c10 */ /* 0x000fe4000a7fe4ff */
[----:B------:R-:W-:-:S02]  /*340a0*/  ISETP.GE.AND P1, PT, R7, UR16, PT ;  /* 0x0000001007007c0c */ /* 0x000fc4000bf26270 */
[----:B------:R-:W-:Y:S02]  /*340b0*/  SGXT.U32 R6, R6, 0x1 ;  /* 0x000000010606781a */ /* 0x000fe40000000000 */
[----:B------:R-:W-:Y:S02]  /*340c0*/  SEL R3, RZ, 0x4, P1 ;  /* 0x00000004ff037807 */ /* 0x000fe40000800000 */
[----:B------:R-:W-:Y:S01]  /*340d0*/  LOP3.LUT R6, R6, 0x36, RZ, 0xfc, !PT ;  /* 0x0000003606067812 */ /* 0x000fe200078efcff */
[----:B----4-:R-:W-:Y:S02]  /*340e0*/  IMAD.MOV.U32 R4, RZ, RZ, R159 ;  /* 0x000000ffff047224 */ /* 0x010fe400078e009f */
[----:B------:R-:W-:Y:S01]  /*340f0*/  IMAD.MOV.U32 R5, RZ, RZ, R158 ;  /* 0x000000ffff057224 */ /* 0x000fe200078e009e */
[----:B------:R-:W-:Y:S02]  /*34100*/  SEL R3, R3, RZ, !P0 ;  /* 0x000000ff03037207 */ /* 0x000fe40004000000 */
[----:B------:R-:W-:-:S02]  /*34110*/  ISETP.GE.AND P1, PT, R6, UR16, PT ;  /* 0x0000001006007c0c */ /* 0x000fc4000bf26270 */
[----:B------:R4:W-:Y:S01]  /*34120*/  LDGSTS.E [R0+-0x5fff8], desc[UR46][R4.64], P2 ;  /* 0xa000800004007fae */ /* 0x0009e2000912186e */
[----:B------:R-:W-:Y:S02]  /*34130*/  ISETP.NE.U32.AND P2, PT, R3, RZ, PT ;  /* 0x000000ff0300720c */ /* 0x000fe40003f45070 */
[----:B------:R-:W-:Y:S02]  /*34140*/  SEL R3, RZ, 0x4, P1 ;  /* 0x00000004ff037807 */ /* 0x000fe40000800000 */
[----:B------:R-:W-:Y:S02]  /*34150*/  IADD3 R189, P3, R189, UR7, RZ ;  /* 0x00000007bdbd7c10 */ /* 0x000fe4000ff7e0ff */
[----:B------:R-:W-:Y:S02]  /*34160*/  SEL R3, R3, RZ, !P0 ;  /* 0x000000ff03037207 */ /* 0x000fe40004000000 */
[----:B------:R-:W-:Y:S02]  /*34170*/  IADD3.X R188, R188, UR10, RZ, P3, !PT ;  /* 0x0000000abcbc7c10 */ /* 0x000fe40009ffe4ff */
[----:B-1----:R-:W-:-:S02]  /*34180*/  SHF.R.U32.HI R6, RZ, 0x6, R238 ;  /* 0x00000006ff067819 */ /* 0x002fc400000116ee */
[----:B------:R-:W-:Y:S02]  /*34190*/  IADD3 R191, P4, R191, UR7, RZ ;  /* 0x00000007bfbf7c10 */ /* 0x000fe4000ff9e0ff */
[----:B------:R-:W-:Y:S01]  /*341a0*/  ISETP.NE.U32.AND P1, PT, R3, RZ, PT ;  /* 0x000000ff0300720c */ /* 0x000fe20003f25070 */
[----:B----4-:R-:W-:Y:S01]  /*341b0*/  IMAD.MOV.U32 R4, RZ, RZ, R189 ;  /* 0x000000ffff047224 */ /* 0x010fe200078e00bd */
[----:B------:R-:W-:Y:S01]  /*341c0*/  SGXT.U32 R6, R6, 0x1 ;  /* 0x000000010606781a */ /* 0x000fe20000000000 */
[----:B------:R-:W-:Y:S01]  /*341d0*/  IMAD.MOV.U32 R5, RZ, RZ, R188 ;  /* 0x000000ffff057224 */ /* 0x000fe200078e00bc */
[----:B------:R-:W-:Y:S02]  /*341e0*/  IADD3.X R190, R190, UR10, RZ, P4, !PT ;  /* 0x0000000abebe7c10 */ /* 0x000fe4000a7fe4ff */
[----:B------:R-:W-:Y:S02]  /*341f0*/  LOP3.LUT R6, R6, 0x1a, RZ, 0xfc, !PT ;  /* 0x0000001a06067812 */ /* 0x000fe400078efcff */
[----:B------:R1:W-:Y:S02]  /*34200*/  LDGSTS.E [R0+-0x5e000], desc[UR46][R4.64], P2 ;  /* 0xa200000004007fae */ /* 0x0003e4000912186e */
[----:B------:R-:W-:Y:S01]  /*34210*/  ISETP.GE.AND P2, PT, R6, UR16, PT ;  /* 0x0000001006007c0c */ /* 0x000fe2000bf46270 */
[----:B-1----:R-:W-:-:S02]  /*34220*/  IMAD.MOV.U32 R4, RZ, RZ, R191 ;  /* 0x000000ffff047224 */ /* 0x002fc400078e00bf */
[----:B------:R-:W-:-:S05]  /*34230*/  IMAD.MOV.U32 R5, RZ, RZ, R190 ;  /* 0x000000ffff057224 */ /* 0x000fca00078e00be */
[----:B------:R1:W-:Y:S02]  /*34240*/  LDGSTS.E [R0+-0x5dff8], desc[UR46][R4.64], P1 ;  /* 0xa200800004007fae */ /* 0x0003e4000892186e */
[----:B-1----:R-:W-:-:S04]  /*34250*/  SEL R0, RZ, 0x4, P2 ;  /* 0x00000004ff007807 */ /* 0x002fc80001000000 */
[----:B------:R-:W-:-:S04]  /*34260*/  SEL R0, R0, RZ, !P0 ;  /* 0x000000ff00007207 */ /* 0x000fc80004000000 */
[----:B------:R-:W-:Y:S01]  /*34270*/  ISETP.NE.U32.AND P2, PT, R0, RZ, PT ;  /* 0x000000ff0000720c */ /* 0x000fe20003f45070 */
[----:B------:R-:W-:-:S05]  /*34280*/  IMAD.U32 R0, RZ, RZ, UR17 ;  /* 0x00000011ff007e24 */ /* 0x000fca000f8e00ff */
[----:B---3--:R-:W-:Y:S02]  /*34290*/  IADD3 R0, R2, 0x100000, R0 ;  /* 0x0010000002007810 */ /* 0x008fe40007ffe000 */
        /* <DEDUP_REMOVED lines=53> */
[----:B------:R-:W3:Y:S04]  /*345f0*/  LDL R2, [R1+0x92c] ;  /* 0x00092c0001027983 */ /* 0x000ee80000100800 */
[----:B------:R-:W4:Y:S04]  /*34600*/  LDL.LU R150, [R1+0x210] ;  /* 0x0002100001967983 */ /* 0x000f280000300800 */
[----:B--2---:R-:W2:Y:S01]  /*34610*/  LDL.LU R151, [R1+0x20c] ;  /* 0x00020c0001977983 */ /* 0x004ea20000300800 */
[----:B------:R-:W-:-:S02]  /*34620*/  SHF.R.U32.HI R7, RZ, 0x6, R238 ;  /* 0x00000006ff077819 */ /* 0x000fc400000116ee */
        /* <DEDUP_REMOVED lines=12> */
[----:B------:R-:W-:Y:S01]  /*346f0*/  SGXT.U32 R7, R7, 0x1 ;  /* 0x000000010707781a */ /* 0x000fe20000000000 */
[----:B------:R-:W-:Y:S01]  /*34700*/  IMAD.MOV.U32 R5, RZ, RZ, R164 ;  /* 0x000000ffff057224 */ /* 0x000fe200078e00a4 */
[----:B------:R-:W-:Y:S02]  /*34710*/  SGXT.U32 R6, R6, 0x1 ;  /* 0x000000010606781a */ /* 0x000fe40000000000 */
[----:B------:R-:W-:Y:S02]  /*34720*/  LOP3.LUT R7, R7, 0x3c, RZ, 0xfc, !PT ;  /* 0x0000003c07077812 */ /* 0x000fe400078efcff */
[----:B------:R1:W-:Y:S01]  /*34730*/  LDGSTS.E [R0+-0x60000], desc[UR46][R4.64], P1 ;  /* 0xa000000004007fae */ /* 0x0003e2000892186e */
[----:B------:R-:W-:Y:S02]  /*34740*/  IADD3 R167, P4, R167, UR7, RZ ;  /* 0x00000007a7a77c10 */ /* 0x000fe4000ff9e0ff */
[----:B------:R-:W-:Y:S02]  /*34750*/  LOP3.LUT R6, R6, 0x3e, RZ, 0xfc, !PT ;  /* 0x0000003e06067812 */ /* 0x000fe400078efcff */
[----:B------:R-:W-:-:S02]  /*34760*/  ISETP.GE.AND P1, PT, R7, UR16, PT ;  /* 0x0000001007007c0c */ /* 0x000fc4000bf26270 */
[----:B------:R-:W-:Y:S01]  /*34770*/  IADD3.X R166, R166, UR10, RZ, P4, !PT ;  /* 0x0000000aa6a67c10 */ /* 0x000fe2000a7fe4ff */
[----:B------:R-:W-:Y:S01]  /*34780*/  ULEA UR12, UR44, UR45, 0x11 ;  /* 0x0000002d2c0c7291 */ /* 0x000fe2000f8e883f */
[----:B------:R-:W-:Y:S01]  /*34790*/  SEL R3, RZ, 0x4, P1 ;  /* 0x00000004ff037807 */ /* 0x000fe20000800000 */
[----:B------:R-:W2:Y:S01]  /*347a0*/  LDL.LU R7, [R1+0x22c] ;  /* 0x00022c0001077983 */ /* 0x000ea20000300800 */
[----:B------:R-:W-:Y:S02]  /*347b0*/  ISETP.GE.AND P1, PT, R6, UR16, PT ;  /* 0x0000001006007c0c */ /* 0x000fe4000bf26270 */
[----:B------:R-:W1:Y:S02]  /*347c0*/  S2R R6, SR_TID.X ;  /* 0x0000000000067919 */ /* 0x000e640000002100 */
[----:B-1----:R-:W-:Y:S02]  /*347d0*/  IMAD.MOV.U32 R4, RZ, RZ, R167 ;  /* 0x000000ffff047224 */ /* 0x002fe400078e00a7 */
[----:B------:R-:W-:Y:S01]  /*347e0*/  IMAD.MOV.U32 R5, RZ, RZ, R166 ;  /* 0x000000ffff057224 */ /* 0x000fe200078e00a6 */
[----:B------:R-:W-:-:S04]  /*347f0*/  SEL R3, R3, RZ, !P0 ;  /* 0x000000ff03037207 */ /* 0x000fc80004000000 */
        /* <DEDUP_REMOVED lines=14> */
[----:B------:R1:W-:Y:S01]  /*348e0*/  LDGSTS.E [R0+-0x5dff8], desc[UR46][R4.64], P1 ;  /* 0xa200800004007fae */ /* 0x0003e2000892186e */
[----:B------:R-:W-:-:S03]  /*348f0*/  IADD3 R209, P2, R209, UR8, RZ ;  /* 0x00000008d1d17c10 */ /* 0x000fc6000ff5e0ff */
[----:B------:R-:W0:Y:S01]  /*34900*/  LDGDEPBAR ;  /* 0x00000000000079af */ /* 0x000e220000000000 */
[----:B-1----:R-:W-:-:S04]  /*34910*/  LOP3.LUT R0, R6, 0x3f, RZ, 0xc0, !PT ;  /* 0x0000003f06007812 */ /* 0x002fc800078ec0ff */
[----:B------:R-:W-:-:S04]  /*34920*/  ISETP.GE.AND P1, PT, R0, UR16, PT ;  /* 0x0000001000007c0c */ /* 0x000fc8000bf26270 */
[----:B------:R-:W-:-:S04]  /*34930*/  SEL R0, RZ, 0x4, P1 ;  /* 0x00000004ff007807 */ /* 0x000fc80000800000 */
[----:B------:R-:W-:Y:S02]  /*34940*/  SEL R0, R0, RZ, !P0 ;  /* 0x000000ff00007207 */ /* 0x000fe40004000000 */
[----:B------:R-:W-:Y:S02]  /*34950*/  IADD3 R201, P1, R201, UR8, RZ ;  /* 0x00000008c9c97c10 */ /* 0x000fe4000ff3e0ff */
[----:B------:R-:W-:Y:S02]  /*34960*/  ISETP.NE.U32.AND P0, PT, R0, RZ, PT ;  /* 0x000000ff0000720c */ /* 0x000fe40003f05070 */
[----:B------:R-:W-:Y:S01]  /*34970*/  IADD3.X R200, R200, UR11, RZ, P1, !PT ;  /* 0x0000000bc8c87c10 */ /* 0x000fe20008ffe4ff */
[----:B------:R-:W-:Y:S01]  /*34980*/  IMAD.MOV.U32 R4, RZ, RZ, R201 ;  /* 0x000000ffff047224 */ /* 0x000fe200078e00c9 */
[----:B------:R-:W-:-:S03]  /*34990*/  IADD3.X R208, R208, UR11, RZ, P2, !PT ;  /* 0x0000000bd0d07c10 */ /* 0x000fc600097fe4ff */
[----:B------:R-:W-:Y:S01]  /*349a0*/  IMAD.MOV.U32 R5, RZ, RZ, R200 ;  /* 0x000000ffff057224 */ /* 0x000fe200078e00c8 */
[----:B------:R-:W-:Y:S02]  /*349b0*/  IADD3 R217, P1, R217, UR8, RZ ;  /* 0x00000008d9d97c10 */ /* 0x000fe4000ff3e0ff */
[----:B------:R-:W-:Y:S02]  /*349c0*/  IADD3 R225, P2, R225, UR8, RZ ;  /* 0x00000008e1e17c10 */ /* 0x000fe4000ff5e0ff */
[----:B------:R-:W-:Y:S02]  /*349d0*/  IADD3.X R216, R216, UR11, RZ, P1, !PT ;  /* 0x0000000bd8d87c10 */ /* 0x000fe40008ffe4ff */
[----:B------:R-:W-:Y:S02]  /*349e0*/  IADD3.X R224, R224, UR11, RZ, P2, !PT ;  /* 0x0000000be0e07c10 */ /* 0x000fe400097fe4ff */
[----:B------:R-:W-:Y:S02]  /*349f0*/  IADD3 R233, P1, R233, UR8, RZ ;  /* 0x00000008e9e97c10 */ /* 0x000fe4000ff3e0ff */
[----:B------:R-:W-:-:S02]  /*34a00*/  IADD3 R241, P2, R241, UR8, RZ ;  /* 0x00000008f1f17c10 */ /* 0x000fc4000ff5e0ff */
[----:B------:R-:W-:Y:S02]  /*34a10*/  IADD3.X R232, R232, UR11, RZ, P1, !PT ;  /* 0x0000000be8e87c10 */ /* 0x000fe40008ffe4ff */
[----:B------:R-:W-:Y:S02]  /*34a20*/  IADD3.X R240, R240, UR11, RZ, P2, !PT ;  /* 0x0000000bf0f07c10 */ /* 0x000fe400097fe4ff */
[----:B------:R-:W-:-:S04]  /*34a30*/  IADD3 R249, P1, R249, UR8, RZ ;  /* 0x00000008f9f97c10 */ /* 0x000fc8000ff3e0ff */
[----:B------:R-:W-:Y:S01]  /*34a40*/  IADD3.X R248, R248, UR11, RZ, P1, !PT ;  /* 0x0000000bf8f87c10 */ /* 0x000fe20008ffe4ff */
[----:B---3--:R-:W-:Y:S02]  /*34a50*/  VIADD R0, R2, UR12 ;  /* 0x0000000c02007c36 */ /* 0x008fe40008000000 */
[----:B------:R-:W3:Y:S04]  /*34a60*/  LDL.LU R2, [R1+0x230] ;  /* 0x0002300001027983 */ /* 0x000ee80000300800 */
[----:B------:R1:W-:Y:S04]  /*34a70*/  LDGSTS.E [R0], desc[UR46][R4.64], P0 ;  /* 0x0000000004007fae */ /* 0x0003e8000812186e */
[----:B------:R-:W3:Y:S04]  /*34a80*/  LDL.LU R149, [R1+0x24c] ;  /* 0x00024c0001957983 */ /* 0x000ee80000300800 */
[----:B------:R-:W3:Y:S01]  /*34a90*/  LDL.LU R3, [R1+0x250] ;  /* 0x0002500001037983 */ /* 0x000ee20000300800 */
[----:B-1----:R-:W-:Y:S01]  /*34aa0*/  IMAD.MOV.U32 R4, RZ, RZ, R209 ;  /* 0x000000ffff047224 */ /* 0x002fe200078e00d1 */
[----:B----4-:R-:W-:Y:S01]  /*34ab0*/  IADD3 R150, P2, R150, UR8, RZ ;  /* 0x0000000896967c10 */ /* 0x010fe2000ff5e0ff */
[----:B------:R-:W-:Y:S01]  /*34ac0*/  IMAD.MOV.U32 R5, RZ, RZ, R208 ;  /* 0x000000ffff057224 */ /* 0x000fe200078e00d0 */
[----:B------:R-:W4:Y:S04]  /*34ad0*/  LDL.LU R6, [R1+0x270] ;  /* 0x0002700001067983 */ /* 0x000f280000300800 */
[----:B------:R1:W-:Y:S01]  /*34ae0*/  LDGSTS.E [R0+0x400], desc[UR46][R4.64], P0 ;  /* 0x0040000004007fae */ /* 0x0003e2000812186e */
[----:B--2---:R-:W-:-:S03]  /*34af0*/  IADD3.X R151, R151, UR11, RZ, P2, !PT ;  /* 0x0000000b97977c10 */ /* 0x004fc600097fe4ff */
[----:B------:R-:W2:Y:S01]  /*34b00*/  LDL.LU R148, [R1+0x290] ;  /* 0x0002900001947983 */ /* 0x000ea20000300800 */
[----:B-1----:R-:W-:Y:S02]  /*34b10*/  IMAD.MOV.U32 R4, RZ, RZ, R217 ;  /* 0x000000ffff047224 */ /* 0x002fe400078e00d9 */
[----:B------:R-:W-:-:S05]  /*34b20*/  IMAD.MOV.U32 R5, RZ, RZ, R216 ;  /* 0x000000ffff057224 */ /* 0x000fca00078e00d8 */
[----:B------:R1:W-:Y:S02]  /*34b30*/  LDGSTS.E [R0+0x800], desc[UR46][R4.64], P0 ;  /* 0x0080000004007fae */ /* 0x0003e4000812186e */
        /* <DEDUP_REMOVED lines=8> */
[----:B------:R1:W-:Y:S04]  /*34bc0*/  LDGSTS.E [R0+0x1400], desc[UR46][R4.64], P0 ;  /* 0x0140000004007fae */ /* 0x0003e8000812186e */
[----:B------:R1:W-:Y:S02]  /*34bd0*/  STL [R1+0x210], R150 ;  /* 0x0002109601007387 */ /* 0x0003e40000100800 */
[----:B-1----:R-:W-:Y:S02]  /*34be0*/  IMAD.MOV.U32 R4, RZ, RZ, R249 ;  /* 0x000000ffff047224 */ /* 0x002fe400078e00f9 */
[----:B------:R-:W-:Y:S01]  /*34bf0*/  IMAD.MOV.U32 R5, RZ, RZ, R248 ;  /* 0x000000ffff057224 */ /* 0x000fe200078e00f8 */
[----:B------:R1:W-:Y:S04]  /*34c00*/  STL [R1+0x20c], R151 ;  /* 0x00020c9701007387 */ /* 0x0003e80000100800 */
[----:B------:R1:W-:Y:S02]  /*34c10*/  LDGSTS.E [R0+0x1800], desc[UR46][R4.64], P0 ;  /* 0x0180000004007fae */ /* 0x0003e4000812186e */
[----:B-1----:R-:W-:-:S02]  /*34c20*/  IMAD.MOV.U32 R4, RZ, RZ, R150 ;  /* 0x000000ffff047224 */ /* 0x002fc400078e0096 */
[----:B------:R-:W2:Y:S01]  /*34c30*/  LDL.LU R150, [R1+0x26c] ;  /* 0x00026c0001967983 */ /* 0x000ea20000300800 */
[----:B------:R-:W-:-:S03]  /*34c40*/  IMAD.MOV.U32 R5, RZ, RZ, R151 ;  /* 0x000000ffff057224 */ /* 0x000fc600078e0097 */
[----:B------:R-:W2:Y:S04]  /*34c50*/  LDL.LU R151, [R1+0x28c] ;  /* 0x00028c0001977983 */ /* 0x000ea80000300800 */
[----:B------:R1:W-:Y:S01]  /*34c60*/  LDGSTS.E [R0+0x1c00], desc[UR46][R4.64], P0 ;  /* 0x01c0000004007fae */ /* 0x0003e2000812186e */
[----:B---3--:R-:W-:-:S04]  /*34c70*/  IADD3 R2, P1, R2, UR8, RZ ;  /* 0x0000000802027c10 */ /* 0x008fc8000ff3e0ff */
[----:B------:R-:W-:Y:S01]  /*34c80*/  IADD3.X R7, R7, UR11, RZ, P1, !PT ;  /* 0x0000000b07077c10 */ /* 0x000fe20008ffe4ff */
[----:B------:R3:W-:Y:S01]  /*34c90*/  STL [R1+0x230], R2 ;  /* 0x0002300201007387 */ /* 0x0007e20000100800 */
[----:B-1----:R-:W-:Y:S01]  /*34ca0*/  IMAD.MOV.U32 R4, RZ, RZ, R2 ;  /* 0x000000ffff047224 */ /* 0x002fe200078e0002 */
[----:B------:R-:W-:Y:S02]  /*34cb0*/  IADD3 R3, P2, R3, UR8, RZ ;  /* 0x0000000803037c10 */ /* 0x000fe4000ff5e0ff */
[----:B------:R-:W-:Y:S01]  /*34cc0*/  IMAD.MOV.U32 R5, RZ, RZ, R7 ;  /* 0x000000ffff057224 */ /* 0x000fe200078e0007 */
[----:B------:R1:W-:Y:S01]  /*34cd0*/  STL [R1+0x22c], R7 ;  /* 0x00022c0701007387 */ /* 0x0003e20000100800 */
[----:B------:R-:W-:-:S03]  /*34ce0*/  IADD3.X R149, R149, UR11, RZ, P2, !PT ;  /* 0x0000000b95957c10 */ /* 0x000fc600097fe4ff */
[----:B------:R4:W-:Y:S04]  /*34cf0*/  STL [R1+0x250], R3 ;  /* 0x0002500301007387 */ /* 0x0009e80000100800 */
[----:B---3--:R-:W3:Y:S04]  /*34d00*/  LDL.LU R2, [R1+0x2b0] ;  /* 0x0002b00001027983 */ /* 0x008ee80000300800 */
[----:B------:R4:W-:Y:S04]  /*34d10*/  STL [R1+0x24c], R149 ;  /* 0x00024c9501007387 */ /* 0x0009e80000100800 */
[----:B------:R4:W-:Y:S04]  /*34d20*/  LDGSTS.E [R0+0x2000], desc[UR46][R4.64], P0 ;  /* 0x0200000004007fae */ /* 0x0009e8000812186e */
[----:B-1----:R-:W3:Y:S01]  /*34d30*/  LDL.LU R7, [R1+0x2d0] ;  /* 0x0002d00001077983 */ /* 0x002ee20000300800 */
[----:B----4-:R-:W-:-:S03]  /*34d40*/  IMAD.MOV.U32 R4, RZ, RZ, R3 ;  /* 0x000000ffff047224 */ /* 0x010fc600078e0003 */
[----:B------:R-:W4:Y:S01]  /*34d50*/  LDL.LU R3, [R1+0x2ac] ;  /* 0x0002ac0001037983 */ /* 0x000f220000300800 */
[----:B------:R-:W-:-:S03]  /*34d60*/  IMAD.MOV.U32 R5, RZ, RZ, R149 ;  /* 0x000000ffff057224 */ /* 0x000fc600078e0095 */
[----:B------:R-:W4:Y:S01]  /*34d70*/  LDL.LU R149, [R1+0x2cc] ;  /* 0x0002cc0001957983 */ /* 0x000f220000300800 */
[----:B------:R-:W-:Y:S02]  /*34d80*/  IADD3 R6, P1, R6, UR8, RZ ;  /* 0x0000000806067c10 */ /* 0x000fe4000ff3e0ff */
[----:B--2---:R-:W-:Y:S01]  /*34d90*/  IADD3 R148, P2, R148, UR8, RZ ;  /* 0x0000000894947c10 */ /* 0x004fe2000ff5e0ff */
[----:B------:R1:W-:Y:S04]  /*34da0*/  LDGSTS.E [R0+0x2400], desc[UR46][R4.64], P0 ;  /* 0x0240000004007fae */ /* 0x0003e8000812186e */
[----:B------:R2:W-:Y:S01]  /*34db0*/  STL [R1+0x270], R6 ;  /* 0x0002700601007387 */ /* 0x0005e20000100800 */
[----:B-1----:R-:W-:Y:S01]  /*34dc0*/  IMAD.MOV.U32 R4, RZ, RZ, R6 ;  /* 0x000000ffff047224 */ /* 0x002fe200078e0006 */
[----:B------:R-:W-:-:S02]  /*34dd0*/  IADD3.X R150, R150, UR11, RZ, P1, !PT ;  /* 0x0000000b96967c10 */ /* 0x000fc40008ffe4ff */
[----:B------:R-:W-:-:S03]  /*34de0*/  IADD3.X R151, R151, UR11, RZ, P2, !PT ;  /* 0x0000000b97977c10 */ /* 0x000fc600097fe4ff */
[----:B------:R-:W-:Y:S01]  /*34df0*/  IMAD.MOV.U32 R5, RZ, RZ, R150 ;  /* 0x000000ffff057224 */ /* 0x000fe200078e0096 */
[----:B------:R1:W-:Y:S04]  /*34e00*/  STL [R1+0x26c], R150 ;  /* 0x00026c9601007387 */ /* 0x0003e80000100800 */
[----:B------:R1:W-:Y:S04]  /*34e10*/  STL [R1+0x290], R148 ;  /* 0x0002909401007387 */ /* 0x0003e80000100800 */
[----:B--2---:R-:W2:Y:S04]  /*34e20*/  LDL.LU R6, [R1+0x2f0] ;  /* 0x0002f00001067983 */ /* 0x004ea80000300800 */
[----:B------:R1:W-:Y:S04]  /*34e30*/  STL [R1+0x28c], R151 ;  /* 0x00028c9701007387 */ /* 0x0003e80000100800 */
[----:B------:R1:W-:Y:S04]  /*34e40*/  LDGSTS.E [R0+0x2800], desc[UR46][R4.64], P0 ;  /* 0x0280000004007fae */ /* 0x0003e8000812186e */
[----:B-1----:R-:W2:Y:S01]  /*34e50*/  LDL.LU R150, [R1+0x310] ;  /* 0x0003100001967983 */ /* 0x002ea20000300800 */
[----:B------:R-:W-:-:S03]  /*34e60*/  IMAD.MOV.U32 R4, RZ, RZ, R148 ;  /* 0x000000ffff047224 */ /* 0x000fc600078e0094 */
[----:B------:R-:W2:Y:S01]  /*34e70*/  LDL.LU R148, [R1+0x2ec] ;  /* 0x0002ec0001947983 */ /* 0x000ea20000300800 */
[----:B------:R-:W-:-:S03]  /*34e80*/  IMAD.MOV.U32 R5, RZ, RZ, R151 ;  /* 0x000000ffff057224 */ /* 0x000fc600078e0097 */
[----:B------:R-:W2:Y:S04]  /*34e90*/  LDL.LU R151, [R1+0x30c] ;  /* 0x00030c0001977983 */ /* 0x000ea80000300800 */
[----:B------:R1:W-:Y:S01]  /*34ea0*/  LDGSTS.E [R0+0x2c00], desc[UR46][R4.64], P0 ;  /* 0x02c0000004007fae */ /* 0x0003e2000812186e */
[----:B---3--:R-:W-:-:S05]  /*34eb0*/  IADD3 R2, P1, R2, UR8, RZ ;  /* 0x0000000802027c10 */ /* 0x008fca000ff3e0ff */
[----:B------:R3:W-:Y:S01]  /*34ec0*/  STL [R1+0x2b0], R2 ;  /* 0x0002b00201007387 */ /* 0x0007e20000100800 */
[----:B-1----:R-:W-:Y:S01]  /*34ed0*/  IMAD.MOV.U32 R4, RZ, RZ, R2 ;  /* 0x000000ffff047224 */ /* 0x002fe200078e0002 */
[----:B------:R-:W-:Y:S02]  /*34ee0*/  IADD3 R7, P2, R7, UR8, RZ ;  /* 0x0000000807077c10 */ /* 0x000fe4000ff5e0ff */
[----:B----4-:R-:W-:Y:S02]  /*34ef0*/  IADD3.X R3, R3, UR11, RZ, P1, !PT ;  /* 0x0000000b03037c10 */ /* 0x010fe40008ffe4ff */
[----:B------:R-:W-:-:S03]  /*34f00*/  IADD3.X R149, R149, UR11, RZ, P2, !PT ;  /* 0x0000000b95957c10 */ /* 0x000fc600097fe4ff */
[----:B------:R-:W-:Y:S01]  /*34f10*/  IMAD.MOV.U32 R5, RZ, RZ, R3 ;  /* 0x000000ffff057224 */ /* 0x000fe200078e0003 */
[----:B------:R1:W-:Y:S04]  /*34f20*/  STL [R1+0x2ac], R3 ;  /* 0x0002ac0301007387 */ /* 0x0003e80000100800 */
        /* <DEDUP_REMOVED lines=8> */
[----:B------:R-:W4:Y:S04]  /*34fb0*/  LDL.LU R149, [R1+0x34c] ;  /* 0x00034c0001957983 */ /* 0x000f280000300800 */
[----:B------:R1:W-:Y:S01]  /*34fc0*/  LDGSTS.E [R0+0x3400], desc[UR46][R4.64], P0 ;  /* 0x0340000004007fae */ /* 0x0003e2000812186e */
[----:B--2---:R-:W-:-:S05]  /*34fd0*/  IADD3 R6, P1, R6, UR8, RZ ;  /* 0x0000000806067c10 */ /* 0x004fca000ff3e0ff */
[----:B------:R2:W-:Y:S01]  /*34fe0*/  STL [R1+0x2f0], R6 ;  /* 0x0002f00601007387 */ /* 0x0005e20000100800 */
[----:B-1----:R-:W-:Y:S01]  /*34ff0*/  IMAD.MOV.U32 R4, RZ, RZ, R6 ;  /* 0x000000ffff047224 */ /* 0x002fe200078e0006 */
[----:B------:R-:W-:Y:S02]  /*35000*/  IADD3 R150, P2, R150, UR8, RZ ;  /* 0x0000000896967c10 */ /* 0x000fe4000ff5e0ff */
[----:B------:R-:W-:Y:S02]  /*35010*/  IADD3.X R148, R148, UR11, RZ, P1, !PT ;  /* 0x0000000b94947c10 */ /* 0x000fe40008ffe4ff */
        /* <DEDUP_REMOVED lines=320> */
[----:B------:R-:W-:Y:S01]  /*36420*/  STL [R1+0x770], R6 ;  /* 0x0007700601007387 */ /* 0x000fe20000100800 */
[----:B-1----:R-:W-:Y:S01]  /*36430*/  IMAD.MOV.U32 R4, RZ, RZ, R6 ;  /* 0x000000ffff047224 */ /* 0x002fe200078e0006 */
[----:B------:R-:W-:Y:S02]  /*36440*/  IADD3 R148, P2, R148, UR8, RZ ;  /* 0x0000000894947c10 */ /* 0x000fe4000ff5e0ff */
[----:B------:R-:W-:Y:S02]  /*36450*/  IADD3.X R150, R150, UR11, RZ, P1, !PT ;  /* 0x0000000b96967c10 */ /* 0x000fe40008ffe4ff */
[----:B------:R-:W-:-:S03]  /*36460*/  IADD3.X R151, R151, UR11, RZ, P2, !PT ;  /* 0x0000000b97977c10 */ /* 0x000fc600097fe4ff */
[----:B------:R-:W-:Y:S01]  /*36470*/  IMAD.MOV.U32 R5, RZ, RZ, R150 ;  /* 0x000000ffff057224 */ /* 0x000fe200078e0096 */
[----:B------:R1:W-:Y:S04]  /*36480*/  STL [R1+0x76c], R150 ;  /* 0x00076c9601007387 */ /* 0x0003e80000100800 */
[----:B------:R-:W-:Y:S04]  /*36490*/  STL [R1+0x790], R148 ;  /* 0x0007909401007387 */ /* 0x000fe80000100800 */
[----:B------:R2:W-:Y:S04]  /*364a0*/  LDGSTS.E [R0+0x14800], desc[UR46][R4.64], P0 ;  /* 0x1480000004007fae */ /* 0x0005e8000812186e */
[----:B-1----:R-:W4:Y:S04]  /*364b0*/  LDL.LU R150, [R1+0x7f0] ;  /* 0x0007f00001967983 */ /* 0x002f280000300800 */
[----:B------:R1:W-:Y:S04]  /*364c0*/  STL [R1+0x78c], R151 ;  /* 0x00078c9701007387 */ /* 0x0003e80000100800 */
[----:B------:R-:W4:Y:S01]  /*364d0*/  LDL.LU R6, [R1+0x810] ;  /* 0x0008100001067983 */ /* 0x000f220000300800 */
[----:B--2---:R-:W-:-:S03]  /*364e0*/  IMAD.MOV.U32 R5, RZ, RZ, R151 ;  /* 0x000000ffff057224 */ /* 0x004fc600078e0097 */
[----:B-1----:R-:W2:Y:S01]  /*364f0*/  LDL.LU R151, [R1+0x7ec] ;  /* 0x0007ec0001977983 */ /* 0x002ea20000300800 */
        /* <DEDUP_REMOVED lines=11> */
[----:B------:R-:W-:Y:S04]  /*365b0*/  STL [R1+0x7d0], R7 ;  /* 0x0007d00701007387 */ /* 0x000fe80000100800 */
        /* <DEDUP_REMOVED lines=9> */
[----:B------:R-:W-:-:S05]  /*36650*/  IADD3 R150, P1, R150, UR8, RZ ;  /* 0x0000000896967c10 */ /* 0x000fca000ff3e0ff */
[----:B-1----:R-:W-:Y:S01]  /*36660*/  IMAD.MOV.U32 R4, RZ, RZ, R150 ;  /* 0x000000ffff047224 */ /* 0x002fe200078e0096 */
[----:B------:R-:W-:Y:S02]  /*36670*/  IADD3 R6, P2, R6, UR8, RZ ;  /* 0x0000000806067c10 */ /* 0x000fe4000ff5e0ff */
[----:B--2---:R-:W-:Y:S01]  /*36680*/  IADD3.X R151, R151, UR11, RZ, P1, !PT ;  /* 0x0000000b97977c10 */ /* 0x004fe20008ffe4ff */
[----:B------:R-:W-:Y:S01]  /*36690*/  STL [R1+0x7f0], R150 ;  /* 0x0007f09601007387 */ /* 0x000fe20000100800 */
[----:B------:R-:W-:-:S03]  /*366a0*/  IADD3.X R148, R148, UR11, RZ, P2, !PT ;  /* 0x0000000b94947c10 */ /* 0x000fc600097fe4ff */
[----:B------:R-:W-:Y:S01]  /*366b0*/  IMAD.MOV.U32 R5, RZ, RZ, R151 ;  /* 0x000000ffff057224 */ /* 0x000fe200078e0097 */
[----:B------:R-:W-:Y:S04]  /*366c0*/  STL [R1+0x7ec], R151 ;  /* 0x0007ec9701007387 */ /* 0x000fe80000100800 */
[----:B------:R-:W-:Y:S04]  /*366d0*/  STL [R1+0x810], R6 ;  /* 0x0008100601007387 */ /* 0x000fe80000100800 */
[----:B------:R1:W-:Y:S04]  /*366e0*/  LDGSTS.E [R0+0x15800], desc[UR46][R4.64], P0 ;  /* 0x1580000004007fae */ /* 0x0003e8000812186e */
[----:B------:R2:W-:Y:S01]  /*366f0*/  STL [R1+0x80c], R148 ;  /* 0x00080c9401007387 */ /* 0x0005e20000100800 */
[----:B-1----:R-:W-:-:S02]  /*36700*/  IMAD.MOV.U32 R5, RZ, RZ, R148 ;  /* 0x000000ffff057224 */ /* 0x002fc400078e0094 */
[----:B------:R-:W-:Y:S01]  /*36710*/  IMAD.MOV.U32 R4, RZ, RZ, R6 ;  /* 0x000000ffff047224 */ /* 0x000fe200078e0006 */
[----:B--2---:R-:W2:Y:S04]  /*36720*/  LDL.LU R148, [R1+0x86c] ;  /* 0x00086c0001947983 */ /* 0x004ea80000300800 */
[----:B------:R-:W2:Y:S04]  /*36730*/  LDL.LU R6, [R1+0x870] ;  /* 0x0008700001067983 */ /* 0x000ea80000300800 */
[----:B------:R-:W2:Y:S04]  /*36740*/  LDL.LU R246, [R1+0x88c] ;  /* 0x00088c0001f67983 */ /* 0x000ea80000300800 */
        /* <DEDUP_REMOVED lines=8> */
[----:B------:R1:W-:Y:S01]  /*367d0*/  STL [R1+0x82c], R149 ;  /* 0x00082c9501007387 */ /* 0x0003e20000100800 */
[----:B------:R-:W-:-:S03]  /*367e0*/  IMAD.MOV.U32 R5, RZ, RZ, R149 ;  /* 0x000000ffff057224 */ /* 0x000fc600078e0095 */
[----:B------:R-:W-:Y:S04]  /*367f0*/  STL [R1+0x850], R3 ;  /* 0x0008500301007387 */ /* 0x000fe80000100800 */
[----:B---3--:R-:W3:Y:S04]  /*36800*/  LDL.LU R2, [R1+0x8b0] ;  /* 0x0008b00001027983 */ /* 0x008ee80000300800 */
[----:B------:R4:W-:Y:S04]  /*36810*/  STL [R1+0x84c], R7 ;  /* 0x00084c0701007387 */ /* 0x0009e80000100800 */
[----:B-1----:R-:W3:Y:S04]  /*36820*/  LDL.LU R149, [R1+0x8d0] ;  /* 0x0008d00001957983 */ /* 0x002ee80000300800 */
[----:B------:R-:W3:Y:S04]  /*36830*/  LDL.LU R151, [R1+0x8ac] ;  /* 0x0008ac0001977983 */ /* 0x000ee80000300800 */
[----:B------:R1:W-:Y:S04]  /*36840*/  LDGSTS.E [R0+0x16000], desc[UR46][R4.64], P0 ;  /* 0x1600000004007fae */ /* 0x0003e8000812186e */
[----:B------:R-:W3:Y:S01]  /*36850*/  LDL.LU R150, [R1+0x8cc] ;  /* 0x0008cc0001967983 */ /* 0x000ee20000300800 */
[----:B-1----:R-:W-:-:S02]  /*36860*/  IMAD.MOV.U32 R4, RZ, RZ, R3 ;  /* 0x000000ffff047224 */ /* 0x002fc400078e0003 */
[----:B------:R-:W-:Y:S02]  /*36870*/  IMAD.MOV.U32 R5, RZ, RZ, R7 ;  /* 0x000000ffff057224 */ /* 0x000fe400078e0007 */
[----:B----4-:R-:W4:Y:S04]  /*36880*/  LDL.LU R7, [R1+0x8f0] ;  /* 0x0008f00001077983 */ /* 0x010f280000300800 */
[----:B------:R-:W4:Y:S04]  /*36890*/  LDL.LU R3, [R1+0x910] ;  /* 0x0009100001037983 */ /* 0x000f280000300800 */
[----:B------:R1:W-:Y:S01]  /*368a0*/  LDGSTS.E [R0+0x16400], desc[UR46][R4.64], P0 ;  /* 0x1640000004007fae */ /* 0x0003e2000812186e */
[----:B--2---:R-:W-:-:S04]  /*368b0*/  IADD3 R6, P1, R6, UR8, RZ ;  /* 0x0000000806067c10 */ /* 0x004fc8000ff3e0ff */
[----:B------:R-:W-:Y:S02]  /*368c0*/  IADD3.X R148, R148, UR11, RZ, P1, !PT ;  /* 0x0000000b94947c10 */ /* 0x000fe40008ffe4ff */
[----:B------:R-:W-:Y:S01]  /*368d0*/  IADD3 R238, P2, R238, UR8, RZ ;  /* 0x00000008eeee7c10 */ /* 0x000fe2000ff5e0ff */
[----:B------:R-:W-:Y:S03]  /*368e0*/  STL [R1+0x870], R6 ;  /* 0x0008700601007387 */ /* 0x000fe60000100800 */
[----:B------:R-:W-:Y:S01]  /*368f0*/  IADD3.X R246, R246, UR11, RZ, P2, !PT ;  /* 0x0000000bf6f67c10 */ /* 0x000fe200097fe4ff */
[----:B------:R2:W-:Y:S01]  /*36900*/  STL [R1+0x86c], R148 ;  /* 0x00086c9401007387 */ /* 0x0005e20000100800 */
[----:B-1----:R-:W-:-:S03]  /*36910*/  IMAD.MOV.U32 R5, RZ, RZ, R148 ;  /* 0x000000ffff057224 */ /* 0x002fc600078e0094 */
[----:B------:R-:W-:Y:S01]  /*36920*/  STL [R1+0x890], R238 ;  /* 0x000890ee01007387 */ /* 0x000fe20000100800 */
[----:B------:R-:W-:-:S03]  /*36930*/  IMAD.MOV.U32 R4, RZ, RZ, R6 ;  /* 0x000000ffff047224 */ /* 0x000fc600078e0006 */
[----:B--2---:R-:W2:Y:S04]  /*36940*/  LDL.LU R148, [R1+0x8ec] ;  /* 0x0008ec0001947983 */ /* 0x004ea80000300800 */
[----:B------:R-:W-:Y:S04]  /*36950*/  STL [R1+0x88c], R246 ;  /* 0x00088cf601007387 */ /* 0x000fe80000100800 */
[----:B------:R-:W2:Y:S04]  /*36960*/  LDL.LU R6, [R1+0x90c] ;  /* 0x00090c0001067983 */ /* 0x000ea80000300800 */
[----:B------:R1:W-:Y:S02]  /*36970*/  LDGSTS.E [R0+0x16800], desc[UR46][R4.64], P0 ;  /* 0x1680000004007fae */ /* 0x0003e4000812186e */
[----:B-1----:R-:W-:-:S02]  /*36980*/  IMAD.MOV.U32 R4, RZ, RZ, R238 ;  /* 0x000000ffff047224 */ /* 0x002fc400078e00ee */
[----:B------:R-:W-:-:S05]  /*36990*/  IMAD.MOV.U32 R5, RZ, RZ, R246 ;  /* 0x000000ffff057224 */ /* 0x000fca00078e00f6 */
[----:B------:R1:W-:Y:S01]  /*369a0*/  LDGSTS.E [R0+0x16c00], desc[UR46][R4.64], P0 ;  /* 0x16c0000004007fae */ /* 0x0003e2000812186e */
[----:B---3--:R-:W-:-:S05]  /*369b0*/  IADD3 R2, P1, R2, UR8, RZ ;  /* 0x0000000802027c10 */ /* 0x008fca000ff3e0ff */
[----:B------:R3:W-:Y:S01]  /*369c0*/  STL [R1+0x8b0], R2 ;  /* 0x0008b00201007387 */ /* 0x0007e20000100800 */
[----:B------:R-:W-:Y:S02]  /*369d0*/  IADD3 R149, P2, R149, UR8, RZ ;  /* 0x0000000895957c10 */ /* 0x000fe4000ff5e0ff */
[----:B------:R-:W-:Y:S01]  /*369e0*/  IADD3.X R151, R151, UR11, RZ, P1, !PT ;  /* 0x0000000b97977c10 */ /* 0x000fe20008ffe4ff */
[----:B-1----:R-:W-:-:S04]  /*369f0*/  IMAD.MOV.U32 R4, RZ, RZ, R2 ;  /* 0x000000ffff047224 */ /* 0x002fc800078e0002 */
[----:B------:R-:W-:Y:S04]  /*36a00*/  STL [R1+0x8ac], R151 ;  /* 0x0008ac9701007387 */ /* 0x000fe80000100800 */
[----:B------:R-:W-:Y:S04]  /*36a10*/  STL [R1+0x8d0], R149 ;  /* 0x0008d09501007387 */ /* 0x000fe80000100800 */
[----:B---3--:R-:W3:Y:S01]  /*36a20*/  LDL R2, [R1+0xfa0] ;  /* 0x000fa00001027983 */ /* 0x008ee20000100800 */
[----:B------:R-:W-:Y:S01]  /*36a30*/  IADD3.X R150, R150, UR11, RZ, P2, !PT ;  /* 0x0000000b96967c10 */ /* 0x000fe200097fe4ff */
[----:B------:R-:W-:Y:S01]  /*36a40*/  IMAD.MOV.U32 R5, RZ, RZ, R151 ;  /* 0x000000ffff057224 */ /* 0x000fe200078e0097 */
[----:B----4-:R-:W-:-:S02]  /*36a50*/  IADD3 R7, P1, R7, UR8, RZ ;  /* 0x0000000807077c10 */ /* 0x010fc4000ff3e0ff */
[----:B------:R-:W-:Y:S01]  /*36a60*/  IADD3 R3, P2, R3, UR8, RZ ;  /* 0x0000000803037c10 */ /* 0x000fe2000ff5e0ff */
[----:B------:R1:W-:Y:S04]  /*36a70*/  STL [R1+0x8cc], R150 ;  /* 0x0008cc9601007387 */ /* 0x0003e80000100800 */
[----:B------:R4:W-:Y:S04]  /*36a80*/  STL [R1+0x8f0], R7 ;  /* 0x0008f00701007387 */ /* 0x0009e80000100800 */
[----:B------:R1:W-:Y:S02]  /*36a90*/  LDGSTS.E [R0+0x17000], desc[UR46][R4.64], P0 ;  /* 0x1700000004007fae */ /* 0x0003e4000812186e */
[----:B-1----:R-:W-:Y:S01]  /*36aa0*/  IMAD.MOV.U32 R5, RZ, RZ, R150 ;  /* 0x000000ffff057224 */ /* 0x002fe200078e0096 */
[----:B--2---:R-:W-:-:S05]  /*36ab0*/  IADD3.X R148, R148, UR11, RZ, P1, !PT ;  /* 0x0000000b94947c10 */ /* 0x004fca0008ffe4ff */
[----:B------:R-:W-:Y:S01]  /*36ac0*/  STL [R1+0x8ec], R148 ;  /* 0x0008ec9401007387 */ /* 0x000fe20000100800 */
[----:B------:R-:W-:-:S03]  /*36ad0*/  IADD3.X R6, R6, UR11, RZ, P2, !PT ;  /* 0x0000000b06067c10 */ /* 0x000fc600097fe4ff */
[----:B------:R1:W-:Y:S04]  /*36ae0*/  STL [R1+0x910], R3 ;  /* 0x0009100301007387 */ /* 0x0003e80000100800 */
[----:B------:R2:W-:Y:S04]  /*36af0*/  STL [R1+0x90c], R6 ;  /* 0x00090c0601007387 */ /* 0x0005e80000100800 */
[----:B------:R-:W2:Y:S04]  /*36b00*/  LDL.LU R150, [R1+0x218] ;  /* 0x0002180001967983 */ /* 0x000ea80000300800 */
[----:B------:R-:W2:Y:S01]  /*36b10*/  LDL.LU R151, [R1+0x214] ;  /* 0x0002140001977983 */ /* 0x000ea20000300800 */
[----:B------:R-:W-:Y:S01]  /*36b20*/  IMAD.MOV.U32 R4, RZ, RZ, R149 ;  /* 0x000000ffff047224 */ /* 0x000fe200078e0095 */
[----:B------:R-:W-:-:S04]  /*36b30*/  IADD3 R203, P1, R203, UR8, RZ ;  /* 0x00000008cbcb7c10 */ /* 0x000fc8000ff3e0ff */
[----:B------:R4:W-:Y:S01]  /*36b40*/  LDGSTS.E [R0+0x17400], desc[UR46][R4.64], P0 ;  /* 0x1740000004007fae */ /* 0x0009e2000812186e */
[----:B------:R-:W-:Y:S02]  /*36b50*/  IADD3.X R202, R202, UR11, RZ, P1, !PT ;  /* 0x0000000bcaca7c10 */ /* 0x000fe40008ffe4ff */
[----:B------:R-:W-:Y:S01]  /*36b60*/  IADD3 R211, P2, R211, UR8, RZ ;  /* 0x00000008d3d37c10 */ /* 0x000fe2000ff5e0ff */
[----:B----4-:R-:W-:Y:S02]  /*36b70*/  IMAD.MOV.U32 R4, RZ, RZ, R7 ;  /* 0x000000ffff047224 */ /* 0x010fe400078e0007 */
[----:B------:R-:W-:Y:S01]  /*36b80*/  IMAD.MOV.U32 R5, RZ, RZ, R148 ;  /* 0x000000ffff057224 */ /* 0x000fe200078e0094 */
[----:B------:R-:W-:Y:S01]  /*36b90*/  IADD3.X R210, R210, UR11, RZ, P2, !PT ;  /* 0x0000000bd2d27c10 */ /* 0x000fe200097fe4ff */
[----:B------:R-:W4:Y:S04]  /*36ba0*/  LDL.LU R7, [R1+0x234] ;  /* 0x0002340001077983 */ /* 0x000f280000300800 */
[----:B------:R1:W-:Y:S01]  /*36bb0*/  LDGSTS.E [R0+0x17800], desc[UR46][R4.64], P0 ;  /* 0x1780000004007fae */ /* 0x0003e2000812186e */
[----:B------:R-:W-:Y:S01]  /*36bc0*/  IADD3 R219, P1, R219, UR8, RZ ;  /* 0x00000008dbdb7c10 */ /* 0x000fe2000ff3e0ff */
[----:B-1----:R-:W-:-:S02]  /*36bd0*/  IMAD.MOV.U32 R4, RZ, RZ, R3 ;  /* 0x000000ffff047224 */ /* 0x002fc400078e0003 */
[----:B------:R-:W-:-:S05]  /*36be0*/  IMAD.MOV.U32 R5, RZ, RZ, R6 ;  /* 0x000000ffff057224 */ /* 0x000fca00078e0006 */
[----:B------:R1:W-:Y:S01]  /*36bf0*/  LDGSTS.E [R0+0x17c00], desc[UR46][R4.64], P0 ;  /* 0x17c0000004007fae */ /* 0x0003e2000812186e */
[----:B------:R-:W-:Y:S02]  /*36c00*/  IADD3.X R218, R218, UR11, RZ, P1, !PT ;  /* 0x0000000bdada7c10 */ /* 0x000fe40008ffe4ff */
[----:B------:R-:W-:Y:S01]  /*36c10*/  IADD3 R227, P2, R227, UR8, RZ ;  /* 0x00000008e3e37c10 */ /* 0x000fe2000ff5e0ff */
[----:B-1----:R-:W-:Y:S02]  /*36c20*/  IMAD.MOV.U32 R4, RZ, RZ, R203 ;  /* 0x000000ffff047224 */ /* 0x002fe400078e00cb */
[----:B------:R-:W-:Y:S01]  /*36c30*/  IMAD.MOV.U32 R5, RZ, RZ, R202 ;  /* 0x000000ffff057224 */ /* 0x000fe200078e00ca */
        /* <DEDUP_REMOVED lines=9> */
[----:B------:R1:W-:Y:S04]  /*36cd0*/  LDGSTS.E [R0+0x100], desc[UR46][R4.64], P0 ;  /* 0x0010000004007fae */ /* 0x0003e8000812186e */
[----:B------:R-:W4:Y:S04]  /*36ce0*/  LDL.LU R149, [R1+0x254] ;  /* 0x0002540001957983 */ /* 0x000f280000300800 */
[----:B------:R-:W4:Y:S01]  /*36cf0*/  LDL.LU R3, [R1+0x258] ;  /* 0x0002580001037983 */ /* 0x000f220000300800 */
[----:B-1----:R-:W-:-:S03]  /*36d00*/  IMAD.MOV.U32 R4, RZ, RZ, R211 ;  /* 0x000000ffff047224 */ /* 0x002fc600078e00d3 */
[----:B--2---:R-:W2:Y:S01]  /*36d10*/  LDL.LU R6, [R1+0x278] ;  /* 0x0002780001067983 */ /* 0x004ea20000300800 */
[----:B------:R-:W-:-:S03]  /*36d20*/  IMAD.MOV.U32 R5, RZ, RZ, R210 ;  /* 0x000000ffff057224 */ /* 0x000fc600078e00d2 */
[----:B------:R-:W2:Y:S04]  /*36d30*/  LDL.LU R148, [R1+0x298] ;  /* 0x0002980001947983 */ /* 0x000ea80000300800 */
        /* <DEDUP_REMOVED lines=13> */
[----:B-1----:R-:W-:Y:S01]  /*36e10*/  IMAD.MOV.U32 R4, RZ, RZ, R251 ;  /* 0x000000ffff047224 */ /* 0x002fe200078e00fb */
[----:B------:R-:W-:Y:S01]  /*36e20*/  IADD3 R150, P2, R150, UR8, RZ ;  /* 0x0000000896967c10 */ /* 0x000fe2000ff5e0ff */
[----:B------:R-:W-:-:S03]  /*36e30*/  IMAD.MOV.U32 R5, RZ, RZ, R250 ;  /* 0x000000ffff057224 */ /* 0x000fc600078e00fa */
[----:B------:R-:W-:Y:S01]  /*36e40*/  IADD3.X R151, R151, UR11, RZ, P2, !PT ;  /* 0x0000000b97977c10 */ /* 0x000fe200097fe4ff */
[----:B------:R1:W-:Y:S04]  /*36e50*/  STL [R1+0x218], R150 ;  /* 0x0002189601007387 */ /* 0x0003e80000100800 */
[----:B------:R1:W-:Y:S04]  /*36e60*/  LDGSTS.E [R0+0x1900], desc[UR46][R4.64], P0 ;  /* 0x0190000004007fae */ /* 0x0003e8000812186e */
[----:B------:R1:W-:Y:S02]  /*36e70*/  STL [R1+0x214], R151 ;  /* 0x0002149701007387 */ /* 0x0003e40000100800 */
[----:B-1----:R-:W-:-:S02]  /*36e80*/  IMAD.MOV.U32 R4, RZ, RZ, R150 ;  /* 0x000000ffff047224 */ /* 0x002fc400078e0096 */
[----:B------:R-:W2:Y:S01]  /*36e90*/  LDL.LU R150, [R1+0x274] ;  /* 0x0002740001967983 */ /* 0x000ea20000300800 */
[----:B------:R-:W-:-:S03]  /*36ea0*/  IMAD.MOV.U32 R5, RZ, RZ, R151 ;  /* 0x000000ffff057224 */ /* 0x000fc600078e0097 */
[----:B------:R-:W2:Y:S04]  /*36eb0*/  LDL.LU R151, [R1+0x294] ;  /* 0x0002940001977983 */ /* 0x000ea80000300800 */
[----:B------:R1:W-:Y:S01]  /*36ec0*/  LDGSTS.E [R0+0x1d00], desc[UR46][R4.64], P0 ;  /* 0x01d0000004007fae */ /* 0x0003e2000812186e */
[----:B---3--:R-:W-:-:S04]  /*36ed0*/  IADD3 R2, P1, R2, UR8, RZ ;  /* 0x0000000802027c10 */ /* 0x008fc8000ff3e0ff */
[----:B----4-:R-:W-:Y:S01]  /*36ee0*/  IADD3.X R7, R7, UR11, RZ, P1, !PT ;  /* 0x0000000b07077c10 */ /* 0x010fe20008ffe4ff */
        /* <DEDUP_REMOVED lines=11> */
[----:B--2---:R-:W-:Y:S01]  /*36fa0*/  IADD3 R6, P1, R6, UR8, RZ ;  /* 0x0000000806067c10 */ /* 0x004fe2000ff3e0ff */
[----:B----4-:R-:W-:-:S02]  /*36fb0*/  IMAD.MOV.U32 R4, RZ, RZ, R3 ;  /* 0x000000ffff047224 */ /* 0x010fc400078e0003 */
[----:B------:R-:W2:Y:S01]  /*36fc0*/  LDL.LU R3, [R1+0x2b4] ;  /* 0x0002b40001037983 */ /* 0x000ea20000300800 */
[----:B------:R-:W-:-:S03]  /*36fd0*/  IMAD.MOV.U32 R5, RZ, RZ, R149 ;  /* 0x000000ffff057224 */ /* 0x000fc600078e0095 */
[----:B------:R-:W4:Y:S01]  /*36fe0*/  LDL.LU R149, [R1+0x2d4] ;  /* 0x0002d40001957983 */ /* 0x000f220000300800 */
[----:B------:R-:W-:-:S03]  /*36ff0*/  IADD3 R148, P2, R148, UR8, RZ ;  /* 0x0000000894947c10 */ /* 0x000fc6000ff5e0ff */
[----:B------:R1:W-:Y:S04]  /*37000*/  LDGSTS.E [R0+0x2500], desc[UR46][R4.64], P0 ;  /* 0x0250000004007fae */ /* 0x0003e8000812186e */
[----:B------:R1:W-:Y:S02]  /*37010*/  STL [R1+0x278], R6 ;  /* 0x0002780601007387 */ /* 0x0003e40000100800 */
[----:B-1----:R-:W-:Y:S01]  /*37020*/  IMAD.MOV.U32 R4, RZ, RZ, R6 ;  /* 0x000000ffff047224 */ /* 0x002fe200078e0006 */
[----:B------:R-:W-:Y:S02]  /*37030*/  IADD3.X R150, R150, UR11, RZ, P1, !PT ;  /* 0x0000000b96967c10 */ /* 0x000fe40008ffe4ff */
[----:B------:R-:W-:-:S03]  /*37040*/  IADD3.X R151, R151, UR11, RZ, P2, !PT ;  /* 0x0000000b97977c10 */ /* 0x000fc600097fe4ff */
[----:B------:R-:W-:Y:S01]  /*37050*/  IMAD.MOV.U32 R5, RZ, RZ, R150 ;  /* 0x000000ffff057224 */ /* 0x000fe200078e0096 */
[----:B------:R1:W-:Y:S04]  /*37060*/  STL [R1+0x274], R150 ;  /* 0x0002749601007387 */ /* 0x0003e80000100800 */
[----:B------:R1:W-:Y:S04]  /*37070*/  STL [R1+0x298], R148 ;  /* 0x0002989401007387 */ /* 0x0003e80000100800 */
[----:B------:R-:W4:Y:S04]  /*37080*/  LDL.LU R6, [R1+0x2f8] ;  /* 0x0002f80001067983 */ /* 0x000f280000300800 */
[----:B------:R1:W-:Y:S04]  /*37090*/  STL [R1+0x294], R151 ;  /* 0x0002949701007387 */ /* 0x0003e80000100800 */
[----:B------:R1:W-:Y:S04]  /*370a0*/  LDGSTS.E [R0+0x2900], desc[UR46][R4.64], P0 ;  /* 0x0290000004007fae */ /* 0x0003e8000812186e */
[----:B-1----:R-:W4:Y:S01]  /*370b0*/  LDL.LU R150, [R1+0x318] ;  /* 0x0003180001967983 */ /* 0x002f220000300800 */
[----:B------:R-:W-:-:S03]  /*370c0*/  IMAD.MOV.U32 R4, RZ, RZ, R148 ;  /* 0x000000ffff047224 */ /* 0x000fc600078e0094 */
[----:B------:R-:W4:Y:S01]  /*370d0*/  LDL.LU R148, [R1+0x2f4] ;  /* 0x0002f40001947983 */ /* 0x000f220000300800 */
[----:B------:R-:W-:-:S03]  /*370e0*/  IMAD.MOV.U32 R5, RZ, RZ, R151 ;  /* 0x000000ffff057224 */ /* 0x000fc600078e0097 */
[----:B------:R-:W4:Y:S04]  /*370f0*/  LDL.LU R151, [R1+0x314] ;  /* 0x0003140001977983 */ /* 0x000f280000300800 */
[----:B------:R1:W-:Y:S01]  /*37100*/  LDGSTS.E [R0+0x2d00], desc[UR46][R4.64], P0 ;  /* 0x02d0000004007fae */ /* 0x0003e2000812186e */
[----:B---3--:R-:W-:-:S05]  /*37110*/  IADD3 R2, P1, R2, UR8, RZ ;  /* 0x0000000802027c10 */ /* 0x008fca000ff3e0ff */
[----:B------:R3:W-:Y:S01]  /*37120*/  STL [R1+0x2b8], R2 ;  /* 0x0002b80201007387 */ /* 0x0007e20000100800 */
[----:B-1----:R-:W-:Y:S01]  /*37130*/  IMAD.MOV.U32 R4, RZ, RZ, R2 ;  /* 0x000000ffff047224 */ /* 0x002fe200078e0002 */
[----:B------:R-:W-:Y:S02]  /*37140*/  IADD3 R7, P2, R7, UR8, RZ ;  /* 0x0000000807077c10 */ /* 0x000fe4000ff5e0ff */
[----:B--2---:R-:W-:Y:S02]  /*37150*/  IADD3.X R3, R3, UR11, RZ, P1, !PT ;  /* 0x0000000b03037c10 */ /* 0x004fe40008ffe4ff */
[----:B----4-:R-:W-:-:S03]  /*37160*/  IADD3.X R149, R149, UR11, RZ, P2, !PT ;  /* 0x0000000b95957c10 */ /* 0x010fc600097fe4ff */
[----:B------:R-:W-:Y:S01]  /*37170*/  IMAD.MOV.U32 R5, RZ, RZ, R3 ;  /* 0x000000ffff057224 */ /* 0x000fe200078e0003 */
[----:B------:R1:W-:Y:S04]  /*37180*/  STL [R1+0x2b4], R3 ;  /* 0x0002b40301007387 */ /* 0x0003e80000100800 */
[----:B------:R2:W-:Y:S04]  /*37190*/  STL [R1+0x2d8], R7 ;  /* 0x0002d80701007387 */ /* 0x0005e80000100800 */
[----:B---3--:R-:W3:Y:S04]  /*371a0*/  LDL.LU R2, [R1+0x338] ;  /* 0x0003380001027983 */ /* 0x008ee80000300800 */
[----:B------:R4:W-:Y:S04]  /*371b0*/  STL [R1+0x2d4], R149 ;  /* 0x0002d49501007387 */ /* 0x0009e80000100800 */
[----:B------:R2:W-:Y:S04]  /*371c0*/  LDGSTS.E [R0+0x3100], desc[UR46][R4.64], P0 ;  /* 0x0310000004007fae */ /* 0x0005e8000812186e */
[----:B-1----:R-:W3:Y:S01]  /*371d0*/  LDL.LU R3, [R1+0x358] ;  /* 0x0003580001037983 */ /* 0x002ee20000300800 */
[----:B--2---:R-:W-:-:S03]  /*371e0*/  IMAD.MOV.U32 R4, RZ, RZ, R7 ;  /* 0x000000ffff047224 */ /* 0x004fc600078e0007 */
[----:B------:R-:W2:Y:S01]  /*371f0*/  LDL.LU R7, [R1+0x334] ;  /* 0x0003340001077983 */ /* 0x000ea20000300800 */
[----:B------:R-:W-:-:S03]  /*37200*/  IMAD.MOV.U32 R5, RZ, RZ, R149 ;  /* 0x000000ffff057224 */ /* 0x000fc600078e0095 */
[----:B----4-:R-:W4:Y:S04]  /*37210*/  LDL.LU R149, [R1+0x354] ;  /* 0x0003540001957983 */ /* 0x010f280000300800 */
[----:B------:R1:W-:Y:S01]  /*37220*/  LDGSTS.E [R0+0x3500], desc[UR46][R4.64], P0 ;  /* 0x0350000004007fae */ /* 0x0003e2000812186e */
[----:B------:R-:W-:-:S05]  /*37230*/  IADD3 R6, P1, R6, UR8, RZ ;  /* 0x0000000806067c10 */ /* 0x000fca000ff3e0ff */
[----:B------:R1:W-:Y:S02]  /*37240*/  STL [R1+0x2f8], R6 ;  /* 0x0002f80601007387 */ /* 0x0003e40000100800 */
[----:B-1----:R-:W-:Y:S01]  /*37250*/  IMAD.MOV.U32 R4, RZ, RZ, R6 ;  /* 0x000000ffff047224 */ /* 0x002fe200078e0006 */
[----:B------:R-:W-:Y:S02]  /*37260*/  IADD3 R150, P2, R150, UR8, RZ ;  /* 0x0000000896967c10 */ /* 0x000fe4000ff5e0ff */
        /* <DEDUP_REMOVED lines=333> */
[----:B------:R-:W-:-:S03]  /*38740*/  IMAD.MOV.U32 R5, RZ, RZ, R151 ;  /* 0x000000ffff057224 */ /* 0x000fc600078e0097 */
[----:B-1----:R-:W4:Y:S01]  /*38750*/  LDL.LU R151, [R1+0x7f4] ;  /* 0x0007f40001977983 */ /* 0x002f220000300800 */
[----:B------:R-:W-:-:S03]  /*38760*/  IMAD.MOV.U32 R4, RZ, RZ, R148 ;  /* 0x000000ffff047224 */ /* 0x000fc600078e0094 */
[----:B------:R-:W4:Y:S04]  /*38770*/  LDL.LU R148, [R1+0x814] ;  /* 0x0008140001947983 */ /* 0x000f280000300800 */
[----:B------:R1:W-:Y:S01]  /*38780*/  LDGSTS.E [R0+0x14d00], desc[UR46][R4.64], P0 ;  /* 0x14d0000004007fae */ /* 0x0003e2000812186e */
[----:B---3--:R-:W-:-:S05]  /*38790*/  IADD3 R2, P1, R2, UR8, RZ ;  /* 0x0000000802027c10 */ /* 0x008fca000ff3e0ff */
[----:B------:R-:W-:Y:S01]  /*387a0*/  STL [R1+0x7b8], R2 ;  /* 0x0007b80201007387 */ /* 0x000fe20000100800 */
[----:B-1----:R-:W-:Y:S01]  /*387b0*/  IMAD.MOV.U32 R4, RZ, RZ, R2 ;  /* 0x000000ffff047224 */ /* 0x002fe200078e0002 */
[----:B------:R-:W-:Y:S02]  /*387c0*/  IADD3 R7, P2, R7, UR8, RZ ;  /* 0x0000000807077c10 */ /* 0x000fe4000ff5e0ff */
[----:B--2---:R-:W-:Y:S02]  /*387d0*/  IADD3.X R3, R3, UR11, RZ, P1, !PT ;  /* 0x0000000b03037c10 */ /* 0x004fe40008ffe4ff */
[----:B----4-:R-:W-:-:S03]  /*387e0*/  IADD3.X R149, R149, UR11, RZ, P2, !PT ;  /* 0x0000000b95957c10 */ /* 0x010fc600097fe4ff */
[----:B------:R-:W-:Y:S01]  /*387f0*/  IMAD.MOV.U32 R5, RZ, RZ, R3 ;  /* 0x000000ffff057224 */ /* 0x000fe200078e0003 */
[----:B------:R1:W-:Y:S04]  /*38800*/  STL [R1+0x7b4], R3 ;  /* 0x0007b40301007387 */ /* 0x0003e80000100800 */
[----:B------:R-:W-:Y:S04]  /*38810*/  STL [R1+0x7d8], R7 ;  /* 0x0007d80701007387 */ /* 0x000fe80000100800 */
[----:B------:R2:W-:Y:S04]  /*38820*/  LDGSTS.E [R0+0x15100], desc[UR46][R4.64], P0 ;  /* 0x1510000004007fae */ /* 0x0005e8000812186e */
[----:B-1----:R-:W3:Y:S04]  /*38830*/  LDL.LU R3, [R1+0x838] ;  /* 0x0008380001037983 */ /* 0x002ee80000300800 */
[----:B------:R1:W-:Y:S04]  /*38840*/  STL [R1+0x7d4], R149 ;  /* 0x0007d49501007387 */ /* 0x0003e80000100800 */
[----:B------:R-:W4:Y:S01]  /*38850*/  LDL.LU R2, [R1+0x858] ;  /* 0x0008580001027983 */ /* 0x000f220000300800 */
[----:B--2---:R-:W-:-:S02]  /*38860*/  IMAD.MOV.U32 R5, RZ, RZ, R149 ;  /* 0x000000ffff057224 */ /* 0x004fc400078e0095 */
[----:B------:R-:W-:Y:S01]  /*38870*/  IMAD.MOV.U32 R4, RZ, RZ, R7 ;  /* 0x000000ffff047224 */ /* 0x000fe200078e0007 */
[----:B-1----:R-:W2:Y:S04]  /*38880*/  LDL.LU R149, [R1+0x834] ;  /* 0x0008340001957983 */ /* 0x002ea80000300800 */
[----:B------:R-:W2:Y:S04]  /*38890*/  LDL.LU R7, [R1+0x854] ;  /* 0x0008540001077983 */ /* 0x000ea80000300800 */
[----:B------:R1:W-:Y:S01]  /*388a0*/  LDGSTS.E [R0+0x15500], desc[UR46][R4.64], P0 ;  /* 0x1550000004007fae */ /* 0x0003e2000812186e */
[----:B------:R-:W-:-:S05]  /*388b0*/  IADD3 R150, P1, R150, UR8, RZ ;  /* 0x0000000896967c10 */ /* 0x000fca000ff3e0ff */
[----:B-1----:R-:W-:Y:S01]  /*388c0*/  IMAD.MOV.U32 R4, RZ, RZ, R150 ;  /* 0x000000ffff047224 */ /* 0x002fe200078e0096 */
[----:B------:R-:W-:Y:S02]  /*388d0*/  IADD3 R6, P2, R6, UR8, RZ ;  /* 0x0000000806067c10 */ /* 0x000fe4000ff5e0ff */
[----:B------:R-:W-:Y:S01]  /*388e0*/  IADD3.X R151, R151, UR11, RZ, P1, !PT ;  /* 0x0000000b97977c10 */ /* 0x000fe20008ffe4ff */
[----:B------:R-:W-:Y:S01]  /*388f0*/  STL [R1+0x7f8], R150 ;  /* 0x0007f89601007387 */ /* 0x000fe20000100800 */
[----:B------:R-:W-:-:S03]  /*38900*/  IADD3.X R148, R148, UR11, RZ, P2, !PT ;  /* 0x0000000b94947c10 */ /* 0x000fc600097fe4ff */
[----:B------:R-:W-:Y:S01]  /*38910*/  IMAD.MOV.U32 R5, RZ, RZ, R151 ;  /* 0x000000ffff057224 */ /* 0x000fe200078e0097 */
[----:B------:R-:W-:Y:S04]  /*38920*/  STL [R1+0x7f4], R151 ;  /* 0x0007f49701007387 */ /* 0x000fe80000100800 */
[----:B------:R-:W-:Y:S04]  /*38930*/  STL [R1+0x818], R6 ;  /* 0x0008180601007387 */ /* 0x000fe80000100800 */
[----:B------:R1:W-:Y:S04]  /*38940*/  LDGSTS.E [R0+0x15900], desc[UR46][R4.64], P0 ;  /* 0x1590000004007fae */ /* 0x0003e8000812186e */
[----:B------:R1:W-:Y:S02]  /*38950*/  STL [R1+0x814], R148 ;  /* 0x0008149401007387 */ /* 0x0003e40000100800 */
[----:B-1----:R-:W-:-:S02]  /*38960*/  IMAD.MOV.U32 R5, RZ, RZ, R148 ;  /* 0x000000ffff057224 */ /* 0x002fc400078e0094 */
[----:B------:R-:W-:Y:S01]  /*38970*/  IMAD.MOV.U32 R4, RZ, RZ, R6 ;  /* 0x000000ffff047224 */ /* 0x000fe200078e0006 */
[----:B------:R-:W2:Y:S04]  /*38980*/  LDL.LU R148, [R1+0x874] ;  /* 0x0008740001947983 */ /* 0x000ea80000300800 */
[----:B------:R-:W2:Y:S04]  /*38990*/  LDL.LU R6, [R1+0x878] ;  /* 0x0008780001067983 */ /* 0x000ea80000300800 */
[----:B------:R-:W2:Y:S04]  /*389a0*/  LDL.LU R238, [R1+0x894] ;  /* 0x0008940001ee7983 */ /* 0x000ea80000300800 */
[----:B------:R-:W2:Y:S04]  /*389b0*/  LDL.LU R246, [R1+0x898] ;  /* 0x0008980001f67983 */ /* 0x000ea80000300800 */
[----:B------:R1:W-:Y:S01]  /*389c0*/  LDGSTS.E [R0+0x15d00], desc[UR46][R4.64], P0 ;  /* 0x15d0000004007fae */ /* 0x0003e2000812186e */
[----:B---3--:R-:W-:-:S02]  /*389d0*/  IADD3 R3, P1, R3, UR8, RZ ;  /* 0x0000000803037c10 */ /* 0x008fc4000ff3e0ff */
[----:B----4-:R-:W-:-:S03]  /*389e0*/  IADD3 R2, P2, R2, UR8, RZ ;  /* 0x0000000802027c10 */ /* 0x010fc6000ff5e0ff */
[----:B------:R3:W-:Y:S01]  /*389f0*/  STL [R1+0x838], R3 ;  /* 0x0008380301007387 */ /* 0x0007e20000100800 */
[----:B--2---:R-:W-:Y:S01]  /*38a00*/  IADD3.X R149, R149, UR11, RZ, P1, !PT ;  /* 0x0000000b95957c10 */ /* 0x004fe20008ffe4ff */
[----:B-1----:R-:W-:Y:S01]  /*38a10*/  IMAD.MOV.U32 R4, RZ, RZ, R3 ;  /* 0x000000ffff047224 */ /* 0x002fe200078e0003 */
[----:B------:R-:W-:-:S03]  /*38a20*/  IADD3.X R7, R7, UR11, RZ, P2, !PT ;  /* 0x0000000b07077c10 */ /* 0x000fc600097fe4ff */
[----:B------:R1:W-:Y:S01]  /*38a30*/  STL [R1+0x834], R149 ;  /* 0x0008349501007387 */ /* 0x0003e20000100800 */
[----:B------:R-:W-:-:S03]  /*38a40*/  IMAD.MOV.U32 R5, RZ, RZ, R149 ;  /* 0x000000ffff057224 */ /* 0x000fc600078e0095 */
[----:B------:R-:W-:Y:S04]  /*38a50*/  STL [R1+0x858], R2 ;  /* 0x0008580201007387 */ /* 0x000fe80000100800 */
[----:B---3--:R-:W2:Y:S04]  /*38a60*/  LDL.LU R3, [R1+0x8b8] ;  /* 0x0008b80001037983 */ /* 0x008ea80000300800 */
[----:B------:R3:W-:Y:S04]  /*38a70*/  STL [R1+0x854], R7 ;  /* 0x0008540701007387 */ /* 0x0007e80000100800 */
[----:B-1----:R-:W4:Y:S04]  /*38a80*/  LDL.LU R149, [R1+0x8d8] ;  /* 0x0008d80001957983 */ /* 0x002f280000300800 */
[----:B------:R-:W4:Y:S04]  /*38a90*/  LDL.LU R151, [R1+0x8b4] ;  /* 0x0008b40001977983 */ /* 0x000f280000300800 */
[----:B------:R1:W-:Y:S04]  /*38aa0*/  LDGSTS.E [R0+0x16100], desc[UR46][R4.64], P0 ;  /* 0x1610000004007fae */ /* 0x0003e8000812186e */
[----:B------:R-:W4:Y:S01]  /*38ab0*/  LDL.LU R150, [R1+0x8d4] ;  /* 0x0008d40001967983 */ /* 0x000f220000300800 */
[----:B-1----:R-:W-:-:S02]  /*38ac0*/  IMAD.MOV.U32 R4, RZ, RZ, R2 ;  /* 0x000000ffff047224 */ /* 0x002fc400078e0002 */
[----:B------:R-:W-:Y:S02]  /*38ad0*/  IMAD.MOV.U32 R5, RZ, RZ, R7 ;  /* 0x000000ffff057224 */ /* 0x000fe400078e0007 */
[----:B---3--:R-:W3:Y:S04]  /*38ae0*/  LDL.LU R7, [R1+0x8f8] ;  /* 0x0008f80001077983 */ /* 0x008ee80000300800 */
[----:B------:R-:W3:Y:S04]  /*38af0*/  LDL.LU R2, [R1+0x918] ;  /* 0x0009180001027983 */ /* 0x000ee80000300800 */
[----:B------:R1:W-:Y:S01]  /*38b00*/  LDGSTS.E [R0+0x16500], desc[UR46][R4.64], P0 ;  /* 0x1650000004007fae */ /* 0x0003e2000812186e */
[----:B------:R-:W-:-:S04]  /*38b10*/  IADD3 R6, P1, R6, UR8, RZ ;  /* 0x0000000806067c10 */ /* 0x000fc8000ff3e0ff */
[----:B------:R-:W-:Y:S01]  /*38b20*/  IADD3.X R148, R148, UR11, RZ, P1, !PT ;  /* 0x0000000b94947c10 */ /* 0x000fe20008ffe4ff */
[----:B------:R-:W-:Y:S01]  /*38b30*/  STL [R1+0x878], R6 ;  /* 0x0008780601007387 */ /* 0x000fe20000100800 */
[----:B------:R-:W-:-:S03]  /*38b40*/  IADD3 R246, P2, R246, UR8, RZ ;  /* 0x00000008f6f67c10 */ /* 0x000fc6000ff5e0ff */
[----:B------:R1:W-:Y:S02]  /*38b50*/  STL [R1+0x874], R148 ;  /* 0x0008749401007387 */ /* 0x0003e40000100800 */
[----:B-1----:R-:W-:Y:S01]  /*38b60*/  IMAD.MOV.U32 R5, RZ, RZ, R148 ;  /* 0x000000ffff057224 */ /* 0x002fe200078e0094 */
[----:B------:R-:W-:Y:S01]  /*38b70*/  IADD3.X R238, R238, UR11, RZ, P2, !PT ;  /* 0x0000000beeee7c10 */ /* 0x000fe200097fe4ff */
[----:B------:R-:W-:Y:S01]  /*38b80*/  STL [R1+0x898], R246 ;  /* 0x000898f601007387 */ /* 0x000fe20000100800 */
[----:B------:R-:W-:-:S03]  /*38b90*/  IMAD.MOV.U32 R4, RZ, RZ, R6 ;  /* 0x000000ffff047224 */ /* 0x000fc600078e0006 */
[----:B------:R-:W3:Y:S04]  /*38ba0*/  LDL.LU R148, [R1+0x8f4] ;  /* 0x0008f40001947983 */ /* 0x000ee80000300800 */
[----:B------:R1:W-:Y:S04]  /*38bb0*/  STL [R1+0x894], R238 ;  /* 0x000894ee01007387 */ /* 0x0003e80000100800 */
[----:B------:R-:W3:Y:S04]  /*38bc0*/  LDL.LU R6, [R1+0x914] ;  /* 0x0009140001067983 */ /* 0x000ee80000300800 */
[----:B------:R1:W-:Y:S02]  /*38bd0*/  LDGSTS.E [R0+0x16900], desc[UR46][R4.64], P0 ;  /* 0x1690000004007fae */ /* 0x0003e4000812186e */
[----:B-1----:R-:W-:-:S02]  /*38be0*/  IMAD.MOV.U32 R4, RZ, RZ, R246 ;  /* 0x000000ffff047224 */ /* 0x002fc400078e00f6 */
[----:B------:R-:W-:Y:S02]  /*38bf0*/  IMAD.MOV.U32 R5, RZ, RZ, R238 ;  /* 0x000000ffff057224 */ /* 0x000fe400078e00ee */
[----:B------:R-:W3:Y:S04]  /*38c00*/  LDL.LU R238, [R1+0xfdc] ;  /* 0x000fdc0001ee7983 */ /* 0x000ee80000300800 */
[----:B------:R1:W-:Y:S01]  /*38c10*/  LDGSTS.E [R0+0x16d00], desc[UR46][R4.64], P0 ;  /* 0x16d0000004007fae */ /* 0x0003e2000812186e */
[----:B--2---:R-:W-:-:S05]  /*38c20*/  IADD3 R3, P1, R3, UR8, RZ ;  /* 0x0000000803037c10 */ /* 0x004fca000ff3e0ff */
[----:B------:R2:W-:Y:S01]  /*38c30*/  STL [R1+0x8b8], R3 ;  /* 0x0008b80301007387 */ /* 0x0005e20000100800 */
[----:B----4-:R-:W-:Y:S02]  /*38c40*/  IADD3 R149, P2, R149, UR8, RZ ;  /* 0x0000000895957c10 */ /* 0x010fe4000ff5e0ff */
[----:B------:R-:W-:Y:S01]  /*38c50*/  IADD3.X R151, R151, UR11, RZ, P1, !PT ;  /* 0x0000000b97977c10 */ /* 0x000fe20008ffe4ff */
[----:B-1----:R-:W-:-:S04]  /*38c60*/  IMAD.MOV.U32 R4, RZ, RZ, R3 ;  /* 0x000000ffff047224 */ /* 0x002fc800078e0003 */
[----:B------:R-:W-:Y:S04]  /*38c70*/  STL [R1+0x8b4], R151 ;  /* 0x0008b49701007387 */ /* 0x000fe80000100800 */
[----:B------:R-:W-:Y:S04]  /*38c80*/  STL [R1+0x8d8], R149 ;  /* 0x0008d89501007387 */ /* 0x000fe80000100800 */
[----:B--2---:R-:W2:Y:S01]  /*38c90*/  LDL R3, [R1+0xf9c] ;  /* 0x000f9c0001037983 */ /* 0x004ea20000100800 */
[----:B------:R-:W-:Y:S01]  /*38ca0*/  IMAD.MOV.U32 R5, RZ, RZ, R151 ;  /* 0x000000ffff057224 */ /* 0x000fe200078e0097 */
[----:B------:R-:W-:-:S04]  /*38cb0*/  IADD3.X R150, R150, UR11, RZ, P2, !PT ;  /* 0x0000000b96967c10 */ /* 0x000fc800097fe4ff */
[----:B------:R1:W-:Y:S01]  /*38cc0*/  LDGSTS.E [R0+0x17100], desc[UR46][R4.64], P0 ;  /* 0x1710000004007fae */ /* 0x0003e2000812186e */
[----:B---3--:R-:W-:Y:S02]  /*38cd0*/  IADD3 R7, P1, R7, UR8, RZ ;  /* 0x0000000807077c10 */ /* 0x008fe4000ff3e0ff */
[----:B------:R-:W-:Y:S01]  /*38ce0*/  IADD3 R2, P2, R2, UR8, RZ ;  /* 0x0000000802027c10 */ /* 0x000fe2000ff5e0ff */
[----:B-1----:R-:W-:Y:S02]  /*38cf0*/  IMAD.MOV.U32 R4, RZ, RZ, R149 ;  /* 0x000000ffff047224 */ /* 0x002fe400078e0095 */
[----:B------:R-:W-:Y:S01]  /*38d00*/  IMAD.MOV.U32 R5, RZ, RZ, R150 ;  /* 0x000000ffff057224 */ /* 0x000fe200078e0096 */
[----:B------:R-:W-:Y:S04]  /*38d10*/  STL [R1+0x8d4], R150 ;  /* 0x0008d49601007387 */ /* 0x000fe80000100800 */
[----:B------:R1:W-:Y:S04]  /*38d20*/  LDGSTS.E [R0+0x17500], desc[UR46][R4.64], P0 ;  /* 0x1750000004007fae */ /* 0x0003e8000812186e */
[----:B------:R-:W-:Y:S01]  /*38d30*/  STL [R1+0x8f8], R7 ;  /* 0x0008f80701007387 */ /* 0x000fe20000100800 */
[----:B-1----:R-:W-:Y:S01]  /*38d40*/  IMAD.MOV.U32 R4, RZ, RZ, R7 ;  /* 0x000000ffff047224 */ /* 0x002fe200078e0007 */
[----:B------:R-:W-:-:S05]  /*38d50*/  IADD3.X R148, R148, UR11, RZ, P1, !PT ;  /* 0x0000000b94947c10 */ /* 0x000fca0008ffe4ff */
[----:B------:R-:W-:Y:S01]  /*38d60*/  IMAD.MOV.U32 R5, RZ, RZ, R148 ;  /* 0x000000ffff057224 */ /* 0x000fe200078e0094 */
[----:B------:R-:W-:Y:S01]  /*38d70*/  IADD3.X R6, R6, UR11, RZ, P2, !PT ;  /* 0x0000000b06067c10 */ /* 0x000fe200097fe4ff */
[----:B------:R-:W-:Y:S04]  /*38d80*/  STL [R1+0x8f4], R148 ;  /* 0x0008f49401007387 */ /* 0x000fe80000100800 */
[----:B------:R1:W-:Y:S04]  /*38d90*/  STL [R1+0x918], R2 ;  /* 0x0009180201007387 */ /* 0x0003e80000100800 */
[----:B------:R3:W-:Y:S04]  /*38da0*/  LDGSTS.E [R0+0x17900], desc[UR46][R4.64], P0 ;  /* 0x1790000004007fae */ /* 0x0007e8000812186e */
[----:B------:R-:W-:Y:S01]  /*38db0*/  STL [R1+0x914], R6 ;  /* 0x0009140601007387 */ /* 0x000fe20000100800 */
[----:B---3--:R-:W-:-:S03]  /*38dc0*/  IMAD.MOV.U32 R4, RZ, RZ, R2 ;  /* 0x000000ffff047224 */ /* 0x008fc600078e0002 */
[----:B-1----:R-:W3:Y:S04]  /*38dd0*/  LDL.LU R2, [R1+0x200] ;  /* 0x0002000001027983 */ /* 0x002ee80000300800 */
[----:B------:R-:W4:Y:S04]  /*38de0*/  LDL.LU R151, [R1+0x21c] ;  /* 0x00021c0001977983 */ /* 0x000f280000300800 */
[----:B------:R-:W4:Y:S01]  /*38df0*/  LDL.LU R148, [R1+0x220] ;  /* 0x0002200001947983 */ /* 0x000f220000300800 */
[----:B------:R-:W-:Y:S01]  /*38e00*/  IADD3 R205, P1, R205, UR8, RZ ;  /* 0x00000008cdcd7c10 */ /* 0x000fe2000ff3e0ff */
[----:B------:R-:W-:Y:S01]  /*38e10*/  IMAD.MOV.U32 R5, RZ, RZ, R6 ;  /* 0x000000ffff057224 */ /* 0x000fe200078e0006 */
[----:B------:R-:W-:Y:S01]  /*38e20*/  IADD3 R213, P2, R213, UR8, RZ ;  /* 0x00000008d5d57c10 */ /* 0x000fe2000ff5e0ff */
[----:B------:R-:W4:Y:S01]  /*38e30*/  LDL.LU R7, [R1+0x23c] ;  /* 0x00023c0001077983 */ /* 0x000f220000300800 */
[----:B------:R-:W-:-:S03]  /*38e40*/  IADD3.X R204, R204, UR11, RZ, P1, !PT ;  /* 0x0000000bcccc7c10 */ /* 0x000fc60008ffe4ff */
        /* <DEDUP_REMOVED lines=12> */
[----:B--2---:R-:W-:Y:S02]  /*38f10*/  VIADD R0, R3, UR12 ;  /* 0x0000000c03007c36 */ /* 0x004fe40008000000 */
[----:B------:R-:W2:Y:S04]  /*38f20*/  LDL.LU R3, [R1+0x240] ;  /* 0x0002400001037983 */ /* 0x000ea80000300800 */
[----:B------:R1:W-:Y:S04]  /*38f30*/  LDGSTS.E [R0+0x200], desc[UR46][R4.64], P0 ;  /* 0x0020000004007fae */ /* 0x0003e8000812186e */
[----:B------:R-:W2:Y:S04]  /*38f40*/  LDL.LU R150, [R1+0x25c] ;  /* 0x00025c0001967983 */ /* 0x000ea80000300800 */
[----:B------:R-:W2:Y:S01]  /*38f50*/  LDL.LU R149, [R1+0x260] ;  /* 0x0002600001957983 */ /* 0x000ea20000300800 */
[----:B-1----:R-:W-:-:S02]  /*38f60*/  IMAD.MOV.U32 R4, RZ, RZ, R213 ;  /* 0x000000ffff047224 */ /* 0x002fc400078e00d5 */
        /* <DEDUP_REMOVED lines=13> */
[----:B------:R1:W-:Y:S01]  /*39040*/  LDGSTS.E [R0+0x1600], desc[UR46][R4.64], P0 ;  /* 0x0160000004007fae */ /* 0x0003e2000812186e */
[----:B---3--:R-:W-:-:S04]  /*39050*/  IADD3 R2, P1, R2, UR8, RZ ;  /* 0x0000000802027c10 */ /* 0x008fc8000ff3e0ff */
[----:B------:R-:W-:Y:S02]  /*39060*/  IADD3.X R252, R252, UR11, RZ, P1, !PT ;  /* 0x0000000bfcfc7c10 */ /* 0x000fe40008ffe4ff */
[----:B----4-:R-:W-:Y:S01]  /*39070*/  IADD3 R148, P2, R148, UR8, RZ ;  /* 0x0000000894947c10 */ /* 0x010fe2000ff5e0ff */
[----:B-1----:R-:W-:Y:S01]  /*39080*/  IMAD.MOV.U32 R4, RZ, RZ, R2 ;  /* 0x000000ffff047224 */ /* 0x002fe200078e0002 */
[----:B------:R1:W-:Y:S01]  /*39090*/  STL [R1+0x200], R2 ;  /* 0x0002000201007387 */ /* 0x0003e20000100800 */
[----:B------:R-:W-:Y:S01]  /*390a0*/  IMAD.MOV.U32 R5, RZ, RZ, R252 ;  /* 0x000000ffff057224 */ /* 0x000fe200078e00fc */
[----:B------:R-:W-:Y:S02]  /*390b0*/  IADD3.X R151, R151, UR11, RZ, P2, !PT ;  /* 0x0000000b97977c10 */ /* 0x000fe400097fe4ff */
[----:B------:R3:W-:Y:S04]  /*390c0*/  STL [R1+0x220], R148 ;  /* 0x0002209401007387 */ /* 0x0007e80000100800 */
[----:B------:R4:W-:Y:S04]  /*390d0*/  LDGSTS.E [R0+0x1a00], desc[UR46][R4.64], P0 ;  /* 0x01a0000004007fae */ /* 0x0009e8000812186e */
[----:B-1----:R-:W2:Y:S04]  /*390e0*/  LDL.LU R2, [R1+0x280] ;  /* 0x0002800001027983 */ /* 0x002ea80000300800 */
[----:B------:R1:W-:Y:S04]  /*390f0*/  STL [R1+0x21c], R151 ;  /* 0x00021c9701007387 */ /* 0x0003e80000100800 */
[----:B------:R-:W2:Y:S01]  /*39100*/  LDL.LU R6, [R1+0x2a0] ;  /* 0x0002a00001067983 */ /* 0x000ea20000300800 */
[----:B----4-:R-:W-:-:S03]  /*39110*/  IMAD.MOV.U32 R4, RZ, RZ, R148 ;  /* 0x000000ffff047224 */ /* 0x010fc600078e0094 */
[----:B---3--:R-:W3:Y:S01]  /*39120*/  LDL.LU R148, [R1+0x27c] ;  /* 0x00027c0001947983 */ /* 0x008ee20000300800 */
[----:B------:R-:W-:-:S03]  /*39130*/  IMAD.MOV.U32 R5, RZ, RZ, R151 ;  /* 0x000000ffff057224 */ /* 0x000fc600078e0097 */
[----:B-1----:R-:W4:Y:S04]  /*39140*/  LDL.LU R151, [R1+0x29c] ;  /* 0x00029c0001977983 */ /* 0x002f280000300800 */
[----:B------:R1:W-:Y:S01]  /*39150*/  LDGSTS.E [R0+0x1e00], desc[UR46][R4.64], P0 ;  /* 0x01e0000004007fae */ /* 0x0003e2000812186e */
[----:B--2---:R-:W-:-:S04]  /*39160*/  IADD3 R3, P1, R3, UR8, RZ ;  /* 0x0000000803037c10 */ /* 0x004fc8000ff3e0ff */
        /* <DEDUP_REMOVED lines=8> */
[----:B--2---:R-:W2:Y:S04]  /*391f0*/  LDL.LU R3, [R1+0x2c0] ;  /* 0x0002c00001037983 */ /* 0x004ea80000300800 */
[----:B------:R1:W-:Y:S04]  /*39200*/  STL [R1+0x25c], R150 ;  /* 0x00025c9601007387 */ /* 0x0003e80000100800 */
[----:B------:R1:W-:Y:S04]  /*39210*/  LDGSTS.E [R0+0x2200], desc[UR46][R4.64], P0 ;  /* 0x0220000004007fae */ /* 0x0003e8000812186e */
[----:B-1----:R-:W2:Y:S01]  /*39220*/  LDL.LU R7, [R1+0x2e0] ;  /* 0x0002e00001077983 */ /* 0x002ea20000300800 */
[----:B------:R-:W-:-:S02]  /*39230*/  IMAD.MOV.U32 R4, RZ, RZ, R149 ;  /* 0x000000ffff047224 */ /* 0x000fc400078e0095 */
[----:B------:R-:W-:Y:S01]  /*39240*/  IMAD.MOV.U32 R5, RZ, RZ, R150 ;  /* 0x000000ffff057224 */ /* 0x000fe200078e0096 */
[----:B------:R-:W2:Y:S04]  /*39250*/  LDL.LU R149, [R1+0x2bc] ;  /* 0x0002bc0001957983 */ /* 0x000ea80000300800 */
[----:B------:R-:W2:Y:S04]  /*39260*/  LDL.LU R150, [R1+0x2dc] ;  /* 0x0002dc0001967983 */ /* 0x000ea80000300800 */
[----:B------:R1:W-:Y:S01]  /*39270*/  LDGSTS.E [R0+0x2600], desc[UR46][R4.64], P0 ;  /* 0x0260000004007fae */ /* 0x0003e2000812186e */
[----:B------:R-:W-:-:S02]  /*39280*/  IADD3 R2, P1, R2, UR8, RZ ;  /* 0x0000000802027c10 */ /* 0x000fc4000ff3e0ff */
[----:B------:R-:W-:Y:S02]  /*39290*/  IADD3 R6, P2, R6, UR8, RZ ;  /* 0x0000000806067c10 */ /* 0x000fe4000ff5e0ff */
[----:B---3--:R-:W-:Y:S01]  /*392a0*/  IADD3.X R148, R148, UR11, RZ, P1, !PT ;  /* 0x0000000b94947c10 */ /* 0x008fe20008ffe4ff */
[----:B------:R3:W-:Y:S01]  /*392b0*/  STL [R1+0x280], R2 ;  /* 0x0002800201007387 */ /* 0x0007e20000100800 */
[----:B-1----:R-:W-:Y:S01]  /*392c0*/  IMAD.MOV.U32 R4, RZ, RZ, R2 ;  /* 0x000000ffff047224 */ /* 0x002fe200078e0002 */
[----:B----4-:R-:W-:Y:S02]  /*392d0*/  IADD3.X R151, R151, UR11, RZ, P2, !PT ;  /* 0x0000000b97977c10 */ /* 0x010fe400097fe4ff */
        /* <DEDUP_REMOVED lines=355> */
[----:B------:R-:W-:Y:S01]  /*3a910*/  STL [R1+0x780], R2 ;  /* 0x0007800201007387 */ /* 0x000fe20000100800 */
[----:B-1----:R-:W-:Y:S01]  /*3a920*/  IMAD.MOV.U32 R4, RZ, RZ, R2 ;  /* 0x000000ffff047224 */ /* 0x002fe200078e0002 */
[----:B------:R-:W-:Y:S02]  /*3a930*/  IADD3 R6, P2, R6, UR8, RZ ;  /* 0x0000000806067c10 */ /* 0x000fe4000ff5e0ff */
[----:B----4-:R-:W-:Y:S02]  /*3a940*/  IADD3.X R148, R148, UR11, RZ, P1, !PT ;  /* 0x0000000b94947c10 */ /* 0x010fe40008ffe4ff */
        /* <DEDUP_REMOVED lines=8> */
[----:B---3--:R-:W-:-:S03]  /*3a9d0*/  IMAD.MOV.U32 R5, RZ, RZ, R151 ;  /* 0x000000ffff057224 */ /* 0x008fc600078e0097 */
[----:B-1----:R-:W3:Y:S01]  /*3a9e0*/  LDL.LU R151, [R1+0x7fc] ;  /* 0x0007fc0001977983 */ /* 0x002ee20000300800 */
[----:B------:R-:W-:-:S03]  /*3a9f0*/  IMAD.MOV.U32 R4, RZ, RZ, R6 ;  /* 0x000000ffff047224 */ /* 0x000fc600078e0006 */
[----:B------:R-:W3:Y:S04]  /*3aa00*/  LDL.LU R6, [R1+0x81c] ;  /* 0x00081c0001067983 */ /* 0x000ee80000300800 */
[----:B------:R1:W-:Y:S01]  /*3aa10*/  LDGSTS.E [R0+0x14e00], desc[UR46][R4.64], P0 ;  /* 0x14e0000004007fae */ /* 0x0003e2000812186e */
[----:B--2---:R-:W-:-:S05]  /*3aa20*/  IADD3 R3, P1, R3, UR8, RZ ;  /* 0x0000000803037c10 */ /* 0x004fca000ff3e0ff */
[----:B-1----:R-:W-:Y:S01]  /*3aa30*/  IMAD.MOV.U32 R4, RZ, RZ, R3 ;  /* 0x000000ffff047224 */ /* 0x002fe200078e0003 */
[----:B------:R-:W-:Y:S01]  /*3aa40*/  IADD3 R7, P2, R7, UR8, RZ ;  /* 0x0000000807077c10 */ /* 0x000fe2000ff5e0ff */
[----:B------:R-:W-:Y:S01]  /*3aa50*/  STL [R1+0x7c0], R3 ;  /* 0x0007c00301007387 */ /* 0x000fe20000100800 */
[----:B------:R-:W-:Y:S02]  /*3aa60*/  IADD3.X R149, R149, UR11, RZ, P1, !PT ;  /* 0x0000000b95957c10 */ /* 0x000fe40008ffe4ff */
[----:B------:R-:W-:-:S03]  /*3aa70*/  IADD3.X R150, R150, UR11, RZ, P2, !PT ;  /* 0x0000000b96967c10 */ /* 0x000fc600097fe4ff */
[----:B------:R-:W-:Y:S01]  /*3aa80*/  IMAD.MOV.U32 R5, RZ, RZ, R149 ;  /* 0x000000ffff057224 */ /* 0x000fe200078e0095 */
[----:B------:R1:W-:Y:S04]  /*3aa90*/  STL [R1+0x7bc], R149 ;  /* 0x0007bc9501007387 */ /* 0x0003e80000100800 */
[----:B------:R2:W-:Y:S04]  /*3aaa0*/  LDGSTS.E [R0+0x15200], desc[UR46][R4.64], P0 ;  /* 0x1520000004007fae */ /* 0x0005e8000812186e */
[----:B------:R-:W-:Y:S04]  /*3aab0*/  STL [R1+0x7e0], R7 ;  /* 0x0007e00701007387 */ /* 0x000fe80000100800 */
[----:B-1----:R-:W3:Y:S01]  /*3aac0*/  LDL.LU R149, [R1+0x840] ;  /* 0x0008400001957983 */ /* 0x002ee20000300800 */
[----:B--2---:R-:W-:-:S02]  /*3aad0*/  IMAD.MOV.U32 R4, RZ, RZ, R7 ;  /* 0x000000ffff047224 */ /* 0x004fc400078e0007 */
[----:B------:R-:W-:Y:S01]  /*3aae0*/  IMAD.MOV.U32 R5, RZ, RZ, R150 ;  /* 0x000000ffff057224 */ /* 0x000fe200078e0096 */
[----:B------:R1:W-:Y:S04]  /*3aaf0*/  STL [R1+0x7dc], R150 ;  /* 0x0007dc9601007387 */ /* 0x0003e80000100800 */
[----:B------:R-:W2:Y:S04]  /*3ab00*/  LDL.LU R3, [R1+0x860] ;  /* 0x0008600001037983 */ /* 0x000ea80000300800 */
[----:B------:R4:W-:Y:S04]  /*3ab10*/  LDGSTS.E [R0+0x15600], desc[UR46][R4.64], P0 ;  /* 0x1560000004007fae */ /* 0x0009e8000812186e */
[----:B-1----:R-:W2:Y:S04]  /*3ab20*/  LDL.LU R150, [R1+0x83c] ;  /* 0x00083c0001967983 */ /* 0x002ea80000300800 */
[----:B------:R-:W2:Y:S01]  /*3ab30*/  LDL.LU R7, [R1+0x85c] ;  /* 0x00085c0001077983 */ /* 0x000ea20000300800 */
[----:B----4-:R-:W-:-:S02]  /*3ab40*/  IADD3 R148, P1, R148, UR8, RZ ;  /* 0x0000000894947c10 */ /* 0x010fc4000ff3e0ff */
[----:B------:R-:W-:-:S03]  /*3ab50*/  IADD3 R2, P2, R2, UR8, RZ ;  /* 0x0000000802027c10 */ /* 0x000fc6000ff5e0ff */
[----:B------:R-:W-:Y:S01]  /*3ab60*/  IMAD.MOV.U32 R4, RZ, RZ, R148 ;  /* 0x000000ffff047224 */ /* 0x000fe200078e0094 */
[----:B---3--:R-:W-:Y:S01]  /*3ab70*/  IADD3.X R151, R151, UR11, RZ, P1, !PT ;  /* 0x0000000b97977c10 */ /* 0x008fe20008ffe4ff */
[----:B------:R1:W-:Y:S01]  /*3ab80*/  STL [R1+0x800], R148 ;  /* 0x0008009401007387 */ /* 0x0003e20000100800 */
[----:B------:R-:W-:-:S03]  /*3ab90*/  IADD3.X R6, R6, UR11, RZ, P2, !PT ;  /* 0x0000000b06067c10 */ /* 0x000fc600097fe4ff */
[----:B------:R-:W-:Y:S01]  /*3aba0*/  IMAD.MOV.U32 R5, RZ, RZ, R151 ;  /* 0x000000ffff057224 */ /* 0x000fe200078e0097 */
[----:B------:R-:W-:Y:S04]  /*3abb0*/  STL [R1+0x7fc], R151 ;  /* 0x0007fc9701007387 */ /* 0x000fe80000100800 */
[----:B------:R-:W-:Y:S04]  /*3abc0*/  STL [R1+0x820], R2 ;  /* 0x0008200201007387 */ /* 0x000fe80000100800 */
[----:B------:R3:W-:Y:S04]  /*3abd0*/  LDGSTS.E [R0+0x15a00], desc[UR46][R4.64], P0 ;  /* 0x15a0000004007fae */ /* 0x0007e8000812186e */
[----:B------:R4:W-:Y:S04]  /*3abe0*/  STL [R1+0x81c], R6 ;  /* 0x00081c0601007387 */ /* 0x0009e80000100800 */
[----:B-1----:R-:W2:Y:S01]  /*3abf0*/  LDL.LU R148, [R1+0x87c] ;  /* 0x00087c0001947983 */ /* 0x002ea20000300800 */
[----:B---3--:R-:W-:-:S03]  /*3ac00*/  IMAD.MOV.U32 R5, RZ, RZ, R6 ;  /* 0x000000ffff057224 */ /* 0x008fc600078e0006 */
[----:B----4-:R-:W3:Y:S01]  /*3ac10*/  LDL.LU R6, [R1+0x880] ;  /* 0x0008800001067983 */ /* 0x010ee20000300800 */
[----:B------:R-:W-:-:S03]  /*3ac20*/  IMAD.MOV.U32 R4, RZ, RZ, R2 ;  /* 0x000000ffff047224 */ /* 0x000fc600078e0002 */
[----:B------:R-:W4:Y:S04]  /*3ac30*/  LDL.LU R246, [R1+0x89c] ;  /* 0x00089c0001f67983 */ /* 0x000f280000300800 */
[----:B------:R-:W4:Y:S04]  /*3ac40*/  LDL.LU R2, [R1+0x8a0] ;  /* 0x0008a00001027983 */ /* 0x000f280000300800 */
[----:B------:R1:W-:Y:S01]  /*3ac50*/  LDGSTS.E [R0+0x15e00], desc[UR46][R4.64], P0 ;  /* 0x15e0000004007fae */ /* 0x0003e2000812186e */
[----:B------:R-:W-:-:S05]  /*3ac60*/  IADD3 R149, P1, R149, UR8, RZ ;  /* 0x0000000895957c10 */ /* 0x000fca000ff3e0ff */
[----:B-1----:R-:W-:Y:S01]  /*3ac70*/  IMAD.MOV.U32 R4, RZ, RZ, R149 ;  /* 0x000000ffff047224 */ /* 0x002fe200078e0095 */
[----:B--2---:R-:W-:Y:S02]  /*3ac80*/  IADD3 R3, P2, R3, UR8, RZ ;  /* 0x0000000803037c10 */ /* 0x004fe4000ff5e0ff */
[----:B------:R-:W-:Y:S02]  /*3ac90*/  IADD3.X R150, R150, UR11, RZ, P1, !PT ;  /* 0x0000000b96967c10 */ /* 0x000fe40008ffe4ff */
[----:B------:R-:W-:-:S03]  /*3aca0*/  IADD3.X R7, R7, UR11, RZ, P2, !PT ;  /* 0x0000000b07077c10 */ /* 0x000fc600097fe4ff */
[----:B------:R-:W-:Y:S01]  /*3acb0*/  IMAD.MOV.U32 R5, RZ, RZ, R150 ;  /* 0x000000ffff057224 */ /* 0x000fe200078e0096 */
[----:B------:R-:W-:Y:S04]  /*3acc0*/  STL [R1+0x840], R149 ;  /* 0x0008409501007387 */ /* 0x000fe80000100800 */
[----:B------:R1:W-:Y:S04]  /*3acd0*/  LDGSTS.E [R0+0x16200], desc[UR46][R4.64], P0 ;  /* 0x1620000004007fae */ /* 0x0003e8000812186e */
[----:B------:R2:W-:Y:S04]  /*3ace0*/  STL [R1+0x83c], R150 ;  /* 0x00083c9601007387 */ /* 0x0005e80000100800 */
[----:B------:R-:W-:Y:S01]  /*3acf0*/  STL [R1+0x860], R3 ;  /* 0x0008600301007387 */ /* 0x000fe20000100800 */
[----:B-1----:R-:W-:-:S02]  /*3ad00*/  IMAD.MOV.U32 R4, RZ, RZ, R3 ;  /* 0x000000ffff047224 */ /* 0x002fc400078e0003 */
[----:B------:R-:W-:Y:S01]  /*3ad10*/  IMAD.MOV.U32 R5, RZ, RZ, R7 ;  /* 0x000000ffff057224 */ /* 0x000fe200078e0007 */
[----:B------:R1:W-:Y:S04]  /*3ad20*/  STL [R1+0x85c], R7 ;  /* 0x00085c0701007387 */ /* 0x0003e80000100800 */
[----:B------:R-:W4:Y:S04]  /*3ad30*/  LDL.LU R151, [R1+0x8c0] ;  /* 0x0008c00001977983 */ /* 0x000f280000300800 */
[----:B------:R3:W-:Y:S04]  /*3ad40*/  LDGSTS.E [R0+0x16600], desc[UR46][R4.64], P0 ;  /* 0x1660000004007fae */ /* 0x0007e8000812186e */
[----:B--2---:R-:W2:Y:S04]  /*3ad50*/  LDL.LU R150, [R1+0x8dc] ;  /* 0x0008dc0001967983 */ /* 0x004ea80000300800 */
[----:B------:R-:W2:Y:S04]  /*3ad60*/  LDL.LU R149, [R1+0x8e0] ;  /* 0x0008e00001957983 */ /* 0x000ea80000300800 */
[----:B-1----:R-:W2:Y:S04]  /*3ad70*/  LDL.LU R7, [R1+0x900] ;  /* 0x0009000001077983 */ /* 0x002ea80000300800 */
[----:B------:R-:W2:Y:S01]  /*3ad80*/  LDL.LU R3, [R1+0x920] ;  /* 0x0009200001037983 */ /* 0x000ea20000300800 */
[----:B---3--:R-:W-:-:S04]  /*3ad90*/  IADD3 R6, P1, R6, UR8, RZ ;  /* 0x0000000806067c10 */ /* 0x008fc8000ff3e0ff */
[----:B------:R-:W-:Y:S01]  /*3ada0*/  IADD3.X R148, R148, UR11, RZ, P1, !PT ;  /* 0x0000000b94947c10 */ /* 0x000fe20008ffe4ff */
[----:B------:R-:W-:Y:S01]  /*3adb0*/  IMAD.MOV.U32 R4, RZ, RZ, R6 ;  /* 0x000000ffff047224 */ /* 0x000fe200078e0006 */
[----:B----4-:R-:W-:-:S03]  /*3adc0*/  IADD3 R2, P2, R2, UR8, RZ ;  /* 0x0000000802027c10 */ /* 0x010fc6000ff5e0ff */
[----:B------:R-:W-:Y:S01]  /*3add0*/  IMAD.MOV.U32 R5, RZ, RZ, R148 ;  /* 0x000000ffff057224 */ /* 0x000fe200078e0094 */
[----:B------:R-:W-:Y:S01]  /*3ade0*/  IADD3.X R246, R246, UR11, RZ, P2, !PT ;  /* 0x0000000bf6f67c10 */ /* 0x000fe200097fe4ff */
[----:B------:R-:W-:Y:S04]  /*3adf0*/  STL [R1+0x880], R6 ;  /* 0x0008800601007387 */ /* 0x000fe80000100800 */
[----:B------:R1:W-:Y:S04]  /*3ae00*/  STL [R1+0x87c], R148 ;  /* 0x00087c9401007387 */ /* 0x0003e80000100800 */
[----:B------:R3:W-:Y:S04]  /*3ae10*/  LDGSTS.E [R0+0x16a00], desc[UR46][R4.64], P0 ;  /* 0x16a0000004007fae */ /* 0x0007e8000812186e */
[----:B------:R-:W-:Y:S04]  /*3ae20*/  STL [R1+0x8a0], R2 ;  /* 0x0008a00201007387 */ /* 0x000fe80000100800 */
[----:B-1----:R-:W4:Y:S01]  /*3ae30*/  LDL.LU R148, [R1+0x8fc] ;  /* 0x0008fc0001947983 */ /* 0x002f220000300800 */
[----:B---3--:R-:W-:-:S02]  /*3ae40*/  IMAD.MOV.U32 R4, RZ, RZ, R2 ;  /* 0x000000ffff047224 */ /* 0x008fc400078e0002 */
[----:B------:R-:W-:Y:S01]  /*3ae50*/  IMAD.MOV.U32 R5, RZ, RZ, R246 ;  /* 0x000000ffff057224 */ /* 0x000fe200078e00f6 */
[----:B------:R1:W-:Y:S04]  /*3ae60*/  STL [R1+0x89c], R246 ;  /* 0x00089cf601007387 */ /* 0x0003e80000100800 */
[----:B------:R-:W3:Y:S04]  /*3ae70*/  LDL.LU R6, [R1+0x91c] ;  /* 0x00091c0001067983 */ /* 0x000ee80000300800 */
[----:B------:R2:W-:Y:S04]  /*3ae80*/  LDGSTS.E [R0+0x16e00], desc[UR46][R4.64], P0 ;  /* 0x16e0000004007fae */ /* 0x0005e8000812186e */
[----:B-1----:R-:W4:Y:S04]  /*3ae90*/  LDL.LU R246, [R1+0xfd8] ;  /* 0x000fd80001f67983 */ /* 0x002f280000300800 */
[----:B------:R-:W4:Y:S04]  /*3aea0*/  LDL R2, [R1+0xf98] ;  /* 0x000f980001027983 */ /* 0x000f280000100800 */
[----:B------:R-:W4:Y:S01]  /*3aeb0*/  LDL.LU R5, [R1+0x8bc] ;  /* 0x0008bc0001057983 */ /* 0x000f220000300800 */
[----:B------:R-:W-:-:S05]  /*3aec0*/  IADD3 R151, P1, R151, UR8, RZ ;  /* 0x0000000897977c10 */ /* 0x000fca000ff3e0ff */
[----:B--2---:R-:W-:Y:S01]  /*3aed0*/  IMAD.MOV.U32 R4, RZ, RZ, R151 ;  /* 0x000000ffff047224 */ /* 0x004fe200078e0097 */
[----:B------:R-:W-:Y:S01]  /*3aee0*/  IADD3 R149, P2, R149, UR8, RZ ;  /* 0x0000000895957c10 */ /* 0x000fe2000ff5e0ff */
[----:B------:R-:W-:Y:S03]  /*3aef0*/  STL [R1+0x8c0], R151 ;  /* 0x0008c09701007387 */ /* 0x000fe60000100800 */
[----:B------:R-:W-:Y:S02]  /*3af00*/  IADD3.X R150, R150, UR11, RZ, P2, !PT ;  /* 0x0000000b96967c10 */ /* 0x000fe400097fe4ff */
[----:B------:R-:W-:-:S04]  /*3af10*/  IADD3 R3, P2, R3, UR8, RZ ;  /* 0x0000000803037c10 */ /* 0x000fc8000ff5e0ff */
[----:B---3--:R-:W-:Y:S02]  /*3af20*/  IADD3.X R6, R6, UR11, RZ, P2, !PT ;  /* 0x0000000b06067c10 */ /* 0x008fe400097fe4ff */
[----:B----4-:R-:W-:Y:S02]  /*3af30*/  IADD3.X R5, R5, UR11, RZ, P1, !PT ;  /* 0x0000000b05057c10 */ /* 0x010fe40008ffe4ff */
[----:B------:R-:W-:-:S03]  /*3af40*/  IADD3 R7, P1, R7, UR8, RZ ;  /* 0x0000000807077c10 */ /* 0x000fc6000ff3e0ff */
[----:B------:R1:W-:Y:S01]  /*3af50*/  STL [R1+0x8bc], R5 ;  /* 0x0008bc0501007387 */ /* 0x0003e20000100800 */
[----:B------:R-:W-:-:S03]  /*3af60*/  IADD3.X R148, R148, UR11, RZ, P1, !PT ;  /* 0x0000000b94947c10 */ /* 0x000fc60008ffe4ff */
[----:B------:R2:W-:Y:S04]  /*3af70*/  LDGSTS.E [R0+0x17200], desc[UR46][R4.64], P0 ;  /* 0x1720000004007fae */ /* 0x0005e8000812186e */
[----:B------:R-:W-:Y:S01]  /*3af80*/  STL [R1+0x8e0], R149 ;  /* 0x0008e09501007387 */ /* 0x000fe20000100800 */
[----:B--2---:R-:W-:Y:S02]  /*3af90*/  IMAD.MOV.U32 R4, RZ, RZ, R149 ;  /* 0x000000ffff047224 */ /* 0x004fe400078e0095 */
[----:B-1----:R-:W-:Y:S01]  /*3afa0*/  IMAD.MOV.U32 R5, RZ, RZ, R150 ;  /* 0x000000ffff057224 */ /* 0x002fe200078e0096 */
[----:B------:R1:W-:Y:S04]  /*3afb0*/  STL [R1+0x8dc], R150 ;  /* 0x0008dc9601007387 */ /* 0x0003e80000100800 */
[----:B------:R2:W-:Y:S04]  /*3afc0*/  LDGSTS.E [R0+0x17600], desc[UR46][R4.64], P0 ;  /* 0x1760000004007fae */ /* 0x0005e8000812186e */
[----:B------:R-:W-:Y:S04]  /*3afd0*/  STL [R1+0x900], R7 ;  /* 0x0009000701007387 */ /* 0x000fe80000100800 */
[----:B------:R-:W-:Y:S01]  /*3afe0*/  STL [R1+0x8fc], R148 ;  /* 0x0008fc9401007387 */ /* 0x000fe20000100800 */
[----:B--2---:R-:W-:-:S02]  /*3aff0*/  IMAD.MOV.U32 R4, RZ, RZ, R7 ;  /* 0x000000ffff047224 */ /* 0x004fc400078e0007 */
[----:B------:R-:W-:Y:S01]  /*3b000*/  IMAD.MOV.U32 R5, RZ, RZ, R148 ;  /* 0x000000ffff057224 */ /* 0x000fe200078e0094 */
[----:B------:R-:W-:Y:S04]  /*3b010*/  STL [R1+0x920], R3 ;  /* 0x0009200301007387 */ /* 0x000fe80000100800 */
[----:B------:R2:W-:Y:S04]  /*3b020*/  LDGSTS.E [R0+0x17a00], desc[UR46][R4.64], P0 ;  /* 0x17a0000004007fae */ /* 0x0005e8000812186e */
[----:B------:R3:W-:Y:S04]  /*3b030*/  STL [R1+0x91c], R6 ;  /* 0x00091c0601007387 */ /* 0x0007e80000100800 */
[----:B-1----:R-:W4:Y:S01]  /*3b040*/  LDL.LU R150, [R1+0x204] ;  /* 0x0002040001967983 */ /* 0x002f220000300800 */
[----:B--2---:R-:W-:-:S03]  /*3b050*/  IMAD.MOV.U32 R5, RZ, RZ, R6 ;  /* 0x000000ffff057224 */ /* 0x004fc600078e0006 */
[----:B---3--:R-:W2:Y:S01]  /*3b060*/  LDL.LU R6, [R1+0x208] ;  /* 0x0002080001067983 */ /* 0x008ea20000300800 */
[----:B------:R-:W-:-:S03]  /*3b070*/  IMAD.MOV.U32 R4, RZ, RZ, R3 ;  /* 0x000000ffff047224 */ /* 0x000fc600078e0003 */
[----:B------:R-:W3:Y:S04]  /*3b080*/  LDL.LU R151, [R1+0x224] ;  /* 0x0002240001977983 */ /* 0x000ee80000300800 */
[----:B------:R-:W3:Y:S04]  /*3b090*/  LDL.LU R148, [R1+0x228] ;  /* 0x0002280001947983 */ /* 0x000ee80000300800 */
[----:B------:R1:W-:Y:S04]  /*3b0a0*/  LDGSTS.E [R0+0x17e00], desc[UR46][R4.64], P0 ;  /* 0x17e0000004007fae */ /* 0x0003e8000812186e */
[----:B------:R-:W3:Y:S01]  /*3b0b0*/  LDL.LU R3, [R1+0x244] ;  /* 0x0002440001037983 */ /* 0x000ee20000300800 */
[----:B-1----:R-:W-:-:S03]  /*3b0c0*/  VIADD R0, R2, UR12 ;  /* 0x0000000c02007c36 */ /* 0x002fc60008000000 */
[----:B------:R-:W3:Y:S04]  /*3b0d0*/  LDL.LU R2, [R1+0x248] ;  /* 0x0002480001027983 */ /* 0x000ee80000300800 */
[----:B------:R-:W3:Y:S04]  /*3b0e0*/  LDL.LU R149, [R1+0x264] ;  /* 0x0002640001957983 */ /* 0x000ee80000300800 */
[----:B------:R-:W3:Y:S01]  /*3b0f0*/  LDL.LU R7, [R1+0x268] ;  /* 0x0002680001077983 */ /* 0x000ee20000300800 */
[----:B------:R-:W-:Y:S02]  /*3b100*/  IADD3 R207, P1, R207, UR8, RZ ;  /* 0x00000008cfcf7c10 */ /* 0x000fe4000ff3e0ff */
[----:B------:R-:W-:-:S02]  /*3b110*/  IADD3 R215, P2, R215, UR8, RZ ;  /* 0x00000008d7d77c10 */ /* 0x000fc4000ff5e0ff */
[----:B------:R-:W-:Y:S01]  /*3b120*/  IADD3.X R206, R206, UR11, RZ, P1, !PT ;  /* 0x0000000bcece7c10 */ /* 0x000fe20008ffe4ff */
[----:B------:R-:W-:Y:S01]  /*3b130*/  IMAD.MOV.U32 R4, RZ, RZ, R207 ;  /* 0x000000ffff047224 */ /* 0x000fe200078e00cf */
[----:B------:R-:W-:-:S03]  /*3b140*/  IADD3.X R214, R214, UR11, RZ, P2, !PT ;  /* 0x0000000bd6d67c10 */ /* 0x000fc600097fe4ff */
[----:B------:R-:W-:Y:S01]  /*3b150*/  IMAD.MOV.U32 R5, RZ, RZ, R206 ;  /* 0x000000ffff057224 */ /* 0x000fe200078e00ce */
[----:B------:R-:W-:-:S04]  /*3b160*/  IADD3 R223, P1, R223, UR8, RZ ;  /* 0x00000008dfdf7c10 */ /* 0x000fc8000ff3e0ff */
[----:B------:R1:W-:Y:S01]  /*3b170*/  LDGSTS.E [R0+0x300], desc[UR46][R4.64], P0 ;  /* 0x0030000004007fae */ /* 0x0003e2000812186e */
[----:B------:R-:W-:Y:S02]  /*3b180*/  IADD3.X R222, R222, UR11, RZ, P1, !PT ;  /* 0x0000000bdede7c10 */ /* 0x000fe40008ffe4ff */
[----:B------:R-:W-:Y:S01]  /*3b190*/  IADD3 R231, P2, R231, UR8, RZ ;  /* 0x00000008e7e77c10 */ /* 0x000fe2000ff5e0ff */
[----:B-1----:R-:W-:Y:S02]  /*3b1a0*/  IMAD.MOV.U32 R4, RZ, RZ, R215 ;  /* 0x000000ffff047224 */ /* 0x002fe400078e00d7 */
[----:B------:R-:W-:Y:S01]  /*3b1b0*/  IMAD.MOV.U32 R5, RZ, RZ, R214 ;  /* 0x000000ffff057224 */ /* 0x000fe200078e00d6 */
[----:B------:R-:W-:-:S04]  /*3b1c0*/  IADD3.X R230, R230, UR11, RZ, P2, !PT ;  /* 0x0000000be6e67c10 */ /* 0x000fc800097fe4ff */
[----:B------:R1:W-:Y:S01]  /*3b1d0*/  LDGSTS.E [R0+0x700], desc[UR46][R4.64], P0 ;  /* 0x0070000004007fae */ /* 0x0003e2000812186e */
[----:B------:R-:W-:Y:S02]  /*3b1e0*/  IADD3 R239, P1, R239, UR8, RZ ;  /* 0x00000008efef7c10 */ /* 0x000fe4000ff3e0ff */
[----:B------:R-:W-:Y:S02]  /*3b1f0*/  IADD3 R247, P2, R247, UR8, RZ ;  /* 0x00000008f7f77c10 */ /* 0x000fe4000ff5e0ff */
[----:B------:R-:W-:Y:S01]  /*3b200*/  IADD3.X R238, R238, UR11, RZ, P1, !PT ;  /* 0x0000000beeee7c10 */ /* 0x000fe20008ffe4ff */
[----:B-1----:R-:W-:Y:S02]  /*3b210*/  IMAD.MOV.U32 R4, RZ, RZ, R223 ;  /* 0x000000ffff047224 */ /* 0x002fe400078e00df */
[----:B------:R-:W-:-:S05]  /*3b220*/  IMAD.MOV.U32 R5, RZ, RZ, R222 ;  /* 0x000000ffff057224 */ /* 0x000fca00078e00de */
[----:B------:R1:W-:Y:S01]  /*3b230*/  LDGSTS.E [R0+0xb00], desc[UR46][R4.64], P0 ;  /* 0x00b0000004007fae */ /* 0x0003e2000812186e */
[----:B------:R-:W-:Y:S01]  /*3b240*/  IADD3.X R246, R246, UR11, RZ, P2, !PT ;  /* 0x0000000bf6f67c10 */ /* 0x000fe200097fe4ff */
        /* <DEDUP_REMOVED lines=9> */
[----:B--2---:R-:W-:-:S04]  /*3b2e0*/  IADD3 R6, P1, R6, UR8, RZ ;  /* 0x0000000806067c10 */ /* 0x004fc8000ff3e0ff */
[----:B----4-:R-:W-:Y:S02]  /*3b2f0*/  IADD3.X R150, R150, UR11, RZ, P1, !PT ;  /* 0x0000000b96967c10 */ /* 0x010fe40008ffe4ff */
[----:B---3--:R-:W-:Y:S01]  /*3b300*/  IADD3 R148, P2, R148, UR8, RZ ;  /* 0x0000000894947c10 */ /* 0x008fe2000ff5e0ff */
[----:B------:R2:W-:Y:S01]  /*3b310*/  STL [R1+0x208], R6 ;  /* 0x0002080601007387 */ /* 0x0005e20000100800 */
[----:B-1----:R-:W-:Y:S02]  /*3b320*/  IMAD.MOV.U32 R4, RZ, RZ, R6 ;  /* 0x000000ffff047224 */ /* 0x002fe400078e0006 */
[----:B------:R-:W-:Y:S01]  /*3b330*/  IADD3.X R151, R151, UR11, RZ, P2, !PT ;  /* 0x0000000b97977c10 */ /* 0x000fe200097fe4ff */
[----:B------:R-:W-:Y:S01]  /*3b340*/  IMAD.MOV.U32 R5, RZ, RZ, R150 ;  /* 0x000000ffff057224 */ /* 0x000fe200078e0096 */
[----:B------:R1:W-:Y:S04]  /*3b350*/  STL [R1+0x204], R150 ;  /* 0x0002049601007387 */ /* 0x0003e80000100800 */
[----:B------:R3:W-:Y:S04]  /*3b360*/  STL [R1+0x228], R148 ;  /* 0x0002289401007387 */ /* 0x0007e80000100800 */
[----:B--2---:R-:W2:Y:S01]  /*3b370*/  LDL.LU R6, [R1+0x288] ;  /* 0x0002880001067983 */ /* 0x004ea20000300800 */
[----:B------:R-:W-:-:S03]  /*3b380*/  IADD3 R2, P1, R2, UR8, RZ ;  /* 0x0000000802027c10 */ /* 0x000fc6000ff3e0ff */
[----:B------:R4:W-:Y:S04]  /*3b390*/  STL [R1+0x224], R151 ;  /* 0x0002249701007387 */ /* 0x0009e80000100800 */
[----:B------:R3:W-:Y:S01]  /*3b3a0*/  LDGSTS.E [R0+0x1b00], desc[UR46][R4.64], P0 ;  /* 0x01b0000004007fae */ /* 0x0007e2000812186e */
[----:B------:R-:W-:-:S03]  /*3b3b0*/  IADD3.X R3, R3, UR11, RZ, P1, !PT ;  /* 0x0000000b03037c10 */ /* 0x000fc60008ffe4ff */
[----:B-1----:R-:W2:Y:S01]  /*3b3c0*/  LDL.LU R150, [R1+0x2a8] ;  /* 0x0002a80001967983 */ /* 0x002ea20000300800 */
[----:B------:R-:W-:Y:S01]  /*3b3d0*/  IADD3 R7, P2, R7, UR8, RZ ;  /* 0x0000000807077c10 */ /* 0x000fe2000ff5e0ff */
[----:B---3--:R-:W-:Y:S02]  /*3b3e0*/  IMAD.MOV.U32 R4, RZ, RZ, R148 ;  /* 0x000000ffff047224 */ /* 0x008fe400078e0094 */
[----:B------:R-:W-:Y:S01]  /*3b3f0*/  IMAD.MOV.U32 R5, RZ, RZ, R151 ;  /* 0x000000ffff057224 */ /* 0x000fe200078e0097 */
[----:B------:R-:W3:Y:S01]  /*3b400*/  LDL.LU R148, [R1+0x284] ;  /* 0x0002840001947983 */ /* 0x000ee20000300800 */
[----:B------:R-:W-:-:S03]  /*3b410*/  IADD3.X R149, R149, UR11, RZ, P2, !PT ;  /* 0x0000000b95957c10 */ /* 0x000fc600097fe4ff */
[----:B----4-:R-:W4:Y:S04]  /*3b420*/  LDL.LU R151, [R1+0x2a4] ;  /* 0x0002a40001977983 */ /* 0x010f280000300800 */
[----:B------:R1:W-:Y:S04]  /*3b430*/  LDGSTS.E [R0+0x1f00], desc[UR46][R4.64], P0 ;  /* 0x01f0000004007fae */ /* 0x0003e8000812186e */
[----:B------:R1:W-:Y:S04]  /*3b440*/  STL [R1+0x248], R2 ;  /* 0x0002480201007387 */ /* 0x0003e80000100800 */
[----:B------:R1:W-:Y:S02]  /*3b450*/  STL [R1+0x244], R3 ;  /* 0x0002440301007387 */ /* 0x0003e40000100800 */
[----:B-1----:R-:W-:-:S02]  /*3b460*/  IMAD.MOV.U32 R4, RZ, RZ, R2 ;  /* 0x000000ffff047224 */ /* 0x002fc400078e0002 */
[----:B------:R-:W-:Y:S01]  /*3b470*/  IMAD.MOV.U32 R5, RZ, RZ, R3 ;  /* 0x000000ffff057224 */ /* 0x000fe200078e0003 */
[----:B------:R1:W-:Y:S04]  /*3b480*/  STL [R1+0x268], R7 ;  /* 0x0002680701007387 */ /* 0x0003e80000100800 */
[----:B------:R-:W4:Y:S04]  /*3b490*/  LDL.LU R2, [R1+0x2c8] ;  /* 0x0002c80001027983 */ /* 0x000f280000300800 */
[----:B------:R1:W-:Y:S04]  /*3b4a0*/  STL [R1+0x264], R149 ;  /* 0x0002649501007387 */ /* 0x0003e80000100800 */
[----:B------:R1:W-:Y:S04]  /*3b4b0*/  LDGSTS.E [R0+0x2300], desc[UR46][R4.64], P0 ;  /* 0x0230000004007fae */ /* 0x0003e8000812186e */
[----:B------:R-:W4:Y:S01]  /*3b4c0*/  LDL.LU R3, [R1+0x2e8] ;  /* 0x0002e80001037983 */ /* 0x000f220000300800 */
[----:B-1----:R-:W-:-:S03]  /*3b4d0*/  IMAD.MOV.U32 R4, RZ, RZ, R7 ;  /* 0x000000ffff047224 */ /* 0x002fc600078e0007 */
        /* <DEDUP_REMOVED lines=8> */
[----:B---3--:R-:W-:Y:S02]  /*3b560*/  IADD3.X R148, R148, UR11, RZ, P1, !PT ;  /* 0x0000000b94947c10 */ /* 0x008fe40008ffe4ff */
[----:B----4-:R-:W-:-:S03]  /*3b570*/  IADD3.X R151, R151, UR11, RZ, P2, !PT ;  /* 0x0000000b97977c10 */ /* 0x010fc600097fe4ff */
[----:B------:R-:W-:Y:S01]  /*3b580*/  IMAD.MOV.U32 R5, RZ, RZ, R148 ;  /* 0x000000ffff057224 */ /* 0x000fe200078e0094 */
[----:B------:R1:W-:Y:S04]  /*3b590*/  STL [R1+0x284], R148 ;  /* 0x0002849401007387 */ /* 0x0003e80000100800 */
[----:B------:R3:W-:Y:S04]  /*3b5a0*/  STL [R1+0x2a8], R150 ;  /* 0x0002a89601007387 */ /* 0x0007e80000100800 */
[----:B--2---:R-:W2:Y:S04]  /*3b5b0*/  LDL.LU R6, [R1+0x308] ;  /* 0x0003080001067983 */ /* 0x004ea80000300800 */
[----:B------:R4:W-:Y:S04]  /*3b5c0*/  STL [R1+0x2a4], R151 ;  /* 0x0002a49701007387 */ /* 0x0009e80000100800 */
[----:B------:R3:W-:Y:S04]  /*3b5d0*/  LDGSTS.E [R0+0x2b00], desc[UR46][R4.64], P0 ;  /* 0x02b0000004007fae */ /* 0x0007e8000812186e */
[----:B-1----:R-:W2:Y:S01]  /*3b5e0*/  LDL.LU R148, [R1+0x328] ;  /* 0x0003280001947983 */ /* 0x002ea20000300800 */
[----:B------:R-:W-:Y:S01]  /*3b5f0*/  IADD3 R2, P1, R2, UR8, RZ ;  /* 0x0000000802027c10 */ /* 0x000fe2000ff3e0ff */
[----:B---3--:R-:W-:-:S02]  /*3b600*/  IMAD.MOV.U32 R4, RZ, RZ, R150 ;  /* 0x000000ffff047224 */ /* 0x008fc400078e0096 */
[----:B------:R-:W-:Y:S01]  /*3b610*/  IMAD.MOV.U32 R5, RZ, RZ, R151 ;  /* 0x000000ffff057224 */ /* 0x000fe200078e0097 */
[----:B------:R-:W3:Y:S01]  /*3b620*/  LDL.LU R150, [R1+0x304] ;  /* 0x0003040001967983 */ /* 0x000ee20000300800 */
[----:B------:R-:W-:-:S03]  /*3b630*/  IADD3 R3, P2, R3, UR8, RZ ;  /* 0x0000000803037c10 */ /* 0x000fc6000ff5e0ff */
[----:B----4-:R-:W4:Y:S04]  /*3b640*/  LDL.LU R151, [R1+0x324] ;  /* 0x0003240001977983 */ /* 0x010f280000300800 */
[----:B------:R1:W-:Y:S01]  /*3b650*/  LDGSTS.E [R0+0x2f00], desc[UR46][R4.64], P0 ;  /* 0x02f0000004007fae */ /* 0x0003e2000812186e */
[----:B------:R-:W-:-:S03]  /*3b660*/  IADD3.X R7, R7, UR11, RZ, P1, !PT ;  /* 0x0000000b07077c10 */ /* 0x000fc60008ffe4ff */
[----:B------:R1:W-:Y:S01]  /*3b670*/  STL [R1+0x2c8], R2 ;  /* 0x0002c80201007387 */ /* 0x0003e20000100800 */
[----:B------:R-:W-:-:S03]  /*3b680*/  IADD3.X R149, R149, UR11, RZ, P2, !PT ;  /* 0x0000000b95957c10 */ /* 0x000fc600097fe4ff */
[----:B------:R1:W-:Y:S02]  /*3b690*/  STL [R1+0x2c4], R7 ;  /* 0x0002c40701007387 */ /* 0x0003e40000100800 */
[----:B-1----:R-:W-:Y:S02]  /*3b6a0*/  IMAD.MOV.U32 R4, RZ, RZ, R2 ;  /* 0x000000ffff047224 */ /* 0x002fe400078e0002 */
        /* <DEDUP_REMOVED lines=307> */
[----:B------:R-:W-:Y:S04]  /*3c9e0*/  STL [R1+0x728], R148 ;  /* 0x0007289401007387 */ /* 0x000fe80000100800 */
[----:B--2---:R-:W2:Y:S04]  /*3c9f0*/  LDL.LU R6, [R1+0x788] ;  /* 0x0007880001067983 */ /* 0x004ea80000300800 */
[----:B------:R3:W-:Y:S04]  /*3ca00*/  STL [R1+0x724], R151 ;  /* 0x0007249701007387 */ /* 0x0007e80000100800 */
[----:B------:R4:W-:Y:S04]  /*3ca10*/  LDGSTS.E [R0+0x13b00], desc[UR46][R4.64], P0 ;  /* 0x13b0000004007fae */ /* 0x0009e8000812186e */
[----:B-1----:R-:W2:Y:S01]  /*3ca20*/  LDL.LU R150, [R1+0x7a8] ;  /* 0x0007a80001967983 */ /* 0x002ea20000300800 */
[----:B------:R-:W-:Y:S01]  /*3ca30*/  IADD3 R2, P1, R2, UR8, RZ ;  /* 0x0000000802027c10 */ /* 0x000fe2000ff3e0ff */
[----:B----4-:R-:W-:-:S02]  /*3ca40*/  IMAD.MOV.U32 R4, RZ, RZ, R148 ;  /* 0x000000ffff047224 */ /* 0x010fc400078e0094 */
[----:B------:R-:W-:Y:S02]  /*3ca50*/  IMAD.MOV.U32 R5, RZ, RZ, R151 ;  /* 0x000000ffff057224 */ /* 0x000fe400078e0097 */
[----:B---3--:R-:W3:Y:S01]  /*3ca60*/  LDL.LU R151, [R1+0x784] ;  /* 0x0007840001977983 */ /* 0x008ee20000300800 */
[----:B------:R-:W-:-:S03]  /*3ca70*/  IADD3 R7, P2, R7, UR8, RZ ;  /* 0x0000000807077c10 */ /* 0x000fc6000ff5e0ff */
[----:B------:R-:W4:Y:S04]  /*3ca80*/  LDL.LU R148, [R1+0x7a4] ;  /* 0x0007a40001947983 */ /* 0x000f280000300800 */
        /* <DEDUP_REMOVED lines=18> */
[----:B-1----:R-:W-:Y:S01]  /*3cbb0*/  IMAD.MOV.U32 R4, RZ, RZ, R6 ;  /* 0x000000ffff047224 */ /* 0x002fe200078e0006 */
[----:B------:R-:W-:Y:S02]  /*3cbc0*/  IADD3 R150, P2, R150, UR8, RZ ;  /* 0x0000000896967c10 */ /* 0x000fe4000ff5e0ff */
[----:B---3--:R-:W-:Y:S02]  /*3cbd0*/  IADD3.X R151, R151, UR11, RZ, P1, !PT ;  /* 0x0000000b97977c10 */ /* 0x008fe40008ffe4ff */
[----:B----4-:R-:W-:-:S03]  /*3cbe0*/  IADD3.X R148, R148, UR11, RZ, P2, !PT ;  /* 0x0000000b94947c10 */ /* 0x010fc600097fe4ff */
[----:B------:R-:W-:Y:S01]  /*3cbf0*/  IMAD.MOV.U32 R5, RZ, RZ, R151 ;  /* 0x000000ffff057224 */ /* 0x000fe200078e0097 */
[----:B------:R-:W-:Y:S04]  /*3cc00*/  STL [R1+0x788], R6 ;  /* 0x0007880601007387 */ /* 0x000fe80000100800 */
[----:B------:R1:W-:Y:S04]  /*3cc10*/  LDGSTS.E [R0+0x14b00], desc[UR46][R4.64], P0 ;  /* 0x14b0000004007fae */ /* 0x0003e8000812186e */
[----:B------:R2:W-:Y:S04]  /*3cc20*/  STL [R1+0x784], R151 ;  /* 0x0007849701007387 */ /* 0x0005e80000100800 */
[----:B------:R-:W-:Y:S01]  /*3cc30*/  STL [R1+0x7a8], R150 ;  /* 0x0007a89601007387 */ /* 0x000fe20000100800 */
[----:B-1----:R-:W-:-:S02]  /*3cc40*/  IMAD.MOV.U32 R4, RZ, RZ, R150 ;  /* 0x000000ffff047224 */ /* 0x002fc400078e0096 */
[----:B------:R-:W-:Y:S01]  /*3cc50*/  IMAD.MOV.U32 R5, RZ, RZ, R148 ;  /* 0x000000ffff057224 */ /* 0x000fe200078e0094 */
[----:B--2---:R-:W2:Y:S01]  /*3cc60*/  LDL.LU R151, [R1+0x808] ;  /* 0x0008080001977983 */ /* 0x004ea20000300800 */
[----:B------:R-:W-:-:S03]  /*3cc70*/  IADD3 R2, P1, R2, UR8, RZ ;  /* 0x0000000802027c10 */ /* 0x000fc6000ff3e0ff */
[----:B------:R1:W-:Y:S04]  /*3cc80*/  LDGSTS.E [R0+0x14f00], desc[UR46][R4.64], P0 ;  /* 0x14f0000004007fae */ /* 0x0003e8000812186e */
[----:B------:R3:W-:Y:S04]  /*3cc90*/  STL [R1+0x7a4], R148 ;  /* 0x0007a49401007387 */ /* 0x0007e80000100800 */
[----:B------:R-:W4:Y:S01]  /*3cca0*/  LDL.LU R6, [R1+0x828] ;  /* 0x0008280001067983 */ /* 0x000f220000300800 */
[----:B------:R-:W-:Y:S01]  /*3ccb0*/  IADD3 R3, P2, R3, UR8, RZ ;  /* 0x0000000803037c10 */ /* 0x000fe2000ff5e0ff */
[----:B-1----:R-:W-:-:S02]  /*3ccc0*/  IMAD.MOV.U32 R4, RZ, RZ, R2 ;  /* 0x000000ffff047224 */ /* 0x002fc400078e0002 */
[----:B---3--:R-:W5:Y:S04]  /*3ccd0*/  LDL.LU R148, [R1+0xfd4] ;  /* 0x000fd40001947983 */ /* 0x008f680000300800 */
[----:B------:R-:W3:Y:S01]  /*3cce0*/  LDL.LU R150, [R1+0x824] ;  /* 0x0008240001967983 */ /* 0x000ee20000300800 */
[----:B------:R-:W-:Y:S02]  /*3ccf0*/  IADD3.X R7, R7, UR11, RZ, P1, !PT ;  /* 0x0000000b07077c10 */ /* 0x000fe40008ffe4ff */
[----:B------:R-:W-:-:S03]  /*3cd00*/  IADD3.X R149, R149, UR11, RZ, P2, !PT ;  /* 0x0000000b95957c10 */ /* 0x000fc600097fe4ff */
[----:B------:R-:W-:Y:S01]  /*3cd10*/  IMAD.MOV.U32 R5, RZ, RZ, R7 ;  /* 0x000000ffff057224 */ /* 0x000fe200078e0007 */
[----:B------:R-:W-:Y:S04]  /*3cd20*/  STL [R1+0x7c8], R2 ;  /* 0x0007c80201007387 */ /* 0x000fe80000100800 */
[----:B------:R1:W-:Y:S04]  /*3cd30*/  STL [R1+0x7c4], R7 ;  /* 0x0007c40701007387 */ /* 0x0003e80000100800 */
[----:B------:R1:W-:Y:S04]  /*3cd40*/  LDGSTS.E [R0+0x15300], desc[UR46][R4.64], P0 ;  /* 0x1530000004007fae */ /* 0x0003e8000812186e */
[----:B------:R-:W-:Y:S04]  /*3cd50*/  STL [R1+0x7e8], R3 ;  /* 0x0007e80301007387 */ /* 0x000fe80000100800 */
[----:B-1----:R-:W3:Y:S01]  /*3cd60*/  LDL.LU R7, [R1+0x848] ;  /* 0x0008480001077983 */ /* 0x002ee20000300800 */
[----:B------:R-:W-:-:S02]  /*3cd70*/  IMAD.MOV.U32 R4, RZ, RZ, R3 ;  /* 0x000000ffff047224 */ /* 0x000fc400078e0003 */
[----:B------:R-:W-:Y:S01]  /*3cd80*/  IMAD.MOV.U32 R5, RZ, RZ, R149 ;  /* 0x000000ffff057224 */ /* 0x000fe200078e0095 */
[----:B------:R1:W-:Y:S04]  /*3cd90*/  STL [R1+0x7e4], R149 ;  /* 0x0007e49501007387 */ /* 0x0003e80000100800 */
[----:B------:R-:W3:Y:S04]  /*3cda0*/  LDL.LU R2, [R1+0x868] ;  /* 0x0008680001027983 */ /* 0x000ee80000300800 */
[----:B------:R2:W-:Y:S04]  /*3cdb0*/  LDGSTS.E [R0+0x15700], desc[UR46][R4.64], P0 ;  /* 0x1570000004007fae */ /* 0x0005e8000812186e */
[----:B-1----:R-:W5:Y:S04]  /*3cdc0*/  LDL.LU R149, [R1+0xfd0] ;  /* 0x000fd00001957983 */ /* 0x002f680000300800 */
[----:B------:R-:W3:Y:S04]  /*3cdd0*/  LDL.LU R3, [R1+0x864] ;  /* 0x0008640001037983 */ /* 0x000ee80000300800 */
[----:B------:R-:W3:Y:S01]  /*3cde0*/  LDL.LU R5, [R1+0x804] ;  /* 0x0008040001057983 */ /* 0x000ee20000300800 */
[----:B--2---:R-:W-:-:S05]  /*3cdf0*/  IADD3 R151, P1, R151, UR8, RZ ;  /* 0x0000000897977c10 */ /* 0x004fca000ff3e0ff */
[----:B------:R-:W-:Y:S01]  /*3ce00*/  IMAD.MOV.U32 R4, RZ, RZ, R151 ;  /* 0x000000ffff047224 */ /* 0x000fe200078e0097 */
[----:B----4-:R-:W-:Y:S01]  /*3ce10*/  IADD3 R6, P2, R6, UR8, RZ ;  /* 0x0000000806067c10 */ /* 0x010fe2000ff5e0ff */
[----:B------:R1:W-:Y:S03]  /*3ce20*/  STL [R1+0x808], R151 ;  /* 0x0008089701007387 */ /* 0x0003e60000100800 */
[----:B---3--:R-:W-:Y:S02]  /*3ce30*/  IADD3.X R150, R150, UR11, RZ, P2, !PT ;  /* 0x0000000b96967c10 */ /* 0x008fe400097fe4ff */
[----:B------:R-:W-:-:S05]  /*3ce40*/  IADD3.X R5, R5, UR11, RZ, P1, !PT ;  /* 0x0000000b05057c10 */ /* 0x000fca0008ffe4ff */
[----:B------:R2:W-:Y:S04]  /*3ce50*/  STL [R1+0x804], R5 ;  /* 0x0008040501007387 */ /* 0x0005e80000100800 */
[----:B------:R3:W-:Y:S04]  /*3ce60*/  LDGSTS.E [R0+0x15b00], desc[UR46][R4.64], P0 ;  /* 0x15b0000004007fae */ /* 0x0007e8000812186e */
[----:B------:R-:W-:Y:S04]  /*3ce70*/  STL [R1+0x828], R6 ;  /* 0x0008280601007387 */ /* 0x000fe80000100800 */
[----:B-1----:R-:W4:Y:S01]  /*3ce80*/  LDL.LU R151, [R1+0x8a8] ;  /* 0x0008a80001977983 */ /* 0x002f220000300800 */
[----:B---3--:R-:W-:-:S02]  /*3ce90*/  IMAD.MOV.U32 R4, RZ, RZ, R6 ;  /* 0x000000ffff047224 */ /* 0x008fc400078e0006 */
[----:B--2---:R-:W-:Y:S01]  /*3cea0*/  IMAD.MOV.U32 R5, RZ, RZ, R150 ;  /* 0x000000ffff057224 */ /* 0x004fe200078e0096 */
[----:B------:R1:W-:Y:S04]  /*3ceb0*/  STL [R1+0x824], R150 ;  /* 0x0008249601007387 */ /* 0x0003e80000100800 */
[----:B------:R2:W-:Y:S04]  /*3cec0*/  LDGSTS.E [R0+0x15f00], desc[UR46][R4.64], P0 ;  /* 0x15f0000004007fae */ /* 0x0005e8000812186e */
[----:B-1----:R-:W3:Y:S04]  /*3ced0*/  LDL.LU R150, [R1+0x8a4] ;  /* 0x0008a40001967983 */ /* 0x002ee80000300800 */
[----:B------:R-:W3:Y:S04]  /*3cee0*/  LDL.LU R6, [R1+0x8e8] ;  /* 0x0008e80001067983 */ /* 0x000ee80000300800 */
[----:B------:R-:W4:Y:S01]  /*3cef0*/  LDL.LU R5, [R1+0x844] ;  /* 0x0008440001057983 */ /* 0x000f220000300800 */
[----:B------:R-:W-:-:S02]  /*3cf00*/  IADD3 R7, P1, R7, UR8, RZ ;  /* 0x0000000807077c10 */ /* 0x000fc4000ff3e0ff */
[----:B------:R-:W-:-:S03]  /*3cf10*/  IADD3 R2, P2, R2, UR8, RZ ;  /* 0x0000000802027c10 */ /* 0x000fc6000ff5e0ff */
[----:B--2---:R-:W-:Y:S01]  /*3cf20*/  IMAD.MOV.U32 R4, RZ, RZ, R7 ;  /* 0x000000ffff047224 */ /* 0x004fe200078e0007 */
[----:B------:R-:W-:Y:S01]  /*3cf30*/  IADD3.X R3, R3, UR11, RZ, P2, !PT ;  /* 0x0000000b03037c10 */ /* 0x000fe200097fe4ff */
[----:B------:R1:W-:Y:S01]  /*3cf40*/  STL [R1+0x848], R7 ;  /* 0x0008480701007387 */ /* 0x0003e20000100800 */
[----:B----4-:R-:W-:-:S05]  /*3cf50*/  IADD3.X R5, R5, UR11, RZ, P1, !PT ;  /* 0x0000000b05057c10 */ /* 0x010fca0008ffe4ff */
[----:B------:R2:W-:Y:S04]  /*3cf60*/  STL [R1+0x844], R5 ;  /* 0x0008440501007387 */ /* 0x0005e80000100800 */
[----:B------:R4:W-:Y:S04]  /*3cf70*/  LDGSTS.E [R0+0x16300], desc[UR46][R4.64], P0 ;  /* 0x1630000004007fae */ /* 0x0009e8000812186e */
[----:B------:R3:W-:Y:S04]  /*3cf80*/  STL [R1+0x868], R2 ;  /* 0x0008680201007387 */ /* 0x0007e80000100800 */
[----:B-1----:R-:W3:Y:S01]  /*3cf90*/  LDL.LU R7, [R1+0x8e4] ;  /* 0x0008e40001077983 */ /* 0x002ee20000300800 */
[----:B----4-:R-:W-:-:S02]  /*3cfa0*/  IMAD.MOV.U32 R4, RZ, RZ, R2 ;  /* 0x000000ffff047224 */ /* 0x010fc400078e0002 */
[----:B--2---:R-:W-:Y:S01]  /*3cfb0*/  IMAD.MOV.U32 R5, RZ, RZ, R3 ;  /* 0x000000ffff057224 */ /* 0x004fe200078e0003 */
[----:B------:R1:W-:Y:S04]  /*3cfc0*/  STL [R1+0x864], R3 ;  /* 0x0008640301007387 */ /* 0x0003e80000100800 */
[----:B---3--:R-:W2:Y:S04]  /*3cfd0*/  LDL.LU R2, [R1+0x924] ;  /* 0x0009240001027983 */ /* 0x008ea80000300800 */
[----:B------:R3:W-:Y:S04]  /*3cfe0*/  LDGSTS.E [R0+0x16700], desc[UR46][R4.64], P0 ;  /* 0x1670000004007fae */ /* 0x0007e8000812186e */
[----:B-1----:R-:W4:Y:S04]  /*3cff0*/  LDL.LU R3, [R1+0x928] ;  /* 0x0009280001037983 */ /* 0x002f280000300800 */
[----:B------:R-:W2:Y:S04]  /*3d000*/  LDL.LU R4, [R1+0x884] ;  /* 0x0008840001047983 */ /* 0x000ea80000300800 */
[----:B------:R-:W3:Y:S01]  /*3d010*/  LDL.LU R5, [R1+0x888] ;  /* 0x0008880001057983 */ /* 0x000ee20000300800 */
[----:B------:R-:W-:-:S04]  /*3d020*/  IADD3 R151, P2, R151, UR8, RZ ;  /* 0x0000000897977c10 */ /* 0x000fc8000ff5e0ff */
[----:B------:R-:W-:Y:S02]  /*3d030*/  IADD3.X R150, R150, UR11, RZ, P2, !PT ;  /* 0x0000000b96967c10 */ /* 0x000fe400097fe4ff */
[----:B---3--:R-:W-:-:S04]  /*3d040*/  IADD3 R5, P1, R5, UR8, RZ ;  /* 0x0000000805057c10 */ /* 0x008fc8000ff3e0ff */
[----:B--2---:R-:W-:Y:S01]  /*3d050*/  IADD3.X R4, R4, UR11, RZ, P1, !PT ;  /* 0x0000000b04047c10 */ /* 0x004fe20008ffe4ff */
[----:B------:R1:W-:Y:S04]  /*3d060*/  STL [R1+0x888], R5 ;  /* 0x0008880501007387 */ /* 0x0003e80000100800 */
[----:B------:R2:W-:Y:S01]  /*3d070*/  STL [R1+0x884], R4 ;  /* 0x0008840401007387 */ /* 0x0005e20000100800 */
[----:B-1----:R-:W-:-:S04]  /*3d080*/  LOP3.LUT R5, R5, R4, RZ, 0x3c, !PT ;  /* 0x0000000405057212 */ /* 0x002fc800078e3cff */
[----:B--2---:R-:W-:-:S04]  /*3d090*/  LOP3.LUT R4, R5, R4, RZ, 0x3c, !PT ;  /* 0x0000000405047212 */ /* 0x004fc800078e3cff */
[----:B------:R-:W-:Y:S01]  /*3d0a0*/  LOP3.LUT R5, R5, R4, RZ, 0x3c, !PT ;  /* 0x0000000405057212 */ /* 0x000fe200078e3cff */
[----:B------:R-:W-:Y:S04]  /*3d0b0*/  STL [R1+0x8a8], R151 ;  /* 0x0008a89701007387 */ /* 0x000fe80000100800 */
[----:B------:R1:W-:Y:S04]  /*3d0c0*/  LDGSTS.E [R0+0x16b00], desc[UR46][R4.64], P0 ;  /* 0x16b0000004007fae */ /* 0x0003e8000812186e */
[----:B------:R2:W-:Y:S01]  /*3d0d0*/  STL [R1+0x8a4], R150 ;  /* 0x0008a49601007387 */ /* 0x0005e20000100800 */
[----:B-1----:R-:W-:-:S02]  /*3d0e0*/  IMAD.MOV.U32 R4, RZ, RZ, R151 ;  /* 0x000000ffff047224 */ /* 0x002fc400078e0097 */
[----:B------:R-:W-:Y:S02]  /*3d0f0*/  IMAD.MOV.U32 R5, RZ, RZ, R150 ;  /* 0x000000ffff057224 */ /* 0x000fe400078e0096 */
[----:B--2---:R-:W5:Y:S04]  /*3d100*/  LDL.LU R150, [R1+0xfcc] ;  /* 0x000fcc0001967983 */ /* 0x004f680000300800 */
[----:B------:R-:W5:Y:S04]  /*3d110*/  LDL.LU R151, [R1+0xfc8] ;  /* 0x000fc80001977983 */ /* 0x000f680000300800 */
[----:B------:R1:W-:Y:S04]  /*3d120*/  LDGSTS.E [R0+0x16f00], desc[UR46][R4.64], P0 ;  /* 0x16f0000004007fae */ /* 0x0003e8000812186e */
[----:B------:R-:W2:Y:S04]  /*3d130*/  LDL.LU R4, [R1+0x8c4] ;  /* 0x0008c40001047983 */ /* 0x000ea80000300800 */
[----:B------:R-:W1:Y:S01]  /*3d140*/  LDL.LU R5, [R1+0x8c8] ;  /* 0x0008c80001057983 */ /* 0x000e620000300800 */
[----:B------:R-:W-:-:S04]  /*3d150*/  IADD3 R6, P2, R6, UR8, RZ ;  /* 0x0000000806067c10 */ /* 0x000fc8000ff5e0ff */
[----:B------:R-:W-:Y:S02]  /*3d160*/  IADD3.X R7, R7, UR11, RZ, P2, !PT ;  /* 0x0000000b07077c10 */ /* 0x000fe400097fe4ff */
[----:B-1----:R-:W-:-:S04]  /*3d170*/  IADD3 R5, P1, R5, UR8, RZ ;  /* 0x0000000805057c10 */ /* 0x002fc8000ff3e0ff */
        /* <DEDUP_REMOVED lines=10> */
[----:B------:R-:W-:Y:S01]  /*3d220*/  IMAD.MOV.U32 R5, RZ, RZ, R7 ;  /* 0x000000ffff057224 */ /* 0x000fe200078e0007 */
[----:B----4-:R-:W-:Y:S01]  /*3d230*/  IADD3 R3, P2, R3, UR8, RZ ;  /* 0x0000000803037c10 */ /* 0x010fe2000ff5e0ff */
[----:B--2---:R-:W5:Y:S01]  /*3d240*/  LDL.LU R7, [R1+0xfc4] ;  /* 0x000fc40001077983 */ /* 0x004f620000300800 */
[----:B------:R-:W1:Y:S03]  /*3d250*/  LDC R6, c[0x0][0x230] ;  /* 0x00008c00ff067b82 */ /* 0x000e660000000800 */
[----:B------:R2:W-:Y:S04]  /*3d260*/  LDGSTS.E [R0+0x17700], desc[UR46][R4.64], P0 ;  /* 0x1770000004007fae */ /* 0x0005e8000812186e */
[----:B------:R-:W3:Y:S04]  /*3d270*/  LDL.LU R4, [R1+0x904] ;  /* 0x0009040001047983 */ /* 0x000ee80000300800 */
[----:B------:R-:W2:Y:S01]  /*3d280*/  LDL.LU R5, [R1+0x908] ;  /* 0x0009080001057983 */ /* 0x000ea20000300800 */
[----:B------:R-:W-:Y:S01]  /*3d290*/  IADD3.X R2, R2, UR11, RZ, P2, !PT ;  /* 0x0000000b02027c10 */ /* 0x000fe200097fe4ff */
[----:B-1----:R-:W-:Y:S01]  /*3d2a0*/  VIADD R6, R6, 0x3f ;  /* 0x0000003f06067836 */ /* 0x002fe20000000000 */
[----:B--2---:R-:W-:-:S04]  /*3d2b0*/  IADD3 R5, P1, R5, UR8, RZ ;  /* 0x0000000805057c10 */ /* 0x004fc8000ff3e0ff */
[----:B---3--:R-:W-:Y:S01]  /*3d2c0*/  IADD3.X R4, R4, UR11, RZ, P1, !PT ;  /* 0x0000000b04047c10 */ /* 0x008fe20008ffe4ff */
        /* <DEDUP_REMOVED lines=8> */
[----:B-1----:R-:W-:-:S03]  /*3d350*/  IMAD.MOV.U32 R5, RZ, RZ, R2 ;  /* 0x000000ffff057224 */ /* 0x002fc600078e0002 */
[----:B--2---:R1:W5:Y:S01]  /*3d360*/  LDL.LU R2, [R1+0xfc0] ;  /* 0x000fc00001027983 */ /* 0x0043620000300800 */
[----:B------:R-:W-:Y:S01]  /*3d370*/  IMAD.MOV.U32 R4, RZ, RZ, R3 ;  /* 0x000000ffff047224 */ /* 0x000fe200078e0003 */
[----:B------:R-:W-:-:S04]  /*3d380*/  SHF.R.S32.HI R3, RZ, 0x1f, R6 ;  /* 0x0000001fff037819 */ /* 0x000fc80000011406 */
[----:B------:R-:W-:Y:S01]  /*3d390*/  LEA.HI R3, R3, R6, RZ, 0x6 ;  /* 0x0000000603037211 */ /* 0x000fe200078f30ff */
[----:B------:R-:W-:Y:S01]  /*3d3a0*/  UIADD3 UR4, UR4, 0x1, URZ ;  /* 0x0000000104047890 */ /* 0x000fe2000fffe03f */
[----:B------:R-:W2:Y:S02]  /*3d3b0*/  S2R R6, SR_TID.X ;  /* 0x0000000000067919 */ /* 0x000ea40000002100 */
[----:B------:R-:W-:Y:S01]  /*3d3c0*/  SHF.R.S32.HI R3, RZ, 0x6, R3 ;  /* 0x00000006ff037819 */ /* 0x000fe20000011403 */
[----:B------:R1:W-:Y:S03]  /*3d3d0*/  LDGSTS.E [R0+0x17f00], desc[UR46][R4.64], P0 ;  /* 0x17f0000004007fae */ /* 0x0003e6000812186e */
[----:B------:R-:W-:Y:S01]  /*3d3e0*/  ISETP.NE.U32.AND P0, PT, R3, UR4, PT ;  /* 0x0000000403007c0c */ /* 0x000fe2000bf05070 */
[----:B------:R-:W0:Y:S01]  /*3d3f0*/  LDGDEPBAR ;  /* 0x00000000000079af */ /* 0x000e220000000000 */
[----:B--2---:R-:W-:-:S04]  /*3d400*/  SHF.R.U32.HI R6, RZ, 0x6, R6 ;  /* 0x00000006ff067819 */ /* 0x004fc80000011606 */
[----:B------:R-:W-:-:S07]  /*3d410*/  SGXT.U32 R6, R6, 0x1 ;  /* 0x000000010606781a */ /* 0x000fce0000000000 */
[----:B-1----:R-:W-:Y:S05]  /*3d420*/  @P0 BRA `(.L_x_1) ;  /* 0xffffff4400380947 */ /* 0x002fea000383ffff */
.L_x_0:
[----:B------:R-:W2:Y:S01]  /*3d430*/  LDL.LU R252, [R1+0xb38] ;  /* 0x000b380001fc7983 */ /* 0x000ea20000300800 */
[----:B------:R-:W-:-:S04]  /*3d440*/  DEPBAR.LE SB0, 0x0 ;  /* 0x000080000000791a */ /* 0x000fc80000000000 */
[----:B-----5:R1:W-:Y:S01]  /*3d450*/  STL [R1+0xfd4], R151 ;  /* 0x000fd49701007387 */ /* 0x0203e20000100800 */
[----:B------:R-:W-:Y:S01]  /*3d460*/  ULDC UR4, c[0x0][0x22c] ;  /* 0x00008b0000047ab9 */ /* 0x000fe20000000800 */
[----:B------:R-:W-:Y:S01]  /*3d470*/  ULDC UR6, c[0x0][0x22c] ;  /* 0x00008b0000067ab9 */ /* 0x000fe20000000800 */
[----:B------:R-:W3:Y:S01]  /*3d480*/  S2R R0, SR_TID.X ;  /* 0x0000000000007919 */ /* 0x000ee20000002100 */
[----:B-1----:R-:W4:Y:S04]  /*3d490*/  LDL.LU R151, [R1+0xb3c] ;  /* 0x000b3c0001977983 */ /* 0x002f280000300800 */
[----:B------:R-:W2:Y:S01]  /*3d4a0*/  LDL.LU R6, [R1+0xbc4] ;  /* 0x000bc40001067983 */ /* 0x000ea20000300800 */
[----:B------:R-:W1:Y:S01]  /*3d4b0*/  S2R R3, SR_TID.X ;  /* 0x0000000000037919 */ /* 0x000e620000002100 */
[----:B---3--:R-:W-:-:S02]  /*3d4c0*/  IMAD.SHL.U32 R4, R0, 0x8, RZ ;  /* 0x0000000800047824 */ /* 0x008fc400078e00ff */
[----:B------:R-:W-:-:S03]  /*3d4d0*/  IMAD.SHL.U32 R0, R0, 0x80, RZ ;  /* 0x0000008000007824 */ /* 0x000fc600078e00ff */
[----:B------:R-:W-:Y:S02]  /*3d4e0*/  LOP3.LUT R4, R4, 0x380, RZ, 0xc0, !PT ;  /* 0x0000038004047812 */ /* 0x000fe400078ec0ff */
[----:B------:R-:W-:-:S04]  /*3d4f0*/  LOP3.LUT R0, R0, 0x400, RZ, 0xc0, !PT ;  /* 0x0000040000007812 */ /* 0x000fc800078ec0ff */
[----:B------:R-:W-:Y:S02]  /*3d500*/  IADD3 R0, R4, UR45, R0 ;  /* 0x0000002d04007c10 */ /* 0x000fe4000fffe000 */
[----:B------:R-:W3:Y:S01]  /*3d510*/  LDL.LU R4, [R1+0xbc0] ;  /* 0x000bc00001047983 */ /* 0x000ee20000300800 */
[----:B-1----:R-:W-:-:S05]  /*3d520*/  IMAD.SHL.U32 R3, R3, 0x10, RZ ;  /* 0x0000001003037824 */ /* 0x002fca00078e00ff */
[----:B------:R-:W-:Y:S01]  /*3d530*/  LOP3.LUT R5, R3, 0x70, RZ, 0xc0, !PT ;  /* 0x0000007003057812 */ /* 0x000fe200078ec0ff */
[----:B------:R-:W-:Y:S06]  /*3d540*/  BAR.SYNC.DEFER_BLOCKING 0x0 ;  /* 0x0000000000007b1d */ /* 0x000fec0000010000 */
[----:B----4-:R-:W-:Y:S01]  /*3d550*/  STL.64 [R1+0x11d0], R150 ;  /* 0x0011d09601007387 */ /* 0x010fe20000100a00 */
[----:B--2---:R-:W-:Y:S01]  /*3d560*/  ISETP.GE.AND P0, PT, R151, R252, PT ;  /* 0x000000fc9700720c */ /* 0x004fe20003f06270 */
[----:B------:R-:W-:Y:S01]  /*3d570*/  IMAD.IADD R0, R5, 0x1, R0 ;  /* 0x0000000105007824 */ /* 0x000fe200078e0200 */
[----:B------:R-:W-:Y:S01]  /*3d580*/  LOP3.LUT R3, R3, 0x7f0, RZ, 0xc0, !PT ;  /* 0x000007f003037812 */ /* 0x000fe200078ec0ff */
[----:B------:R-:W-:Y:S01]  /*3d590*/  STL.64 [R1+0x11c8], R148 ;  /* 0x0011c89401007387 */ /* 0x000fe20000100a00 */
[----:B------:R-:W1:Y:S03]  /*3d5a0*/  LDC R252, c[0x0][0x248] ;  /* 0x00009200fffc7b82 */ /* 0x000e660000000800 */
        /* <DEDUP_REMOVED lines=62> */
[----:B--2---:R-:W2:Y:S04]  /*3d990*/  LDL.LU R24, [R1] ;  /* 0x0000000001187983 */ /* 0x004ea80000300800 */
[----:B------:R-:W2:Y:S04]  /*3d9a0*/  LDL.LU R25, [R1+0x4] ;  /* 0x0000040001197983 */ /* 0x000ea80000300800 */
[----:B------:R-:W2:Y:S04]  /*3d9b0*/  LDL.LU R26, [R1+0x8] ;  /* 0x00000800011a7983 */ /* 0x000ea80000300800 */
[----:B------:R-:W2:Y:S04]  /*3d9c0*/  LDL.LU R27, [R1+0xc] ;  /* 0x00000c00011b7983 */ /* 0x000ea80000300800 */
        /* <DEDUP_REMOVED lines=72> */
[----:B------:R-:W-:Y:S01]  /*3de50*/  ISETP.LT.AND P6, PT, R6, UR4, !P0 ;  /* 0x0000000406007c0c */ /* 0x000fe2000c7c1270 */
[----:B------:R-:W-:-:S02]  /*3de60*/  ULDC UR4, c[0x0][0x244] ;  /* 0x0000910000047ab9 */ /* 0x000fc40000000800 */
[----:B------:R-:W4:Y:S01]  /*3de70*/  LDL.LU R100, [R1+0x130] ;  /* 0x0001300001647983 */ /* 0x000f220000300800 */
[----:B---3--:R-:W-:Y:S01]  /*3de80*/  ISETP.LT.AND P1, PT, R4, UR6, !P0 ;  /* 0x0000000604007c0c */ /* 0x008fe2000c721270 */
[----:B------:R-:W-:Y:S02]  /*3de90*/  ULDC.64 UR6, c[0x0][0x220] ;  /* 0x0000880000067ab9 */ /* 0x000fe40000000a00 */
[----:B------:R-:W3:Y:S04]  /*3dea0*/  LDL.LU R101, [R1+0x134] ;  /* 0x0001340001657983 */ /* 0x000ee80000300800 */
[----:B--2---:R-:W-:Y:S01]  /*3deb0*/  STSM.16.M88.4 [R0], R24 ;  /* 0x0000001800007844 */ /* 0x004fe20000000200 */
[----:B------:R-:W-:Y:S06]  /*3dec0*/  BAR.SYNC.DEFER_BLOCKING 0x0 ;  /* 0x0000000000007b1d */ /* 0x000fec0000010000 */
[----:B------:R-:W3:Y:S04]  /*3ded0*/  LDL.LU R102, [R1+0x138] ;  /* 0x0001380001667983 */ /* 0x000ee80000300800 */
[----:B------:R-:W3:Y:S04]  /*3dee0*/  LDL.LU R103, [R1+0x13c] ;  /* 0x00013c0001677983 */ /* 0x000ee80000300800 */
[----:B------:R-:W2:Y:S04]  /*3def0*/  LDL.LU R104, [R1+0x140] ;  /* 0x0001400001687983 */ /* 0x000ea80000300800 */
[----:B------:R-:W2:Y:S04]  /*3df00*/  LDL.LU R105, [R1+0x144] ;  /* 0x0001440001697983 */ /* 0x000ea80000300800 */
[----:B------:R-:W1:Y:S01]  /*3df10*/  LDS.128 R4, [R3+UR45] ;  /* 0x0000002d03047984 */ /* 0x000e620008000c00 */
[----:B------:R-:W-:Y:S06]  /*3df20*/  BAR.SYNC.DEFER_BLOCKING 0x0 ;  /* 0x0000000000007b1d */ /* 0x000fec0000010000 */
[----:B------:R-:W2:Y:S04]  /*3df30*/  LDL.LU R106, [R1+0x148] ;  /* 0x00014800016a7983 */ /* 0x000ea80000300800 */
        /* <DEDUP_REMOVED lines=23> */
[----:B----4-:R-:W-:Y:S04]  /*3e0b0*/  STSM.16.M88.4 [R0], R28 ;  /* 0x0000001c00007844 */ /* 0x010fe80000000200 */
[----:B------:R-:W4:Y:S04]  /*3e0c0*/  LDL.LU R130, [R1+0x1a8] ;  /* 0x0001a80001827983 */ /* 0x000f280000300800 */
[----:B------:R-:W4:Y:S01]  /*3e0d0*/  LDL.LU R131, [R1+0x1ac] ;  /* 0x0001ac0001837983 */ /* 0x000f220000300800 */
[----:B------:R-:W-:Y:S06]  /*3e0e0*/  BAR.SYNC.DEFER_BLOCKING 0x0 ;  /* 0x0000000000007b1d */ /* 0x000fec0000010000 */
        /* <DEDUP_REMOVED lines=20> */
[----:B-1----:R-:W-:Y:S04]  /*3e230*/  STL.64 [R1+0x200], R4 ;  /* 0x0002000401007387 */ /* 0x002fe80000100a00 */
[----:B------:R-:W-:Y:S04]  /*3e240*/  STL.64 [R1+0x208], R6 ;  /* 0x0002080601007387 */ /* 0x000fe80000100a00 */
[----:B------:R-:W1:Y:S01]  /*3e250*/  LDS.128 R4, [R3+UR45] ;  /* 0x0000002d03047984 */ /* 0x000e620008000c00 */
[----:B------:R-:W-:Y:S06]  /*3e260*/  BAR.SYNC.DEFER_BLOCKING 0x0 ;  /* 0x0000000000007b1d */ /* 0x000fec0000010000 */
[----:B------:R-:W-:Y:S02]  /*3e270*/  STSM.16.M88.4 [R0], R32 ;  /* 0x0000002000007844 */ /* 0x000fe40000000200 */
[----:B------:R-:W-:Y:S06]  /*3e280*/  BAR.SYNC.DEFER_BLOCKING 0x0 ;  /* 0x0000000000007b1d */ /* 0x000fec0000010000 */
[----:B------:R-:W1:Y:S02]  /*3e290*/  LDS.128 R248, [R3+UR45] ;  /* 0x0000002d03f87984 */ /* 0x000e640008000c00 */
[----:B------:R-:W-:Y:S06]  /*3e2a0*/  BAR.SYNC.DEFER_BLOCKING 0x0 ;  /* 0x0000000000007b1d */ /* 0x000fec0000010000 */
[----:B-1----:R-:W-:Y:S04]  /*3e2b0*/  STL.64 [R1], R4 ;  /* 0x0000000401007387 */ /* 0x002fe80000100a00 */
[----:B------:R-:W-:Y:S04]  /*3e2c0*/  STL.64 [R1+0x8], R6 ;  /* 0x0000080601007387 */ /* 0x000fe80000100a00 */
[----:B------:R-:W-:Y:S04]  /*3e2d0*/  STL [R1+0xfd0], R250 ;  /* 0x000fd0fa01007387 */ /* 0x000fe80000100800 */
[----:B------:R-:W-:Y:S04]  /*3e2e0*/  STL.64 [R1+0xfc8], R248 ;  /* 0x000fc8f801007387 */ /* 0x000fe80000100a00 */
[----:B------:R1:W-:Y:S02]  /*3e2f0*/  STL [R1+0xfc0], R251 ;  /* 0x000fc0fb01007387 */ /* 0x0003e40000100800 */
[----:B-1----:R-:W1:Y:S02]  /*3e300*/  S2R R251, SR_TID.X ;  /* 0x0000000000fb7919 */ /* 0x002e640000002100 */
[----:B------:R-:W-:Y:S01]  /*3e310*/  STSM.16.M88.4 [R0], R36 ;  /* 0x0000002400007844 */ /* 0x000fe20000000200 */
[----:B-1----:R-:W-:-:S05]  /*3e320*/  IMAD.SHL.U32 R251, R251, 0x10, RZ ;  /* 0x00000010fbfb7824 */ /* 0x002fca00078e00ff */
[----:B------:R-:W-:Y:S01]  /*3e330*/  LOP3.LUT R251, R251, 0x7f0, RZ, 0xc0, !PT ;  /* 0x000007f0fbfb7812 */ /* 0x000fe200078ec0ff */
[----:B------:R-:W-:Y:S06]  /*3e340*/  BAR.SYNC.DEFER_BLOCKING 0x0 ;  /* 0x0000000000007b1d */ /* 0x000fec0000010000 */
[----:B------:R-:W1:Y:S02]  /*3e350*/  LDS.128 R244, [R251+UR45] ;  /* 0x0000002dfbf47984 */ /* 0x000e640008000c00 */
[----:B------:R-:W-:Y:S06]  /*3e360*/  BAR.SYNC.DEFER_BLOCKING 0x0 ;  /* 0x0000000000007b1d */ /* 0x000fec0000010000 */
[----:B------:R-:W-:Y:S02]  /*3e370*/  STSM.16.M88.4 [R0], R40 ;  /* 0x0000002800007844 */ /* 0x000fe40000000200 */
        /* <DEDUP_REMOVED lines=59> */
[----:B---3--:R-:W-:Y:S02]  /*3e730*/  STSM.16.M88.4 [R0], R100 ;  /* 0x0000006400007844 */ /* 0x008fe40000000200 */
[----:B------:R-:W-:Y:S06]  /*3e740*/  BAR.SYNC.DEFER_BLOCKING 0x0 ;  /* 0x0000000000007b1d */ /* 0x000fec0000010000 */
[----:B------:R-:W3:Y:S02]  /*3e750*/  LDS.128 R192, [R251+UR45] ;  /* 0x0000002dfbc07984 */ /* 0x000ee40008000c00 */
[----:B------:R-:W-:Y:S06]  /*3e760*/  BAR.SYNC.DEFER_BLOCKING 0x0 ;  /* 0x0000000000007b1d */ /* 0x000fec0000010000 */
[----:B--2---:R-:W-:Y:S02]  /*3e770*/  STSM.16.M88.4 [R0], R104 ;  /* 0x0000006800007844 */ /* 0x004fe40000000200 */
[----:B------:R-:W-:Y:S06]  /*3e780*/  BAR.SYNC.DEFER_BLOCKING 0x0 ;  /* 0x0000000000007b1d */ /* 0x000fec0000010000 */
[----:B------:R-:W2:Y:S02]  /*3e790*/  LDS.128 R196, [R251+UR45] ;  /* 0x0000002dfbc47984 */ /* 0x000ea40008000c00 */
[----:B------:R-:W-:Y:S06]  /*3e7a0*/  BAR.SYNC.DEFER_BLOCKING 0x0 ;  /* 0x0000000000007b1d */ /* 0x000fec0000010000 */
[----:B------:R-:W-:Y:S02]  /*3e7b0*/  STSM.16.M88.4 [R0], R108 ;  /* 0x0000006c00007844 */ /* 0x000fe40000000200 */
        /* <DEDUP_REMOVED lines=19> */
[----:B----4-:R-:W-:Y:S02]  /*3e8f0*/  STSM.16.M88.4 [R0], R128 ;  /* 0x0000008000007844 */ /* 0x010fe40000000200 */
[----:B------:R-:W-:Y:S06]  /*3e900*/  BAR.SYNC.DEFER_BLOCKING 0x0 ;  /* 0x0000000000007b1d */ /* 0x000fec0000010000 */
[----:B------:R-:W4:Y:S02]  /*3e910*/  LDS.128 R220, [R251+UR45] ;  /* 0x0000002dfbdc7984 */ /* 0x000f240008000c00 */
[----:B------:R-:W-:Y:S06]  /*3e920*/  BAR.SYNC.DEFER_BLOCKING 0x0 ;  /* 0x0000000000007b1d */ /* 0x000fec0000010000 */
[----:B------:R-:W-:Y:S02]  /*3e930*/  STSM.16.M88.4 [R0], R132 ;  /* 0x0000008400007844 */ /* 0x000fe40000000200 */
        /* <DEDUP_REMOVED lines=15> */
[----:B------:R1:W-:Y:S02]  /*3ea30*/  STSM.16.M88.4 [R0], R148 ;  /* 0x0000009400007844 */ /* 0x0003e40000000200 */
[----:B------:R-:W-:Y:S06]  /*3ea40*/  BAR.SYNC.DEFER_BLOCKING 0x0 ;  /* 0x0000000000007b1d */ /* 0x000fec0000010000 */
[----:B-1----:R-:W3:Y:S04]  /*3ea50*/  LDL.LU.64 R150, [R1+0x11d0] ;  /* 0x0011d00001967983 */ /* 0x002ee80000300a00 */
[----:B------:R-:W2:Y:S04]  /*3ea60*/  LDL.LU.64 R148, [R1+0x11c8] ;  /* 0x0011c80001947983 */ /* 0x000ea80000300a00 */
[----:B------:R-:W4:Y:S04]  /*3ea70*/  LDL.LU.64 R146, [R1+0x11c0] ;  /* 0x0011c00001927983 */ /* 0x000f280000300a00 */
[----:B------:R-:W4:Y:S04]  /*3ea80*/  LDL.LU.64 R144, [R1+0x11b8] ;  /* 0x0011b80001907983 */ /* 0x000f280000300a00 */
[----:B------:R-:W2:Y:S04]  /*3ea90*/  LDL.LU.64 R142, [R1+0x11b0] ;  /* 0x0011b000018e7983 */ /* 0x000ea80000300a00 */
        /* <DEDUP_REMOVED lines=9> */
[----:B------:R-:W3:Y:S04]  /*3eb30*/  LDL.LU.64 R122, [R1+0x1160] ;  /* 0x00116000017a7983 */ /* 0x000ee80000300a00 */
[----:B------:R-:W3:Y:S04]  /*3eb40*/  LDL.LU.64 R120, [R1+0x1158] ;  /* 0x0011580001787983 */ /* 0x000ee80000300a00 */
        /* <DEDUP_REMOVED lines=48> */
[----:B------:R-:W1:Y:S01]  /*3ee50*/  LDS.128 R240, [R251+UR45] ;  /* 0x0000002dfbf07984 */ /* 0x000e620008000c00 */
[----:B------:R-:W-:Y:S06]  /*3ee60*/  BAR.SYNC.DEFER_BLOCKING 0x0 ;  /* 0x0000000000007b1d */ /* 0x000fec0000010000 */
[----:B------:R-:W4:Y:S04]  /*3ee70*/  LDL.LU R248, [R1+0xb40] ;  /* 0x000b400001f87983 */ /* 0x000f280000300800 */
[----:B---3--:R-:W-:Y:S01]  /*3ee80*/  STSM.16.M88.4 [R0], R24 ;  /* 0x0000001800007844 */ /* 0x008fe20000000200 */
[----:B------:R-:W-:Y:S06]  /*3ee90*/  BAR.SYNC.DEFER_BLOCKING 0x0 ;  /* 0x0000000000007b1d */ /* 0x000fec0000010000 */
[----:B------:R-:W3:Y:S02]  /*3eea0*/  LDS.128 R24, [R251+UR45] ;  /* 0x0000002dfb187984 */ /* 0x000ee40008000c00 */
[----:B------:R-:W-:Y:S06]  /*3eeb0*/  BAR.SYNC.DEFER_BLOCKING 0x0 ;  /* 0x0000000000007b1d */ /* 0x000fec0000010000 */
[----:B--2---:R-:W-:Y:S02]  /*3eec0*/  STSM.16.M88.4 [R0], R28 ;  /* 0x0000001c00007844 */ /* 0x004fe40000000200 */
        /* <DEDUP_REMOVED lines=94> */
[----:B------:R-:W-:Y:S01]  /*3f4b0*/  BAR.SYNC.DEFER_BLOCKING 0x0 ;  /* 0x0000000000007b1d */ /* 0x000fe20000010000 */
[----:B------:R-:W-:-:S05]  /*3f4c0*/  IMAD R249, R151, UR4, RZ ;  /* 0x0000000497f97c24 */ /* 0x000fca000f8e02ff */
[----:B------:R-:W3:Y:S04]  /*3f4d0*/  LDL.LU R151, [R1+0xfd4] ;  /* 0x000fd40001977983 */ /* 0x000ee80000300800 */
[----:B------:R-:W-:Y:S01]  /*3f4e0*/  STSM.16.M88.4 [R0], R124 ;  /* 0x0000007c00007844 */ /* 0x000fe20000000200 */
[-C--:B------:R-:W-:Y:S01]  /*3f4f0*/  IMAD R250, R248, R252.reuse, RZ ;  /* 0x000000fcf8fa7224 */ /* 0x080fe200078e02ff */
[----:B------:R-:W-:Y:S01]  /*3f500*/  ULDC UR4, c[0x0][0x22c] ;  /* 0x00008b0000047ab9 */ /* 0x000fe20000000800 */
        /* <DEDUP_REMOVED lines=20> */
[----:B-1----:R-:W-:-:S05]  /*3f650*/  IMAD R144, R2, R252, RZ ;  /* 0x000000fc02907224 */ /* 0x002fca00078e02ff */
[----:B------:R-:W-:Y:S01]  /*3f660*/  STL [R1+0x14], R144 ;  /* 0x0000149001007387 */ /* 0x000fe20000100800 */
[----:B------:R-:W-:Y:S06]  /*3f670*/  BAR.SYNC.DEFER_BLOCKING 0x0 ;  /* 0x0000000000007b1d */ /* 0x000fec0000010000 */
[----:B------:R-:W2:Y:S04]  /*3f680*/  LDL.LU R252, [R1+0x14] ;  /* 0x0000140001fc7983 */ /* 0x000ea80000300800 */
[----:B------:R1:W4:Y:S01]  /*3f690*/  LDS.128 R144, [R251+UR45] ;  /* 0x0000002dfb907984 */ /* 0x0003220008000c00 */
[----:B------:R-:W-:Y:S06]  /*3f6a0*/  BAR.SYNC.DEFER_BLOCKING 0x0 ;  /* 0x0000000000007b1d */ /* 0x000fec0000010000 */
[----:B-1----:R-:W4:Y:S04]  /*3f6b0*/  LDL.LU R251, [R1+0xb4c] ;  /* 0x000b4c0001fb7983 */ /* 0x002f280000300800 */
[----:B---3--:R1:W-:Y:S04]  /*3f6c0*/  STSM.16.M88.4 [R0], R148 ;  /* 0x0000009400007844 */ /* 0x0083e80000000200 */
[----:B-1----:R-:W3:Y:S04]  /*3f6d0*/  LDL.LU R151, [R1+0xb44] ;  /* 0x000b440001977983 */ /* 0x002ee80000300800 */
[----:B------:R-:W4:Y:S04]  /*3f6e0*/  LDL.LU R150, [R1+0x200] ;  /* 0x0002000001967983 */ /* 0x000f280000300800 */
[----:B------:R-:W4:Y:S01]  /*3f6f0*/  LDL.LU R0, [R1+0xb48] ;  /* 0x000b480001007983 */ /* 0x000f220000300800 */
[----:B------:R-:W-:Y:S01]  /*3f700*/  BAR.SYNC.DEFER_BLOCKING 0x0 ;  /* 0x0000000000007b1d */ /* 0x000fe20000010000 */
[----:B------:R-:W-:-:S02]  /*3f710*/  LEA R3, P3, R249, UR6, 0x2 ;  /* 0x00000006f9037c11 */ /* 0x000fc4000f8610ff */
[----:B------:R-:W-:Y:S02]  /*3f720*/  ISETP.LT.AND P2, PT, R2, UR5, !P0 ;  /* 0x0000000502007c0c */ /* 0x000fe4000c741270 */
[----:B------:R-:W-:Y:S01]  /*3f730*/  ISETP.LT.AND P5, PT, R248, UR4, !P0 ;  /* 0x00000004f8007c0c */ /* 0x000fe2000c7a1270 */
[----:B------:R-:W-:Y:S01]  /*3f740*/  ULDC UR4, c[0x0][0x22c] ;  /* 0x00008b0000047ab9 */ /* 0x000fe20000000800 */
[----:B------:R-:W-:Y:S02]  /*3f750*/  LEA.HI.X.SX32 R2, R249, UR7, 0x2, P3 ;  /* 0x00000007f9027c11 */ /* 0x000fe400098f16ff */
[----:B------:R-:W-:-:S04]  /*3f760*/  LEA R148, P3, R250, R3, 0x2 ;  /* 0x00000003fa947211 */ /* 0x000fc800078610ff */
[----:B------:R-:W-:Y:S02]  /*3f770*/  LEA.HI.X.SX32 R149, R250, R2, 0x2, P3 ;  /* 0x00000002fa957211 */ /* 0x000fe400018f16ff */
[----:B------:R-:W4:Y:S01]  /*3f780*/  LDL.LU R250, [R1+0xfd0] ;  /* 0x000fd00001fa7983 */ /* 0x000f220000300800 */
[----:B--2---:R-:W-:-:S04]  /*3f790*/  LEA R248, P4, R252, R3, 0x2 ;  /* 0x00000003fcf87211 */ /* 0x004fc800078810ff */
[----:B------:R-:W-:Y:S02]  /*3f7a0*/  LEA.HI.X.SX32 R249, R252, R2, 0x2, P4 ;  /* 0x00000002fcf97211 */ /* 0x000fe400020f16ff */
[----:B------:R-:W1:Y:S01]  /*3f7b0*/  LDC R252, c[0x0][0x248] ;  /* 0x00009200fffc7b82 */ /* 0x000e620000000800 */
[C---:B---3--:R-:W-:Y:S01]  /*3f7c0*/  ISETP.LT.AND P4, PT, R151.reuse, UR4, !P0 ;  /* 0x0000000497007c0c */ /* 0x048fe2000c781270 */
[----:B------:R-:W-:Y:S01]  /*3f7d0*/  ULDC UR4, c[0x0][0x22c] ;  /* 0x00008b0000047ab9 */ /* 0x000fe20000000800 */
[-C--:B-1----:R-:W-:Y:S01]  /*3f7e0*/  IMAD R151, R151, R252.reuse, RZ ;  /* 0x000000fc97977224 */ /* 0x082fe200078e02ff */
[----:B----4-:R1:W-:Y:S01]  /*3f7f0*/  @P2 STG.E desc[UR46][R248.64], R150 ;  /* 0x00000096f8002986 */ /* 0x0103e2000c10192e */
[C---:B------:R-:W-:Y:S01]  /*3f800*/  ISETP.LT.AND P3, PT, R0.reuse, UR4, !P0 ;  /* 0x0000000400007c0c */ /* 0x040fe2000c761270 */
[----:B------:R-:W-:Y:S01]  /*3f810*/  IMAD R0, R0, R252, RZ ;  /* 0x000000fc00007224 */ /* 0x000fe200078e02ff */
[----:B------:R-:W-:Y:S01]  /*3f820*/  ULDC UR4, c[0x0][0x22c] ;  /* 0x00008b0000047ab9 */ /* 0x000fe20000000800 */
[----:B-1----:R-:W2:Y:S04]  /*3f830*/  LDL.LU.64 R248, [R1+0xfc8] ;  /* 0x000fc80001f87983 */ /* 0x002ea80000300a00 */
[----:B------:R-:W3:Y:S01]  /*3f840*/  LDL.LU R252, [R1+0x204] ;  /* 0x0002040001fc7983 */ /* 0x000ee20000300800 */
[----:B------:R-:W-:-:S04]  /*3f850*/  LEA R150, P2, R151, R3, 0x2 ;  /* 0x0000000397967211 */ /* 0x000fc800078410ff */
[----:B------:R-:W-:Y:S02]  /*3f860*/  LEA.HI.X.SX32 R151, R151, R2, 0x2, P2 ;  /* 0x0000000297977211 */ /* 0x000fe400010f16ff */
[C---:B------:R-:W-:Y:S01]  /*3f870*/  ISETP.LT.AND P2, PT, R251.reuse, UR4, !P0 ;  /* 0x00000004fb007c0c */ /* 0x040fe2000c741270 */
[----:B------:R-:W-:Y:S01]  /*3f880*/  ULDC UR4, c[0x0][0x22c] ;  /* 0x00008b0000047ab9 */ /* 0x000fe20000000800 */
[----:B---3--:R1:W-:Y:S02]  /*3f890*/  @P5 STG.E desc[UR46][R148.64], R252 ;  /* 0x000000fc94005986 */ /* 0x0083e4000c10192e */
[----:B-1----:R-:W1:Y:S01]  /*3f8a0*/  LDC R252, c[0x0][0x248] ;  /* 0x00009200fffc7b82 */ /* 0x002e620000000800 */
[C---:B------:R-:W-:Y:S01]  /*3f8b0*/  LEA R148, P5, R0.reuse, R3, 0x2 ;  /* 0x0000000300947211 */ /* 0x040fe200078a10ff */
[----:B-1----:R-:W-:Y:S02]  /*3f8c0*/  IMAD R149, R251, R252, RZ ;  /* 0x000000fcfb957224 */ /* 0x002fe400078e02ff */
[----:B------:R-:W3:Y:S04]  /*3f8d0*/  LDL.LU R252, [R1+0x208] ;  /* 0x0002080001fc7983 */ /* 0x000ee80000300800 */
[----:B------:R-:W4:Y:S04]  /*3f8e0*/  LDL.LU R251, [R1+0xb58] ;  /* 0x000b580001fb7983 */ /* 0x000f280000300800 */
[----:B------:R1:W-:Y:S02]  /*3f8f0*/  STL [R1+0x10], R149 ;  /* 0x0000109501007387 */ /* 0x0003e40000100800 */
[----:B-1----:R-:W-:-:S02]  /*3f900*/  LEA.HI.X.SX32 R149, R0, R2, 0x2, P5 ;  /* 0x0000000200957211 */ /* 0x002fc400028f16ff */
[----:B------:R-:W2:Y:S04]  /*3f910*/  LDL.LU R0, [R1+0xb50] ;  /* 0x000b500001007983 */ /* 0x000ea80000300800 */
[----:B---3--:R1:W-:Y:S02]  /*3f920*/  @P4 STG.E desc[UR46][R150.64], R252 ;  /* 0x000000fc96004986 */ /* 0x0083e4000c10192e */
[----:B-1----:R-:W1:Y:S01]  /*3f930*/  LDC R252, c[0x0][0x248] ;  /* 0x00009200fffc7b82 */ /* 0x002e620000000800 */
[C---:B--2---:R-:W-:Y:S01]  /*3f940*/  ISETP.LT.AND P5, PT, R0.reuse, UR4, !P0 ;  /* 0x0000000400007c0c */ /* 0x044fe2000c7a1270 */
[----:B------:R-:W-:Y:S01]  /*3f950*/  ULDC UR4, c[0x0][0x22c] ;  /* 0x00008b0000047ab9 */ /* 0x000fe20000000800 */
[----:B-1----:R-:W-:Y:S02]  /*3f960*/  IMAD R0, R0, R252, RZ ;  /* 0x000000fc00007224 */ /* 0x002fe400078e02ff */
[----:B------:R-:W2:Y:S04]  /*3f970*/  LDL.LU R252, [R1+0x10] ;  /* 0x0000100001fc7983 */ /* 0x000ea80000300800 */
[----:B------:R-:W3:Y:S04]  /*3f980*/  LDL.LU R151, [R1+0x20c] ;  /* 0x00020c0001977983 */ /* 0x000ee80000300800 */
[----:B---3--:R1:W-:Y:S04]  /*3f990*/  @P3 STG.E desc[UR46][R148.64], R151 ;  /* 0x0000009794003986 */ /* 0x0083e8000c10192e */
[----:B-1----:R-:W3:Y:S01]  /*3f9a0*/  LDL.LU R149, [R1+0xb54] ;  /* 0x000b540001957983 */ /* 0x002ee20000300800 */
[----:B--2---:R-:W-:-:S04]  /*3f9b0*/  LEA R150, P4, R252, R3, 0x2 ;  /* 0x00000003fc967211 */ /* 0x004fc800078810ff */
[----:B------:R-:W-:Y:S02]  /*3f9c0*/  LEA.HI.X.SX32 R151, R252, R2, 0x2, P4 ;  /* 0x00000002fc977211 */ /* 0x000fe400020f16ff */
[----:B------:R-:W1:Y:S01]  /*3f9d0*/  LDC R252, c[0x0][0x248] ;  /* 0x00009200fffc7b82 */ /* 0x000e620000000800 */
[----:B------:R-:W-:Y:S02]  /*3f9e0*/  LEA R148, P3, R0, R3, 0x2 ;  /* 0x0000000300947211 */ /* 0x000fe400078610ff */
[C---:B---3--:R-:W-:Y:S01]  /*3f9f0*/  ISETP.LT.AND P4, PT, R149.reuse, UR4, !P0 ;  /* 0x0000000495007c0c */ /* 0x048fe2000c781270 */
[----:B-1----:R-:W-:Y:S01]  /*3fa00*/  IMAD R149, R149, R252, RZ ;  /* 0x000000fc95957224 */ /* 0x002fe200078e02ff */
[----:B------:R-:W-:-:S04]  /*3fa10*/  ULDC UR4, c[0x0][0x22c] ;  /* 0x00008b0000047ab9 */ /* 0x000fc80000000800 */
[----:B------:R1:W-:Y:S02]  /*3fa20*/  STL [R1+0x10], R149 ;  /* 0x0000109501007387 */ /* 0x0003e40000100800 */
[----:B-1----:R-:W-:Y:S02]  /*3fa30*/  LEA.HI.X.SX32 R149, R0, R2, 0x2, P3 ;  /* 0x0000000200957211 */ /* 0x002fe400018f16ff */
[----:B------:R-:W2:Y:S01]  /*3fa40*/  LDL.LU R0, [R1] ;  /* 0x0000000001007983 */ /* 0x000ea20000300800 */
[C---:B----4-:R-:W-:Y:S01]  /*3fa50*/  ISETP.LT.AND P3, PT, R251.reuse, UR4, !P0 ;  /* 0x00000004fb007c0c */ /* 0x050fe2000c761270 */
[----:B------:R-:W-:Y:S02]  /*3fa60*/  ULDC UR4, c[0x0][0x22c] ;  /* 0x00008b0000047ab9 */ /* 0x000fe40000000800 */
[----:B--2---:R1:W-:Y:S02]  /*3fa70*/  @P2 STG.E desc[UR46][R150.64], R0 ;  /* 0x0000000096002986 */ /* 0x0043e4000c10192e */
[----:B-1----:R-:W-:-:S02]  /*3fa80*/  IMAD R0, R251, R252, RZ ;  /* 0x000000fcfb007224 */ /* 0x002fc400078e02ff */
[----:B------:R-:W2:Y:S04]  /*3fa90*/  LDL.LU R252, [R1+0x10] ;  /* 0x0000100001fc7983 */ /* 0x000ea80000300800 */
[----:B------:R-:W3:Y:S04]  /*3faa0*/  LDL.LU R251, [R1+0xb64] ;  /* 0x000b640001fb7983 */ /* 0x000ee80000300800 */
[----:B------:R-:W4:Y:S04]  /*3fab0*/  LDL.LU R151, [R1+0x4] ;  /* 0x0000040001977983 */ /* 0x000f280000300800 */
[----:B----4-:R1:W-:Y:S04]  /*3fac0*/  @P5 STG.E desc[UR46][R148.64], R151 ;  /* 0x0000009794005986 */ /* 0x0103e8000c10192e */
[----:B-1----:R-:W4:Y:S01]  /*3fad0*/  LDL.LU R149, [R1+0xb5c] ;  /* 0x000b5c0001957983 */ /* 0x002f220000300800 */
[----:B--2---:R-:W-:-:S04]  /*3fae0*/  LEA R150, P2, R252, R3, 0x2 ;  /* 0x00000003fc967211 */ /* 0x004fc800078410ff */
[----:B------:R-:W-:Y:S02]  /*3faf0*/  LEA.HI.X.SX32 R151, R252, R2, 0x2, P2 ;  /* 0x00000002fc977211 */ /* 0x000fe400010f16ff */
[----:B------:R-:W1:Y:S01]  /*3fb00*/  LDC R252, c[0x0][0x248] ;  /* 0x00009200fffc7b82 */ /* 0x000e620000000800 */
[C---:B------:R-:W-:Y:S02]  /*3fb10*/  LEA R148, P5, R0.reuse, R3, 0x2 ;  /* 0x0000000300947211 */ /* 0x040fe400078a10ff */
[C---:B----4-:R-:W-:Y:S01]  /*3fb20*/  ISETP.LT.AND P2, PT, R149.reuse, UR4, !P0 ;  /* 0x0000000495007c0c */ /* 0x050fe2000c741270 */
[----:B-1----:R-:W-:Y:S01]  /*3fb30*/  IMAD R149, R149, R252, RZ ;  /* 0x000000fc95957224 */ /* 0x002fe200078e02ff */
[----:B------:R-:W-:Y:S01]  /*3fb40*/  ULDC UR4, c[0x0][0x22c] ;  /* 0x00008b0000047ab9 */ /* 0x000fe20000000800 */
[----:B------:R-:W2:Y:S04]  /*3fb50*/  LDL.LU R252, [R1+0x8] ;  /* 0x0000080001fc7983 */ /* 0x000ea80000300800 */
[----:B------:R1:W-:Y:S02]  /*3fb60*/  STL [R1], R149 ;  /* 0x0000009501007387 */ /* 0x0003e40000100800 */
[----:B-1----:R-:W-:-:S02]  /*3fb70*/  LEA.HI.X.SX32 R149, R0, R2, 0x2, P5 ;  /* 0x0000000200957211 */ /* 0x002fc400028f16ff */
[----:B------:R-:W4:Y:S04]  /*3fb80*/  LDL.LU R0, [R1+0xb60] ;  /* 0x000b600001007983 */ /* 0x000f280000300800 */
[----:B--2---:R1:W-:Y:S02]  /*3fb90*/  @P4 STG.E desc[UR46][R150.64], R252 ;  /* 0x000000fc96004986 */ /* 0x0043e4000c10192e */
[----:B-1----:R-:W1:Y:S01]  /*3fba0*/  LDC R252, c[0x0][0x248] ;  /* 0x00009200fffc7b82 */ /* 0x002e620000000800 */
[C---:B----4-:R-:W-:Y:S01]  /*3fbb0*/  ISETP.LT.AND P5, PT, R0.reuse, UR4, !P0 ;  /* 0x0000000400007c0c */ /* 0x050fe2000c7a1270 */
[----:B------:R-:W-:Y:S01]  /*3fbc0*/  ULDC UR4, c[0x0][0x22c] ;  /* 0x00008b0000047ab9 */ /* 0x000fe20000000800 */
[----:B-1----:R-:W-:Y:S02]  /*3fbd0*/  IMAD R0, R0, R252, RZ ;  /* 0x000000fc00007224 */ /* 0x002fe400078e02ff */
[----:B------:R-:W2:Y:S04]  /*3fbe0*/  LDL.LU R252, [R1] ;  /* 0x0000000001fc7983 */ /* 0x000ea80000300800 */
[----:B------:R-:W4:Y:S01]  /*3fbf0*/  LDL.LU R151, [R1+0xc] ;  /* 0x00000c0001977983 */ /* 0x000f220000300800 */
[----:B--2---:R-:W-:-:S03]  /*3fc00*/  LEA R150, P4, R252, R3, 0x2 ;  /* 0x00000003fc967211 */ /* 0x004fc600078810ff */
[----:B----4-:R1:W-:Y:S02]  /*3fc10*/  @P3 STG.E desc[UR46][R148.64], R151 ;  /* 0x0000009794003986 */ /* 0x0103e4000c10192e */
[-C--:B-1----:R-:W-:Y:S02]  /*3fc20*/  LEA.HI.X.SX32 R151, R252, R2.reuse, 0x2, P4 ;  /* 0x00000002fc977211 */ /* 0x082fe400020f16ff */
[----:B------:R-:W1:Y:S01]  /*3fc30*/  LDC R252, c[0x0][0x248] ;  /* 0x00009200fffc7b82 */ /* 0x000e620000000800 */
[C---:B------:R-:W-:Y:S02]  /*3fc40*/  LEA R148, P3, R0.reuse, R3, 0x2 ;  /* 0x0000000300947211 */ /* 0x040fe400078610ff */
[----:B---3--:R-:W-:Y:S01]  /*3fc50*/  ISETP.LT.AND P4, PT, R251, UR4, !P0 ;  /* 0x00000004fb007c0c */ /* 0x008fe2000c781270 */
[----:B------:R2:W-:Y:S01]  /*3fc60*/  @P2 STG.E desc[UR46][R150.64], R248 ;  /* 0x000000f896002986 */ /* 0x0005e2000c10192e */
[----:B------:R-:W-:Y:S01]  /*3fc70*/  LEA.HI.X.SX32 R149, R0, R2, 0x2, P3 ;  /* 0x0000000200957211 */ /* 0x000fe200018f16ff */
[----:B------:R-:W-:-:S02]  /*3fc80*/  ULDC UR4, c[0x0][0x22c] ;  /* 0x00008b0000047ab9 */ /* 0x000fc40000000800 */
[----:B------:R-:W3:Y:S04]  /*3fc90*/  LDL.LU R0, [R1+0xb68] ;  /* 0x000b680001007983 */ /* 0x000ee80000300800 */
[----:B------:R4:W-:Y:S01]  /*3fca0*/  @P5 STG.E desc[UR46][R148.64], R249 ;  /* 0x000000f994005986 */ /* 0x0009e2000c10192e */
[----:B-1----:R-:W-:-:S04]  /*3fcb0*/  IMAD R251, R251, R252, RZ ;  /* 0x000000fcfbfb7224 */ /* 0x002fc800078e02ff */
[----:B--2---:R-:W-:Y:S02]  /*3fcc0*/  IMAD.MOV.U32 R151, RZ, RZ, R251 ;  /* 0x000000ffff977224 */ /* 0x004fe400078e00fb */
[----:B------:R-:W2:Y:S02]  /*3fcd0*/  LDL.LU R251, [R1+0xfc0] ;  /* 0x000fc00001fb7983 */ /* 0x000ea40000300800 */
[----:B----4-:R-:W-:Y:S01]  /*3fce0*/  IMAD.MOV.U32 R249, RZ, RZ, R151 ;  /* 0x000000fffff97224 */ /* 0x010fe200078e0097 */
[----:B------:R-:W-:Y:S01]  /*3fcf0*/  LEA R248, P2, R151, R3, 0x2 ;  /* 0x0000000397f87211 */ /* 0x000fe200078410ff */
[----:B------:R-:W4:Y:S03]  /*3fd00*/  LDL.LU R149, [R1+0xb6c] ;  /* 0x000b6c0001957983 */ /* 0x000f260000300800 */
[----:B------:R-:W-:Y:S01]  /*3fd10*/  LEA.HI.X.SX32 R249, R249, R2, 0x2, P2 ;  /* 0x00000002f9f97211 */ /* 0x000fe200010f16ff */
[----:B------:R-:W2:Y:S04]  /*3fd20*/  LDL.LU R148, [R1+0xb70] ;  /* 0x000b700001947983 */ /* 0x000ea80000300800 */
[----:B------:R1:W-:Y:S04]  /*3fd30*/  @P4 STG.E desc[UR46][R248.64], R250 ;  /* 0x000000faf8004986 */ /* 0x0003e8000c10192e */
[----:B-1----:R-:W2:Y:S04]  /*3fd40*/  LDL.LU R248, [R1+0xb74] ;  /* 0x000b740001f87983 */ /* 0x002ea80000300800 */
[----:B------:R-:W2:Y:S04]  /*3fd50*/  LDL.LU R249, [R1+0xb78] ;  /* 0x000b780001f97983 */ /* 0x000ea80000300800 */
[----:B------:R-:W2:Y:S01]  /*3fd60*/  LDL.LU R250, [R1+0xb80] ;  /* 0x000b800001fa7983 */ /* 0x000ea20000300800 */
[C---:B---3--:R-:W-:Y:S01]  /*3fd70*/  ISETP.LT.AND P3, PT, R0.reuse, UR4, !P0 ;  /* 0x0000000400007c0c */ /* 0x048fe2000c761270 */
[----:B------:R-:W-:Y:S01]  /*3fd80*/  IMAD R0, R0, R252, RZ ;  /* 0x000000fc00007224 */ /* 0x000fe200078e02ff */
[----:B------:R-:W-:-:S04]  /*3fd90*/  ULDC UR4, c[0x0][0x22c] ;  /* 0x00008b0000047ab9 */ /* 0x000fc80000000800 */
[----:B------:R-:W-:-:S04]  /*3fda0*/  LEA R150, P5, R0, R3, 0x2 ;  /* 0x0000000300967211 */ /* 0x000fc800078a10ff */
[----:B------:R-:W-:Y:S02]  /*3fdb0*/  LEA.HI.X.SX32 R151, R0, R2, 0x2, P5 ;  /* 0x0000000200977211 */ /* 0x000fe400028f16ff */
[C---:B----4-:R-:W-:Y:S01]  /*3fdc0*/  ISETP.LT.AND P2, PT, R149.reuse, UR4, !P0 ;  /* 0x0000000495007c0c */ /* 0x050fe2000c741270 */
[-C--:B------:R-:W-:Y:S01]  /*3fdd0*/  IMAD R149, R149, R252.reuse, RZ ;  /* 0x000000fc95957224 */ /* 0x080fe200078e02ff */
[----:B------:R-:W-:Y:S01]  /*3fde0*/  ULDC UR4, c[0x0][0x22c] ;  /* 0x00008b0000047ab9 */ /* 0x000fe20000000800 */
[C---:B--2---:R-:W-:Y:S01]  /*3fdf0*/  IMAD R0, R148.reuse, R252, RZ ;  /* 0x000000fc94007224 */ /* 0x044fe200078e02ff */
[----:B------:R-:W-:Y:S01]  /*3fe00*/  ISETP.LT.AND P5, PT, R148, UR4, !P0 ;  /* 0x0000000494007c0c */ /* 0x000fe2000c7a1270 */
[----:B------:R1:W-:Y:S01]  /*3fe10*/  @P3 STG.E desc[UR46][R150.64], R251 ;  /* 0x000000fb96003986 */ /* 0x0003e2000c10192e */
[----:B------:R-:W-:Y:S01]  /*3fe20*/  LEA R148, P4, R149, R3, 0x2 ;  /* 0x0000000395947211 */ /* 0x000fe200078810ff */
[----:B------:R-:W-:-:S03]  /*3fe30*/  ULDC UR4, c[0x0][0x22c] ;  /* 0x00008b0000047ab9 */ /* 0x000fc60000000800 */
[-C--:B------:R-:W-:Y:S02]  /*3fe40*/  LEA.HI.X.SX32 R149, R149, R2.reuse, 0x2, P4 ;  /* 0x0000000295957211 */ /* 0x080fe400020f16ff */
[----:B-1----:R-:W-:Y:S01]  /*3fe50*/  LEA R150, P3, R0, R3, 0x2 ;  /* 0x0000000300967211 */ /* 0x002fe200078610ff */
[----:B------:R-:W2:Y:S01]  /*3fe60*/  LDL.LU R251, [R1+0xb7c] ;  /* 0x000b7c0001fb7983 */ /* 0x000ea20000300800 */
[----:B------:R-:W-:Y:S01]  /*3fe70*/  ISETP.LT.AND P4, PT, R248, UR4, !P0 ;  /* 0x00000004f8007c0c */ /* 0x000fe2000c781270 */
[----:B------:R-:W-:Y:S01]  /*3fe80*/  ULDC UR4, c[0x0][0x22c] ;  /* 0x00008b0000047ab9 */ /* 0x000fe20000000800 */
[----:B------:R-:W-:Y:S02]  /*3fe90*/  LEA.HI.X.SX32 R151, R0, R2, 0x2, P3 ;  /* 0x0000000200977211 */ /* 0x000fe400018f16ff */
[C---:B------:R-:W-:Y:S01]  /*3fea0*/  ISETP.LT.AND P3, PT, R249.reuse, UR4, !P0 ;  /* 0x00000004f9007c0c */ /* 0x040fe2000c761270 */
[-C--:B------:R-:W-:Y:S01]  /*3feb0*/  IMAD R0, R249, R252.reuse, RZ ;  /* 0x000000fcf9007224 */ /* 0x080fe200078e02ff */
[----:B------:R1:W-:Y:S01]  /*3fec0*/  @P2 STG.E desc[UR46][R148.64], R244 ;  /* 0x000000f494002986 */ /* 0x0003e2000c10192e */
[----:B------:R-:W-:Y:S01]  /*3fed0*/  IMAD R248, R248, R252, RZ ;  /* 0x000000fcf8f87224 */ /* 0x000fe200078e02ff */
[----:B------:R-:W-:-:S02]  /*3fee0*/  ULDC UR4, c[0x0][0x22c] ;  /* 0x00008b0000047ab9 */ /* 0x000fc40000000800 */
[----:B------:R-:W3:Y:S02]  /*3fef0*/  LDL.LU R249, [R1+0xb8c] ;  /* 0x000b8c0001f97983 */ /* 0x000ee40000300800 */
[-C--:B-1----:R-:W-:Y:S01]  /*3ff00*/  LEA R148, P2, R248, R3.reuse, 0x2 ;  /* 0x00000003f8947211 */ /* 0x082fe200078410ff */
[----:B------:R-:W-:Y:S01]  /*3ff10*/  IMAD R244, R250, R252, RZ ;  /* 0x000000fcfaf47224 */ /* 0x000fe200078e02ff */
[----:B------:R1:W-:Y:S02]  /*3ff20*/  @P5 STG.E desc[UR46][R150.64], R245 ;  /* 0x000000f596005986 */ /* 0x0003e4000c10192e */
[----:B------:R-:W-:Y:S02]  /*3ff30*/  LEA.HI.X.SX32 R149, R248, R2, 0x2, P2 ;  /* 0x00000002f8957211 */ /* 0x000fe400010f16ff */
[----:B------:R-:W-:Y:S01]  /*3ff40*/  ISETP.LT.AND P2, PT, R250, UR4, !P0 ;  /* 0x00000004fa007c0c */ /* 0x000fe2000c741270 */
[----:B------:R-:W-:Y:S01]  /*3ff50*/  ULDC UR4, c[0x0][0x22c] ;  /* 0x00008b0000047ab9 */ /* 0x000fe20000000800 */
[----:B------:R-:W4:Y:S04]  /*3ff60*/  LDL.LU R250, [R1+0xb88] ;  /* 0x000b880001fa7983 */ /* 0x000f280000300800 */
[----:B------:R1:W-:Y:S02]  /*3ff70*/  @P4 STG.E desc[UR46][R148.64], R246 ;  /* 0x000000f694004986 */ /* 0x0003e4000c10192e */
[----:B-1----:R-:W-:-:S02]  /*3ff80*/  LEA R150, P5, R0, R3, 0x2 ;  /* 0x0000000300967211 */ /* 0x002fc400078a10ff */
[----:B------:R-:W4:Y:S02]  /*3ff90*/  LDL.LU R245, [R1+0xb98] ;  /* 0x000b980001f57983 */ /* 0x000f240000300800 */
[----:B------:R-:W-:Y:S02]  /*3ffa0*/  LEA.HI.X.SX32 R151, R0, R2, 0x2, P5 ;  /* 0x0000000200977211 */ /* 0x000fe400028f16ff */
[----:B------:R-:W-:-:S04]  /*3ffb0*/  LEA R148, P4, R244, R3, 0x2 ;  /* 0x00000003f4947211 */ /* 0x000fc800078810ff */
[----:B------:R-:W-:Y:S01]  /*3ffc0*/  LEA.HI.X.SX32 R149, R244, R2, 0x2, P4 ;  /* 0x00000002f4957211 */ /* 0x000fe200020f16ff */
[----:B------:R1:W-:Y:S01]  /*3ffd0*/  @P3 STG.E desc[UR46][R150.64], R247 ;  /* 0x000000f796003986 */ /* 0x0003e2000c10192e */
[----:B--2---:R-:W-:Y:S01]  /*3ffe0*/  ISETP.LT.AND P5, PT, R251, UR4, !P0 ;  /* 0x00000004fb007c0c */ /* 0x004fe2000c7a1270 */
[----:B------:R-:W-:Y:S02]  /*3fff0*/  ULDC UR4, c[0x0][0x22c] ;  /* 0x00008b0000047ab9 */ /* 0x000fe40000000800 */
[C---:B---3--:R-:W-:Y:S01]  /*40000*/  ISETP.LT.AND P4, PT, R249.reuse, UR4, !P0 ;  /* 0x00000004f9007c0c */ /* 0x048fe2000c781270 */
[-C--:B------:R-:W-:Y:S02]  /*40010*/  IMAD R244, R249, R252.reuse, RZ ;  /* 0x000000fcf9f47224 */ /* 0x080fe400078e02ff */
[----:B------:R-:W-:Y:S01]  /*40020*/  IMAD R0, R251, R252, RZ ;  /* 0x000000fcfb007224 */ /* 0x000fe200078e02ff */
[----:B------:R-:W2:Y:S01]  /*40030*/  LDL.LU R249, [R1+0xb94] ;  /* 0x000b940001f97983 */ /* 0x000ea20000300800 */
[----:B------:R-:W-:-:S03]  /*40040*/  ULDC UR4, c[0x0][0x22c] ;  /* 0x00008b0000047ab9 */ /* 0x000fc60000000800 */
[----:B------:R-:W3:Y:S04]  /*40050*/  LDL.LU R248, [R1+0xba4] ;  /* 0x000ba40001f87983 */ /* 0x000ee80000300800 */
[----:B-1----:R-:W3:Y:S01]  /*40060*/  LDL.LU R247, [R1+0xba0] ;  /* 0x000ba00001f77983 */ /* 0x002ee20000300800 */
[----:B------:R-:W-:-:S03]  /*40070*/  LEA R150, P3, R0, R3, 0x2 ;  /* 0x0000000300967211 */ /* 0x000fc600078610ff */
[----:B------:R1:W-:Y:S01]  /*40080*/  @P2 STG.E desc[UR46][R148.64], R4 ;  /* 0x0000000494002986 */ /* 0x0003e2000c10192e */
[----:B------:R-:W-:Y:S01]  /*40090*/  LEA.HI.X.SX32 R151, R0, R2, 0x2, P3 ;  /* 0x0000000200977211 */ /* 0x000fe200018f16ff */
[C---:B----4-:R-:W-:Y:S01]  /*400a0*/  IMAD R0, R250.reuse, R252, RZ ;  /* 0x000000fcfa007224 */ /* 0x050fe200078e02ff */
[----:B------:R-:W-:Y:S01]  /*400b0*/  ISETP.LT.AND P3, PT, R250, UR4, !P0 ;  /* 0x00000004fa007c0c */ /* 0x000fe2000c761270 */
[----:B------:R-:W4:Y:S01]  /*400c0*/  LDL.LU R246, [R1+0xbb0] ;  /* 0x000bb00001f67983 */ /* 0x000f220000300800 */
[----:B------:R-:W-:-:S03]  /*400d0*/  ULDC UR4, c[0x0][0x22c] ;  /* 0x00008b0000047ab9 */ /* 0x000fc60000000800 */
[----:B------:R1:W-:Y:S02]  /*400e0*/  @P5 STG.E desc[UR46][R150.64], R5 ;  /* 0x0000000596005986 */ /* 0x0003e4000c10192e */
[-C--:B-1----:R-:W-:Y:S02]  /*400f0*/  LEA R4, P2, R244, R3.reuse, 0x2 ;  /* 0x00000003f4047211 */ /* 0x082fe400078410ff */
[----:B------:R-:W-:Y:S02]  /*40100*/  LEA R148, P5, R0, R3, 0x2 ;  /* 0x0000000300947211 */ /* 0x000fe400078a10ff */
[----:B------:R-:W-:Y:S01]  /*40110*/  LEA.HI.X.SX32 R5, R244, R2, 0x2, P2 ;  /* 0x00000002f4057211 */ /* 0x000fe200010f16ff */
[C---:B------:R-:W-:Y:S01]  /*40120*/  IMAD R150, R245.reuse, R252, RZ ;  /* 0x000000fcf5967224 */ /* 0x040fe200078e02ff */
[----:B------:R-:W-:Y:S01]  /*40130*/  ISETP.LT.AND P2, PT, R245, UR4, !P0 ;  /* 0x00000004f5007c0c */ /* 0x000fe2000c741270 */
[----:B------:R-:W-:Y:S01]  /*40140*/  ULDC UR4, c[0x0][0x22c] ;  /* 0x00008b0000047ab9 */ /* 0x000fe20000000800 */
[----:B------:R-:W4:Y:S01]  /*40150*/  LDL.LU R245, [R1+0xbac] ;  /* 0x000bac0001f57983 */ /* 0x000f220000300800 */
[----:B------:R-:W-:-:S03]  /*40160*/  LEA.HI.X.SX32 R149, R0, R2, 0x2, P5 ;  /* 0x0000000200957211 */ /* 0x000fc600028f16ff */
[----:B------:R-:W4:Y:S04]  /*40170*/  LDL.LU R244, [R1+0xbbc] ;  /* 0x000bbc0001f47983 */ /* 0x000f280000300800 */
[----:B------:R1:W-:Y:S04]  /*40180*/  @P4 STG.E desc[UR46][R4.64], R6 ;  /* 0x0000000604004986 */ /* 0x0003e8000c10192e */
[----:B------:R1:W-:Y:S04]  /*40190*/  @P3 STG.E desc[UR46][R148.64], R7 ;  /* 0x0000000794003986 */ /* 0x0003e8000c10192e */
[----:B------:R-:W4:Y:S01]  /*401a0*/  LDL.LU R151, [R1+0xbb8] ;  /* 0x000bb80001977983 */ /* 0x000f220000300800 */
[----:B-1----:R-:W-:-:S04]  /*401b0*/  LEA R4, P4, R150, R3, 0x2 ;  /* 0x0000000396047211 */ /* 0x002fc800078810ff */
[----:B------:R-:W-:Y:S02]  /*401c0*/  LEA.HI.X.SX32 R5, R150, R2, 0x2, P4 ;  /* 0x0000000296057211 */ /* 0x000fe400020f16ff */
[----:B------:R-:W4:Y:S04]  /*401d0*/  LDL.LU R150, [R1+0xbb4] ;  /* 0x000bb40001967983 */ /* 0x000f280000300800 */
[----:B------:R1:W-:Y:S04]  /*401e0*/  @P2 STG.E desc[UR46][R4.64], R8 ;  /* 0x0000000804002986 */ /* 0x0003e8000c10192e */
[----:B------:R-:W4:Y:S01]  /*401f0*/  LDL.LU R149, [R1+0xba8] ;  /* 0x000ba80001957983 */ /* 0x000f220000300800 */
[C---:B--2---:R-:W-:Y:S01]  /*40200*/  IMAD R0, R249.reuse, R252, RZ ;  /* 0x000000fcf9007224 */ /* 0x044fe200078e02ff */
[----:B------:R-:W-:Y:S01]  /*40210*/  ISETP.LT.AND P5, PT, R249, UR4, !P0 ;  /* 0x00000004f9007c0c */ /* 0x000fe2000c7a1270 */
[----:B------:R-:W-:-:S03]  /*40220*/  ULDC UR4, c[0x0][0x22c] ;  /* 0x00008b0000047ab9 */ /* 0x000fc60000000800 */
[-C--:B------:R-:W-:Y:S01]  /*40230*/  LEA R6, P3, R0, R3.reuse, 0x2 ;  /* 0x0000000300067211 */ /* 0x080fe200078610ff */
[C---:B---3--:R-:W-:Y:S01]  /*40240*/  IMAD R148, R248.reuse, R252, RZ ;  /* 0x000000fcf8947224 */ /* 0x048fe200078e02ff */
[----:B------:R-:W-:Y:S01]  /*40250*/  ISETP.LT.AND P4, PT, R248, UR4, !P0 ;  /* 0x00000004f8007c0c */ /* 0x000fe2000c781270 */
[----:B------:R-:W-:Y:S01]  /*40260*/  ULDC UR4, c[0x0][0x22c] ;  /* 0x00008b0000047ab9 */ /* 0x000fe20000000800 */
[----:B------:R-:W-:Y:S01]  /*40270*/  LEA.HI.X.SX32 R7, R0, R2, 0x2, P3 ;  /* 0x0000000200077211 */ /* 0x000fe200018f16ff */
[C---:B------:R-:W-:Y:S01]  /*40280*/  IMAD R0, R247.reuse, R252, RZ ;  /* 0x000000fcf7007224 */ /* 0x040fe200078e02ff */
[----:B------:R-:W-:Y:S01]  /*40290*/  ISETP.LT.AND P3, PT, R247, UR4, !P0 ;  /* 0x00000004f7007c0c */ /* 0x000fe2000c761270 */
[----:B------:R-:W-:Y:S01]  /*402a0*/  ULDC UR4, c[0x0][0x22c] ;  /* 0x00008b0000047ab9 */ /* 0x000fe20000000800 */
[C---:B-1----:R-:W-:Y:S01]  /*402b0*/  LEA R4, P2, R148.reuse, R3, 0x2 ;  /* 0x0000000394047211 */ /* 0x042fe200078410ff */
[----:B------:R1:W-:Y:S03]  /*402c0*/  @P5 STG.E desc[UR46][R6.64], R9 ;  /* 0x0000000906005986 */ /* 0x0003e6000c10192e */
[----:B------:R-:W-:-:S02]  /*402d0*/  LEA.HI.X.SX32 R5, R148, R2, 0x2, P2 ;  /* 0x0000000294057211 */ /* 0x000fc400010f16ff */
[CC--:B-1----:R-:W-:Y:S01]  /*402e0*/  LEA R6, P5, R0.reuse, R3.reuse, 0x2 ;  /* 0x0000000300067211 */ /* 0x0c2fe200078a10ff */
[----:B------:R-:W2:Y:S03]  /*402f0*/  LDL.LU R9, [R1+0xb9c] ;  /* 0x000b9c0001097983 */ /* 0x000ea60000300800 */
[----:B------:R-:W-:Y:S01]  /*40300*/  LEA.HI.X.SX32 R7, R0, R2, 0x2, P5 ;  /* 0x0000000200077211 */ /* 0x000fe200028f16ff */
[----:B------:R-:W-:Y:S04]  /*40310*/  @P4 STG.E desc[UR46][R4.64], R10 ;  /* 0x0000000a04004986 */ /* 0x000fe8000c10192e */
[----:B------:R1:W-:Y:S04]  /*40320*/  @P3 STG.E desc[UR46][R6.64], R11 ;  /* 0x0000000b06003986 */ /* 0x0003e8000c10192e */
[----:B-1----:R-:W3:Y:S04]  /*40330*/  LDL.LU R11, [R1+0xb90] ;  /* 0x000b9000010b7983 */ /* 0x002ee80000300800 */
[----:B------:R-:W3:Y:S04]  /*40340*/  LDL.LU R148, [R1+0xb84] ;  /* 0x000b840001947983 */ /* 0x000ee80000300800 */
[----:B------:R-:W3:Y:S01]  /*40350*/  LDL.LU R10, [R1+0xc38] ;  /* 0x000c3800010a7983 */ /* 0x000ee20000300800 */
[CC--:B----4-:R-:W-:Y:S01]  /*40360*/  IMAD R8, R246.reuse, R252.reuse, RZ ;  /* 0x000000fcf6087224 */ /* 0x0d0fe200078e02ff */
[----:B------:R-:W-:Y:S01]  /*40370*/  ISETP.LT.AND P2, PT, R246, UR4, !P0 ;  /* 0x00000004f6007c0c */ /* 0x000fe2000c741270 */
[----:B------:R-:W-:Y:S01]  /*40380*/  ULDC UR4, c[0x0][0x22c] ;  /* 0x00008b0000047ab9 */ /* 0x000fe20000000800 */
[C---:B------:R-:W-:Y:S01]  /*40390*/  IMAD R0, R245.reuse, R252, RZ ;  /* 0x000000fcf5007224 */ /* 0x040fe200078e02ff */
[----:B------:R-:W-:Y:S01]  /*403a0*/  ISETP.LT.AND P5, PT, R245, UR4, !P0 ;  /* 0x00000004f5007c0c */ /* 0x000fe2000c7a1270 */
[----:B------:R-:W-:Y:S01]  /*403b0*/  ULDC UR4, c[0x0][0x22c] ;  /* 0x00008b0000047ab9 */ /* 0x000fe20000000800 */
[----:B------:R-:W-:-:S02]  /*403c0*/  LEA R4, P4, R8, R3, 0x2 ;  /* 0x0000000308047211 */ /* 0x000fc400078810ff */
[-C--:B------:R-:W-:Y:S02]  /*403d0*/  LEA R6, P3, R0, R3.reuse, 0x2 ;  /* 0x0000000300067211 */ /* 0x080fe400078610ff */
[----:B------:R-:W-:Y:S01]  /*403e0*/  LEA.HI.X.SX32 R5, R8, R2, 0x2, P4 ;  /* 0x0000000208057211 */ /* 0x000fe200020f16ff */
[C---:B------:R-:W-:Y:S01]  /*403f0*/  IMAD R8, R244.reuse, R252, RZ ;  /* 0x000000fcf4087224 */ /* 0x040fe200078e02ff */
[----:B------:R-:W-:Y:S01]  /*40400*/  ISETP.LT.AND P4, PT, R244, UR4, !P0 ;  /* 0x00000004f4007c0c */ /* 0x000fe2000c781270 */
[----:B------:R-:W-:Y:S01]  /*40410*/  ULDC UR4, c[0x0][0x22c] ;  /* 0x00008b0000047ab9 */ /* 0x000fe20000000800 */
[----:B------:R-:W-:Y:S01]  /*40420*/  LEA.HI.X.SX32 R7, R0, R2, 0x2, P3 ;  /* 0x0000000200077211 */ /* 0x000fe200018f16ff */
[----:B------:R1:W-:Y:S01]  /*40430*/  @P2 STG.E desc[UR46][R4.64], R12 ;  /* 0x0000000c04002986 */ /* 0x0003e2000c10192e */
[C---:B------:R-:W-:Y:S01]  /*40440*/  IMAD R0, R151.reuse, R252, RZ ;  /* 0x000000fc97007224 */ /* 0x040fe200078e02ff */
[----:B------:R-:W-:Y:S01]  /*40450*/  ISETP.LT.AND P3, PT, R151, UR4, !P0 ;  /* 0x0000000497007c0c */ /* 0x000fe2000c761270 */
[----:B------:R-:W-:Y:S01]  /*40460*/  ULDC UR4, c[0x0][0x22c] ;  /* 0x00008b0000047ab9 */ /* 0x000fe20000000800 */
[----:B------:R4:W-:Y:S01]  /*40470*/  @P5 STG.E desc[UR46][R6.64], R13 ;  /* 0x0000000d06005986 */ /* 0x0009e2000c10192e */
[----:B-1----:R-:W-:-:S03]  /*40480*/  LEA R4, P2, R8, R3, 0x2 ;  /* 0x0000000308047211 */ /* 0x002fc600078410ff */
[----:B------:R-:W3:Y:S01]  /*40490*/  LDL.LU R12, [R1+0xc40] ;  /* 0x000c4000010c7983 */ /* 0x000ee20000300800 */
[-C--:B----4-:R-:W-:Y:S02]  /*404a0*/  LEA R6, P5, R0, R3.reuse, 0x2 ;  /* 0x0000000300067211 */ /* 0x090fe400078a10ff */
        /* <DEDUP_REMOVED lines=10> */
[----:B-1----:R-:W-:-:S02]  /*40550*/  LEA R4, P4, R8, R3, 0x2 ;  /* 0x0000000308047211 */ /* 0x002fc400078810ff */
[----:B----4-:R-:W-:Y:S02]  /*40560*/  LEA R6, P3, R0, R3, 0x2 ;  /* 0x0000000300067211 */ /* 0x010fe400078610ff */
[-C--:B------:R-:W-:Y:S02]  /*40570*/  LEA.HI.X.SX32 R5, R8, R2.reuse, 0x2, P4 ;  /* 0x0000000208057211 */ /* 0x080fe400020f16ff */
[----:B------:R-:W-:-:S03]  /*40580*/  LEA.HI.X.SX32 R7, R0, R2, 0x2, P3 ;  /* 0x0000000200077211 */ /* 0x000fc600018f16ff */
[----:B------:R1:W-:Y:S04]  /*40590*/  @P2 STG.E desc[UR46][R4.64], R16 ;  /* 0x0000001004002986 */ /* 0x0003e8000c10192e */
[----:B------:R4:W-:Y:S01]  /*405a0*/  @P5 STG.E desc[UR46][R6.64], R17 ;  /* 0x0000001106005986 */ /* 0x0009e2000c10192e */
[C---:B--2---:R-:W-:Y:S01]  /*405b0*/  ISETP.LT.AND P4, PT, R9.reuse, UR4, !P0 ;  /* 0x0000000409007c0c */ /* 0x044fe2000c781270 */
[----:B------:R-:W-:Y:S01]  /*405c0*/  IMAD R8, R9, R252, RZ ;  /* 0x000000fc09087224 */ /* 0x000fe200078e02ff */
[----:B------:R-:W-:Y:S01]  /*405d0*/  ULDC UR4, c[0x0][0x22c] ;  /* 0x00008b0000047ab9 */ /* 0x000fe20000000800 */
[----:B------:R-:W2:Y:S03]  /*405e0*/  LDL.LU R9, [R1+0xc48] ;  /* 0x000c480001097983 */ /* 0x000ea60000300800 */
[----:B-1----:R-:W-:-:S04]  /*405f0*/  LEA R4, P2, R8, R3, 0x2 ;  /* 0x0000000308047211 */ /* 0x002fc800078410ff */
[----:B------:R-:W-:Y:S02]  /*40600*/  LEA.HI.X.SX32 R5, R8, R2, 0x2, P2 ;  /* 0x0000000208057211 */ /* 0x000fe400010f16ff */
[C---:B---3--:R-:W-:Y:S01]  /*40610*/  ISETP.LT.AND P3, PT, R11.reuse, UR4, !P0 ;  /* 0x000000040b007c0c */ /* 0x048fe2000c761270 */
[----:B------:R-:W-:Y:S01]  /*40620*/  IMAD R0, R11, R252, RZ ;  /* 0x000000fc0b007224 */ /* 0x000fe200078e02ff */
[----:B------:R-:W-:Y:S01]  /*40630*/  ULDC UR4, c[0x0][0x22c] ;  /* 0x00008b0000047ab9 */ /* 0x000fe20000000800 */
[----:B------:R-:W3:Y:S01]  /*40640*/  LDL.LU R11, [R1+0xc4c] ;  /* 0x000c4c00010b7983 */ /* 0x000ee20000300800 */
[----:B------:R-:W-:Y:S01]  /*40650*/  ISETP.LT.AND P2, PT, R148, UR4, !P0 ;  /* 0x0000000494007c0c */ /* 0x000fe2000c741270 */
[----:B------:R-:W-:Y:S01]  /*40660*/  ULDC UR4, c[0x0][0x22c] ;  /* 0x00008b0000047ab9 */ /* 0x000fe20000000800 */
[C---:B----4-:R-:W-:Y:S01]  /*40670*/  LEA R6, P5, R0.reuse, R3, 0x2 ;  /* 0x0000000300067211 */ /* 0x050fe200078a10ff */
[----:B------:R-:W4:Y:S03]  /*40680*/  LDL.LU R13, [R1+0xc54] ;  /* 0x000c5400010d7983 */ /* 0x000f260000300800 */
[----:B------:R-:W-:-:S02]  /*40690*/  LEA.HI.X.SX32 R7, R0, R2, 0x2, P5 ;  /* 0x0000000200077211 */ /* 0x000fc400028f16ff */
[----:B------:R-:W-:Y:S01]  /*406a0*/  ISETP.LT.AND P5, PT, R10, UR4, !P0 ;  /* 0x000000040a007c0c */ /* 0x000fe2000c7a1270 */
[----:B------:R-:W-:Y:S01]  /*406b0*/  IMAD R8, R148, R252, RZ ;  /* 0x000000fc94087224 */ /* 0x000fe200078e02ff */
[----:B------:R-:W4:Y:S01]  /*406c0*/  LDL.LU R10, [R1+0xc5c] ;  /* 0x000c5c00010a7983 */ /* 0x000f220000300800 */
[----:B------:R-:W-:-:S03]  /*406d0*/  ULDC UR4, c[0x0][0x22c] ;  /* 0x00008b0000047ab9 */ /* 0x000fc60000000800 */
[----:B------:R1:W-:Y:S01]  /*406e0*/  @P4 STG.E desc[UR46][R4.64], R18 ;  /* 0x0000001204004986 */ /* 0x0003e2000c10192e */
[----:B------:R-:W-:-:S03]  /*406f0*/  IMAD R0, R252, 0x2, R8 ;  /* 0x00000002fc007824 */ /* 0x000fc600078e0208 */
[----:B------:R1:W-:Y:S02]  /*40700*/  @P3 STG.E desc[UR46][R6.64], R19 ;  /* 0x0000001306003986 */ /* 0x0003e4000c10192e */
[----:B-1----:R-:W-:-:S04]  /*40710*/  LEA R4, P4, R8, R3, 0x2 ;  /* 0x0000000308047211 */ /* 0x002fc800078810ff */
[-C--:B------:R-:W-:Y:S01]  /*40720*/  LEA.HI.X.SX32 R5, R8, R2.reuse, 0x2, P4 ;  /* 0x0000000208057211 */ /* 0x080fe200020f16ff */
[----:B------:R-:W-:Y:S01]  /*40730*/  IMAD R8, R252, 0x2, R0 ;  /* 0x00000002fc087824 */ /* 0x000fe200078e0200 */
[----:B------:R-:W-:Y:S02]  /*40740*/  LEA R6, P3, R0, R3, 0x2 ;  /* 0x0000000300067211 */ /* 0x000fe400078610ff */
[----:B------:R-:W-:Y:S01]  /*40750*/  ISETP.LT.AND P4, PT, R12, UR4, !P0 ;  /* 0x000000040c007c0c */ /* 0x000fe2000c781270 */
[----:B------:R-:W-:Y:S01]  /*40760*/  ULDC UR4, c[0x0][0x22c] ;  /* 0x00008b0000047ab9 */ /* 0x000fe20000000800 */
[----:B------:R-:W4:Y:S01]  /*40770*/  LDL.LU R12, [R1+0xc64] ;  /* 0x000c6400010c7983 */ /* 0x000f220000300800 */
[----:B------:R-:W-:-:S03]  /*40780*/  LEA.HI.X.SX32 R7, R0, R2, 0x2, P3 ;  /* 0x0000000200077211 */ /* 0x000fc600018f16ff */
[----:B------:R1:W-:Y:S01]  /*40790*/  @P2 STG.E desc[UR46][R4.64], R20 ;  /* 0x0000001404002986 */ /* 0x0003e2000c10192e */
[----:B------:R-:W-:-:S03]  /*407a0*/  IMAD R0, R252, 0x2, R8 ;  /* 0x00000002fc007824 */ /* 0x000fc600078e0208 */
[----:B------:R1:W-:Y:S02]  /*407b0*/  @P6 STG.E desc[UR46][R6.64], R21 ;  /* 0x0000001506006986 */ /* 0x0003e4000c10192e */
[----:B-1----:R-:W-:-:S04]  /*407c0*/  LEA R4, P2, R8, R3, 0x2 ;  /* 0x0000000308047211 */ /* 0x002fc800078410ff */
[----:B------:R-:W-:Y:S01]  /*407d0*/  LEA.HI.X.SX32 R5, R8, R2, 0x2, P2 ;  /* 0x0000000208057211 */ /* 0x000fe200010f16ff */
[----:B------:R-:W-:Y:S01]  /*407e0*/  IMAD R8, R252, 0x2, R0 ;  /* 0x00000002fc087824 */ /* 0x000fe200078e0200 */
[----:B------:R-:W-:-:S03]  /*407f0*/  LEA R6, P6, R0, R3, 0x2 ;  /* 0x0000000300067211 */ /* 0x000fc600078c10ff */
[----:B------:R1:W-:Y:S01]  /*40800*/  @P1 STG.E desc[UR46][R4.64], R22 ;  /* 0x0000001604001986 */ /* 0x0003e2000c10192e */
[----:B------:R-:W-:Y:S02]  /*40810*/  LEA.HI.X.SX32 R7, R0, R2, 0x2, P6 ;  /* 0x0000000200077211 */ /* 0x000fe400030f16ff */
[----:B-1----:R-:W-:-:S04]  /*40820*/  LEA R4, P1, R8, R3, 0x2 ;  /* 0x0000000308047211 */ /* 0x002fc800078210ff */
[----:B------:R-:W-:Y:S02]  /*40830*/  LEA.HI.X.SX32 R5, R8, R2, 0x2, P1 ;  /* 0x0000000208057211 */ /* 0x000fe400008f16ff */
[----:B--2---:R-:W-:Y:S01]  /*40840*/  ISETP.LT.AND P3, PT, R9, UR4, !P0 ;  /* 0x0000000409007c0c */ /* 0x004fe2000c761270 */
[----:B------:R-:W-:Y:S01]  /*40850*/  ULDC UR4, c[0x0][0x22c] ;  /* 0x00008b0000047ab9 */ /* 0x000fe20000000800 */
[----:B------:R-:W2:Y:S01]  /*40860*/  LDL.LU R9, [R1+0xc6c] ;  /* 0x000c6c0001097983 */ /* 0x000ea20000300800 */
[----:B---3--:R-:W-:Y:S01]  /*40870*/  ISETP.LT.AND P2, PT, R11, UR4, !P0 ;  /* 0x000000040b007c0c */ /* 0x008fe2000c741270 */
[----:B------:R-:W-:Y:S02]  /*40880*/  ULDC UR4, c[0x0][0x22c] ;  /* 0x00008b0000047ab9 */ /* 0x000fe40000000800 */
[----:B------:R-:W3:Y:S01]  /*40890*/  LDL.LU R11, [R1+0xc70] ;  /* 0x000c7000010b7983 */ /* 0x000ee20000300800 */
[----:B----4-:R-:W-:Y:S01]  /*408a0*/  ISETP.LT.AND P6, PT, R13, UR4, !P0 ;  /* 0x000000040d007c0c */ /* 0x010fe2000c7c1270 */
[----:B------:R-:W-:-:S02]  /*408b0*/  ULDC UR4, c[0x0][0x22c] ;  /* 0x00008b0000047ab9 */ /* 0x000fc40000000800 */
[----:B------:R-:W4:Y:S01]  /*408c0*/  LDL.LU R13, [R1+0xc7c] ;  /* 0x000c7c00010d7983 */ /* 0x000f220000300800 */
[----:B------:R-:W-:Y:S01]  /*408d0*/  ISETP.LT.AND P1, PT, R10, UR4, !P0 ;  /* 0x000000040a007c0c */ /* 0x000fe2000c721270 */
[----:B------:R-:W-:Y:S02]  /*408e0*/  IMAD R0, R252, 0x2, R8 ;  /* 0x00000002fc007824 */ /* 0x000fe400078e0208 */
        /* <DEDUP_REMOVED lines=8> */
[-C--:B------:R-:W-:Y:S02]  /*40970*/  LEA R4, P4, R8, R3.reuse, 0x2 ;  /* 0x0000000308047211 */ /* 0x080fe400078810ff */
[----:B------:R-:W-:Y:S01]  /*40980*/  ISETP.LT.AND P5, PT, R12, UR4, !P0 ;  /* 0x000000040c007c0c */ /* 0x000fe2000c7a1270 */
[----:B------:R1:W-:Y:S01]  /*40990*/  @P3 STG.E desc[UR46][R6.64], R153 ;  /* 0x0000009906003986 */ /* 0x0003e2000c10192e */
[----:B------:R-:W-:Y:S01]  /*409a0*/  ULDC UR4, c[0x0][0x22c] ;  /* 0x00008b0000047ab9 */ /* 0x000fe20000000800 */
[----:B------:R-:W-:Y:S02]  /*409b0*/  LEA.HI.X.SX32 R5, R8, R2, 0x2, P4 ;  /* 0x0000000208057211 */ /* 0x000fe400020f16ff */
[----:B------:R-:W4:Y:S01]  /*409c0*/  LDL.LU R12, [R1+0xc84] ;  /* 0x000c8400010c7983 */ /* 0x000f220000300800 */
[----:B------:R-:W-:Y:S01]  /*409d0*/  IMAD R8, R252, 0x2, R0 ;  /* 0x00000002fc087824 */ /* 0x000fe200078e0200 */
[----:B-1----:R-:W-:-:S02]  /*409e0*/  LEA R6, P3, R0, R3, 0x2 ;  /* 0x0000000300067211 */ /* 0x002fc400078610ff */
[----:B------:R1:W-:Y:S02]  /*409f0*/  @P2 STG.E desc[UR46][R4.64], R154 ;  /* 0x0000009a04002986 */ /* 0x0003e4000c10192e */
[----:B------:R-:W-:Y:S01]  /*40a00*/  LEA.HI.X.SX32 R7, R0, R2, 0x2, P3 ;  /* 0x0000000200077211 */ /* 0x000fe200018f16ff */
[----:B------:R-:W-:-:S04]  /*40a10*/  IMAD R0, R252, 0x2, R8 ;  /* 0x00000002fc007824 */ /* 0x000fc800078e0208 */
[----:B------:R1:W-:Y:S02]  /*40a20*/  @P6 STG.E desc[UR46][R6.64], R155 ;  /* 0x0000009b06006986 */ /* 0x0003e4000c10192e */
[----:B-1----:R-:W-:-:S04]  /*40a30*/  LEA R4, P2, R8, R3, 0x2 ;  /* 0x0000000308047211 */ /* 0x002fc800078410ff */
[----:B------:R-:W-:Y:S02]  /*40a40*/  LEA.HI.X.SX32 R5, R8, R2, 0x2, P2 ;  /* 0x0000000208057211 */ /* 0x000fe400010f16ff */
[----:B------:R-:W-:-:S04]  /*40a50*/  LEA R6, P6, R0, R3, 0x2 ;  /* 0x0000000300067211 */ /* 0x000fc800078c10ff */
        /* <DEDUP_REMOVED lines=22> */
[----:B------:R-:W-:Y:S01]  /*40bc0*/  ISETP.LT.AND P1, PT, R12, UR4, !P0 ;  /* 0x000000040c007c0c */ /* 0x000fe2000c721270 */
[----:B------:R-:W-:Y:S02]  /*40bd0*/  ULDC UR4, c[0x0][0x22c] ;  /* 0x00008b0000047ab9 */ /* 0x000fe40000000800 */
[----:B------:R-:W4:Y:S01]  /*40be0*/  LDL.LU R12, [R1+0xca8] ;  /* 0x000ca800010c7983 */ /* 0x000f220000300800 */
[----:B------:R-:W-:Y:S01]  /*40bf0*/  LEA.HI.X.SX32 R7, R0, R2, 0x2, P5 ;  /* 0x0000000200077211 */ /* 0x000fe200028f16ff */
[----:B------:R-:W-:Y:S01]  /*40c00*/  IMAD R0, R252, 0x2, R8 ;  /* 0x00000002fc007824 */ /* 0x000fe200078e0208 */
[----:B-1----:R-:W-:-:S03]  /*40c10*/  LEA R4, P4, R8, R3, 0x2 ;  /* 0x0000000308047211 */ /* 0x002fc600078810ff */
[----:B------:R1:W-:Y:S01]  /*40c20*/  @P3 STG.E desc[UR46][R6.64], R159 ;  /* 0x0000009f06003986 */ /* 0x0003e2000c10192e */
        /* <DEDUP_REMOVED lines=617> */
[----:B------:R1:W-:Y:S04]  /*432c0*/  @P5 STG.E desc[UR46][R6.64], R27 ;  /* 0x0000001b06005986 */ /* 0x0003e8000c10192e */
[----:B------:R-:W4:Y:S01]  /*432d0*/  LDL.LU R15, [R1+0xec0] ;  /* 0x000ec000010f7983 */ /* 0x000f220000300800 */
[----:B-1----:R-:W-:-:S03]  /*432e0*/  LEA R4, P1, R8, R3, 0x2 ;  /* 0x0000000308047211 */ /* 0x002fc600078210ff */
[----:B------:R-:W4:Y:S01]  /*432f0*/  LDL.LU R14, [R1+0xecc] ;  /* 0x000ecc00010e7983 */ /* 0x000f220000300800 */
[----:B------:R-:W-:Y:S01]  /*43300*/  LEA.HI.X.SX32 R5, R8, R2, 0x2, P1 ;  /* 0x0000000208057211 */ /* 0x000fe200008f16ff */
[----:B------:R-:W-:Y:S01]  /*43310*/  IMAD R8, R252, 0x2, R0 ;  /* 0x00000002fc087824 */ /* 0x000fe200078e0200 */
[----:B------:R-:W-:-:S03]  /*43320*/  LEA R6, P5, R0, R3, 0x2 ;  /* 0x0000000300067211 */ /* 0x000fc600078a10ff */
[----:B------:R1:W-:Y:S01]  /*43330*/  @P4 STG.E desc[UR46][R4.64], R28 ;  /* 0x0000001c04004986 */ /* 0x0003e2000c10192e */
[----:B------:R-:W-:Y:S01]  /*43340*/  ISETP.LT.AND P1, PT, R12, UR4, !P0 ;  /* 0x000000040c007c0c */ /* 0x000fe2000c721270 */
[----:B------:R-:W-:Y:S01]  /*43350*/  ULDC UR4, c[0x0][0x22c] ;  /* 0x00008b0000047ab9 */ /* 0x000fe20000000800 */
[----:B------:R-:W-:Y:S01]  /*43360*/  LEA.HI.X.SX32 R7, R0, R2, 0x2, P5 ;  /* 0x0000000200077211 */ /* 0x000fe200028f16ff */
[----:B------:R-:W4:Y:S01]  /*43370*/  LDL.LU R12, [R1+0xec8] ;  /* 0x000ec800010c7983 */ /* 0x000f220000300800 */
[----:B-1----:R-:W-:-:S03]  /*43380*/  LEA R4, P4, R8, R3, 0x2 ;  /* 0x0000000308047211 */ /* 0x002fc600078810ff */
[----:B------:R1:W-:Y:S01]  /*43390*/  @P3 STG.E desc[UR46][R6.64], R29 ;  /* 0x0000001d06003986 */ /* 0x0003e2000c10192e */
[----:B------:R-:W-:-:S05]  /*433a0*/  LEA.HI.X.SX32 R5, R8, R2, 0x2, P4 ;  /* 0x0000000208057211 */ /* 0x000fca00020f16ff */
[----:B------:R4:W-:Y:S01]  /*433b0*/  @P2 STG.E desc[UR46][R4.64], R30 ;  /* 0x0000001e04002986 */ /* 0x0009e2000c10192e */
[----:B--2---:R-:W-:Y:S01]  /*433c0*/  ISETP.LT.AND P5, PT, R9, UR4, !P0 ;  /* 0x0000000409007c0c */ /* 0x004fe2000c7a1270 */
[----:B------:R-:W-:Y:S01]  /*433d0*/  IMAD R9, R252, 0x2, R8 ;  /* 0x00000002fc097824 */ /* 0x000fe200078e0208 */
[----:B------:R-:W-:-:S04]  /*433e0*/  ULDC UR4, c[0x0][0x22c] ;  /* 0x00008b0000047ab9 */ /* 0x000fc80000000800 */
[----:B-1----:R-:W-:-:S04]  /*433f0*/  LEA R6, P3, R9, R3, 0x2 ;  /* 0x0000000309067211 */ /* 0x002fc800078610ff */
[-C--:B------:R-:W-:Y:S02]  /*43400*/  LEA.HI.X.SX32 R7, R9, R2.reuse, 0x2, P3 ;  /* 0x0000000209077211 */ /* 0x080fe400018f16ff */
[----:B---3--:R-:W-:Y:S01]  /*43410*/  ISETP.LT.AND P4, PT, R11, UR4, !P0 ;  /* 0x000000040b007c0c */ /* 0x008fe2000c781270 */
[----:B------:R-:W-:Y:S01]  /*43420*/  IMAD R11, R252, 0x2, R9 ;  /* 0x00000002fc0b7824 */ /* 0x000fe200078e0209 */
[----:B------:R-:W-:Y:S02]  /*43430*/  ULDC UR4, c[0x0][0x22c] ;  /* 0x00008b0000047ab9 */ /* 0x000fe40000000800 */
[----:B----4-:R-:W-:Y:S01]  /*43440*/  ISETP.LT.AND P3, PT, R13, UR4, !P0 ;  /* 0x000000040d007c0c */ /* 0x010fe2000c761270 */
[----:B------:R-:W-:Y:S01]  /*43450*/  ULDC UR4, c[0x0][0x22c] ;  /* 0x00008b0000047ab9 */ /* 0x000fe20000000800 */
[C---:B------:R-:W-:Y:S01]  /*43460*/  LEA R4, P2, R11.reuse, R3, 0x2 ;  /* 0x000000030b047211 */ /* 0x040fe200078410ff */
[----:B------:R-:W2:Y:S03]  /*43470*/  LDL.LU R13, [R1+0xebc] ;  /* 0x000ebc00010d7983 */ /* 0x000ea60000300800 */
[----:B------:R-:W-:-:S02]  /*43480*/  LEA.HI.X.SX32 R5, R11, R2, 0x2, P2 ;  /* 0x000000020b057211 */ /* 0x000fc400010f16ff */
[----:B------:R-:W-:Y:S01]  /*43490*/  ISETP.LT.AND P2, PT, R10, UR4, !P0 ;  /* 0x000000040a007c0c */ /* 0x000fe2000c741270 */
[----:B------:R-:W-:Y:S01]  /*434a0*/  IMAD R9, R252, 0x2, R11 ;  /* 0x00000002fc097824 */ /* 0x000fe200078e020b */
[----:B------:R-:W3:Y:S01]  /*434b0*/  LDL.LU R10, [R1+0xeb4] ;  /* 0x000eb400010a7983 */ /* 0x000ee20000300800 */
[----:B------:R-:W-:-:S03]  /*434c0*/  ULDC UR4, c[0x0][0x22c] ;  /* 0x00008b0000047ab9 */ /* 0x000fc60000000800 */
[----:B------:R-:W4:Y:S01]  /*434d0*/  LDL.LU R0, [R1+0xeb0] ;  /* 0x000eb00001007983 */ /* 0x000f220000300800 */
[----:B------:R-:W-:-:S03]  /*434e0*/  IMAD R11, R252, 0x2, R9 ;  /* 0x00000002fc0b7824 */ /* 0x000fc600078e0209 */
[----:B------:R1:W-:Y:S04]  /*434f0*/  @P6 STG.E desc[UR46][R6.64], R31 ;  /* 0x0000001f06006986 */ /* 0x0003e8000c10192e */
[----:B------:R1:W-:Y:S04]  /*43500*/  @P1 STG.E desc[UR46][R4.64], R32 ;  /* 0x0000002004001986 */ /* 0x0003e8000c10192e */
[----:B------:R-:W4:Y:S01]  /*43510*/  LDL.LU R8, [R1+0xeac] ;  /* 0x000eac0001087983 */ /* 0x000f220000300800 */
[----:B-1----:R-:W-:-:S04]  /*43520*/  LEA R6, P6, R9, R3, 0x2 ;  /* 0x0000000309067211 */ /* 0x002fc800078c10ff */
[----:B------:R-:W-:Y:S01]  /*43530*/  LEA.HI.X.SX32 R7, R9, R2, 0x2, P6 ;  /* 0x0000000209077211 */ /* 0x000fe200030f16ff */
[----:B------:R-:W-:Y:S01]  /*43540*/  IMAD R9, R252, 0x2, R11 ;  /* 0x00000002fc097824 */ /* 0x000fe200078e020b */
[----:B------:R-:W-:-:S03]  /*43550*/  LEA R4, P1, R11, R3, 0x2 ;  /* 0x000000030b047211 */ /* 0x000fc600078210ff */
[----:B------:R1:W-:Y:S01]  /*43560*/  @P5 STG.E desc[UR46][R6.64], R33 ;  /* 0x0000002106005986 */ /* 0x0003e2000c10192e */
[----:B------:R-:W-:Y:S01]  /*43570*/  LEA.HI.X.SX32 R5, R11, R2, 0x2, P1 ;  /* 0x000000020b057211 */ /* 0x000fe200008f16ff */
[----:B------:R-:W-:Y:S01]  /*43580*/  IMAD R11, R252, 0x2, R9 ;  /* 0x00000002fc0b7824 */ /* 0x000fe200078e0209 */
[----:B------:R-:W-:Y:S01]  /*43590*/  ISETP.LT.AND P6, PT, R15, UR4, !P0 ;  /* 0x000000040f007c0c */ /* 0x000fe2000c7c1270 */
[----:B------:R-:W-:Y:S02]  /*435a0*/  ULDC UR4, c[0x0][0x22c] ;  /* 0x00008b0000047ab9 */ /* 0x000fe40000000800 */
[----:B------:R1:W-:Y:S02]  /*435b0*/  @P4 STG.E desc[UR46][R4.64], R34 ;  /* 0x0000002204004986 */ /* 0x0003e4000c10192e */
[----:B-1----:R-:W-:-:S04]  /*435c0*/  LEA R6, P5, R9, R3, 0x2 ;  /* 0x0000000309067211 */ /* 0x002fc800078a10ff */
[-C--:B------:R-:W-:Y:S01]  /*435d0*/  LEA.HI.X.SX32 R7, R9, R2.reuse, 0x2, P5 ;  /* 0x0000000209077211 */ /* 0x080fe200028f16ff */
[----:B------:R-:W-:Y:S01]  /*435e0*/  IMAD R9, R252, 0x2, R11 ;  /* 0x00000002fc097824 */ /* 0x000fe200078e020b */
[C---:B------:R-:W-:Y:S02]  /*435f0*/  LEA R4, P4, R11.reuse, R3, 0x2 ;  /* 0x000000030b047211 */ /* 0x040fe400078810ff */
[----:B------:R-:W-:Y:S01]  /*43600*/  ISETP.LT.AND P1, PT, R14, UR4, !P0 ;  /* 0x000000040e007c0c */ /* 0x000fe2000c721270 */
[----:B------:R-:W-:Y:S01]  /*43610*/  ULDC UR4, c[0x0][0x22c] ;  /* 0x00008b0000047ab9 */ /* 0x000fe20000000800 */
[----:B------:R-:W-:Y:S01]  /*43620*/  LEA.HI.X.SX32 R5, R11, R2, 0x2, P4 ;  /* 0x000000020b057211 */ /* 0x000fe200020f16ff */
[----:B------:R-:W-:Y:S01]  /*43630*/  IMAD R11, R252, 0x2, R9 ;  /* 0x00000002fc0b7824 */ /* 0x000fe200078e0209 */
[----:B------:R-:W-:Y:S01]  /*43640*/  ISETP.LT.AND P5, PT, R12, UR4, !P0 ;  /* 0x000000040c007c0c */ /* 0x000fe2000c7a1270 */
[----:B------:R1:W-:Y:S01]  /*43650*/  @P3 STG.E desc[UR46][R6.64], R35 ;  /* 0x0000002306003986 */ /* 0x0003e2000c10192e */
[----:B------:R-:W-:-:S03]  /*43660*/  ULDC UR4, c[0x0][0x22c] ;  /* 0x00008b0000047ab9 */ /* 0x000fc60000000800 */
[----:B------:R-:W4:Y:S04]  /*43670*/  LDL.LU R12, [R1+0xeb8] ;  /* 0x000eb800010c7983 */ /* 0x000f280000300800 */
        /* <DEDUP_REMOVED lines=12> */
[----:B------:R-:W-:-:S02]  /*43740*/  IMAD R9, R252, 0x2, R11 ;  /* 0x00000002fc097824 */ /* 0x000fc400078e020b */
        /* <DEDUP_REMOVED lines=8> */
[----:B------:R-:W-:Y:S01]  /*437d0*/  ISETP.LT.AND P6, PT, R8, UR4, !P0 ;  /* 0x0000000408007c0c */ /* 0x000fe2000c7c1270 */
[----:B------:R-:W-:Y:S01]  /*437e0*/  ULDC UR4, c[0x0][0x22c] ;  /* 0x00008b0000047ab9 */ /* 0x000fe20000000800 */
[C---:B------:R-:W-:Y:S01]  /*437f0*/  LEA R4, P1, R11.reuse, R3, 0x2 ;  /* 0x000000030b047211 */ /* 0x040fe200078210ff */
[----:B------:R-:W4:Y:S03]  /*43800*/  LDL.LU R8, [R1+0xe94] ;  /* 0x000e940001087983 */ /* 0x000f260000300800 */
[----:B------:R-:W-:Y:S01]  /*43810*/  LEA.HI.X.SX32 R5, R11, R2, 0x2, P1 ;  /* 0x000000020b057211 */ /* 0x000fe200008f16ff */
[----:B------:R1:W-:Y:S01]  /*43820*/  @P5 STG.E desc[UR46][R6.64], R39 ;  /* 0x0000002706005986 */ /* 0x0003e2000c10192e */
[----:B------:R-:W-:-:S03]  /*43830*/  IMAD R11, R252, 0x2, R9 ;  /* 0x00000002fc0b7824 */ /* 0x000fc600078e0209 */
[----:B------:R1:W-:Y:S02]  /*43840*/  @P4 STG.E desc[UR46][R4.64], R40 ;  /* 0x0000002804004986 */ /* 0x0003e4000c10192e */
[----:B-1----:R-:W-:-:S04]  /*43850*/  LEA R6, P5, R9, R3, 0x2 ;  /* 0x0000000309067211 */ /* 0x002fc800078a10ff */
[-C--:B------:R-:W-:Y:S01]  /*43860*/  LEA.HI.X.SX32 R7, R9, R2.reuse, 0x2, P5 ;  /* 0x0000000209077211 */ /* 0x080fe200028f16ff */
[----:B------:R-:W-:Y:S01]  /*43870*/  IMAD R9, R252, 0x2, R11 ;  /* 0x00000002fc097824 */ /* 0x000fe200078e020b */
[C---:B------:R-:W-:Y:S02]  /*43880*/  LEA R4, P4, R11.reuse, R3, 0x2 ;  /* 0x000000030b047211 */ /* 0x040fe400078810ff */
[----:B------:R-:W-:Y:S01]  /*43890*/  ISETP.LT.AND P1, PT, R12, UR4, !P0 ;  /* 0x000000040c007c0c */ /* 0x000fe2000c721270 */
[----:B------:R-:W-:Y:S01]  /*438a0*/  ULDC UR4, c[0x0][0x22c] ;  /* 0x00008b0000047ab9 */ /* 0x000fe20000000800 */
[----:B------:R-:W4:Y:S01]  /*438b0*/  LDL.LU R12, [R1+0xe90] ;  /* 0x000e9000010c7983 */ /* 0x000f220000300800 */
[----:B------:R-:W-:-:S03]  /*438c0*/  LEA.HI.X.SX32 R5, R11, R2, 0x2, P4 ;  /* 0x000000020b057211 */ /* 0x000fc600020f16ff */
[----:B------:R1:W-:Y:S02]  /*438d0*/  @P3 STG.E desc[UR46][R6.64], R41 ;  /* 0x0000002906003986 */ /* 0x0003e4000c10192e */
        /* <DEDUP_REMOVED lines=20> */
[----:B------:R1:W-:Y:S01]  /*43a20*/  @P1 STG.E desc[UR46][R4.64], R44 ;  /* 0x0000002c04001986 */ /* 0x0003e2000c10192e */
[----:B------:R-:W-:-:S03]  /*43a30*/  LEA.HI.X.SX32 R7, R9, R2, 0x2, P6 ;  /* 0x0000000209077211 */ /* 0x000fc600030f16ff */
[----:B------:R-:W4:Y:S01]  /*43a40*/  LDL.LU R8, [R1+0xe70] ;  /* 0x000e700001087983 */ /* 0x000f220000300800 */
[C---:B------:R-:W-:Y:S01]  /*43a50*/  IMAD R9, R252.reuse, 0x2, R11 ;  /* 0x00000002fc097824 */ /* 0x040fe200078e020b */
[----:B------:R-:W-:Y:S01]  /*43a60*/  ULDC UR4, c[0x0][0x22c] ;  /* 0x00008b0000047ab9 */ /* 0x000fe20000000800 */
[C---:B-1----:R-:W-:Y:S01]  /*43a70*/  LEA R4, P1, R11.reuse, R3, 0x2 ;  /* 0x000000030b047211 */ /* 0x042fe200078210ff */
[----:B------:R1:W-:Y:S03]  /*43a80*/  @P5 STG.E desc[UR46][R6.64], R45 ;  /* 0x0000002d06005986 */ /* 0x0003e6000c10192e */
[----:B------:R-:W-:Y:S01]  /*43a90*/  LEA.HI.X.SX32 R5, R11, R2, 0x2, P1 ;  /* 0x000000020b057211 */ /* 0x000fe200008f16ff */
[----:B------:R-:W-:-:S04]  /*43aa0*/  IMAD R11, R252, 0x2, R9 ;  /* 0x00000002fc0b7824 */ /* 0x000fc800078e0209 */
[----:B------:R1:W-:Y:S02]  /*43ab0*/  @P4 STG.E desc[UR46][R4.64], R46 ;  /* 0x0000002e04004986 */ /* 0x0003e4000c10192e */
[CC--:B-1----:R-:W-:Y:S02]  /*43ac0*/  LEA R6, P5, R9.reuse, R3.reuse, 0x2 ;  /* 0x0000000309067211 */ /* 0x0c2fe400078a10ff */
[----:B------:R-:W-:Y:S01]  /*43ad0*/  ISETP.LT.AND P6, PT, R12, UR4, !P0 ;  /* 0x000000040c007c0c */ /* 0x000fe2000c7c1270 */
[----:B------:R-:W-:Y:S01]  /*43ae0*/  ULDC UR4, c[0x0][0x22c] ;  /* 0x00008b0000047ab9 */ /* 0x000fe20000000800 */
[----:B------:R-:W4:Y:S01]  /*43af0*/  LDL.LU R12, [R1+0xe7c] ;  /* 0x000e7c00010c7983 */ /* 0x000f220000300800 */
        /* <DEDUP_REMOVED lines=30> */
[----:B------:R1:W-:Y:S01]  /*43ce0*/  @P5 STG.E desc[UR46][R6.64], R51 ;  /* 0x0000003306005986 */ /* 0x0003e2000c10192e */
[----:B------:R-:W-:Y:S01]  /*43cf0*/  ISETP.LT.AND P2, PT, R12, UR4, !P0 ;  /* 0x000000040c007c0c */ /* 0x000fe2000c741270 */
[----:B------:R-:W-:Y:S02]  /*43d00*/  ULDC UR4, c[0x0][0x22c] ;  /* 0x00008b0000047ab9 */ /* 0x000fe40000000800 */
[----:B------:R-:W4:Y:S01]  /*43d10*/  LDL.LU R12, [R1+0xe54] ;  /* 0x000e5400010c7983 */ /* 0x000f220000300800 */
        /* <DEDUP_REMOVED lines=22> */
[-C--:B------:R-:W-:Y:S02]  /*43e80*/  LEA.HI.X.SX32 R7, R9, R2.reuse, 0x2, P3 ;  /* 0x0000000209077211 */ /* 0x080fe400018f16ff */
[----:B------:R-:W-:Y:S01]  /*43e90*/  ISETP.LT.AND P4, PT, R8, UR4, !P0 ;  /* 0x0000000408007c0c */ /* 0x000fe2000c781270 */
[C---:B------:R-:W-:Y:S01]  /*43ea0*/  IMAD R9, R252.reuse, 0x2, R11 ;  /* 0x00000002fc097824 */ /* 0x040fe200078e020b */
[----:B------:R-:W4:Y:S01]  /*43eb0*/  LDL.LU R8, [R1+0xe34] ;  /* 0x000e340001087983 */ /* 0x000f220000300800 */
[----:B------:R-:W-:Y:S01]  /*43ec0*/  ULDC UR4, c[0x0][0x22c] ;  /* 0x00008b0000047ab9 */ /* 0x000fe20000000800 */
[C---:B-1----:R-:W-:Y:S02]  /*43ed0*/  LEA R4, P2, R11.reuse, R3, 0x2 ;  /* 0x000000030b047211 */ /* 0x042fe400078410ff */
[----:B------:R1:W-:Y:S02]  /*43ee0*/  @P6 STG.E desc[UR46][R6.64], R55 ;  /* 0x0000003706006986 */ /* 0x0003e4000c10192e */
        /* <DEDUP_REMOVED lines=73> */
[C---:B-1----:R-:W-:Y:S02]  /*44380*/  LEA R6, P3, R9.reuse, R3, 0x2 ;  /* 0x0000000309067211 */ /* 0x042fe400078610ff */
[----:B------:R-:W-:Y:S01]  /*44390*/  ISETP.LT.AND P5, PT, R12, UR4, !P0 ;  /* 0x000000040c007c0c */ /* 0x000fe2000c7a1270 */
[----:B------:R-:W-:Y:S01]  /*443a0*/  ULDC UR4, c[0x0][0x22c] ;  /* 0x00008b0000047ab9 */ /* 0x000fe20000000800 */
[----:B------:R-:W4:Y:S01]  /*443b0*/  LDL.LU R12, [R1+0xdf8] ;  /* 0x000df800010c7983 */ /* 0x000f220000300800 */
[----:B------:R-:W-:-:S03]  /*443c0*/  LEA.HI.X.SX32 R7, R9, R2, 0x2, P3 ;  /* 0x0000000209077211 */ /* 0x000fc600018f16ff */
[----:B------:R-:W4:Y:S01]  /*443d0*/  LDL.LU R17, [R1+0xdec] ;  /* 0x000dec0001117983 */ /* 0x000f220000300800 */
[----:B------:R-:W-:-:S03]  /*443e0*/  LEA R4, P2, R11, R3, 0x2 ;  /* 0x000000030b047211 */ /* 0x000fc600078410ff */
[----:B------:R-:W4:Y:S01]  /*443f0*/  LDL.LU R16, [R1+0xddc] ;  /* 0x000ddc0001107983 */ /* 0x000f220000300800 */
[----:B------:R-:W-:Y:S02]  /*44400*/  LEA.HI.X.SX32 R5, R11, R2, 0x2, P2 ;  /* 0x000000020b057211 */ /* 0x000fe400010f16ff */
[----:B--2---:R-:W-:Y:S01]  /*44410*/  ISETP.LT.AND P4, PT, R13, UR4, !P0 ;  /* 0x000000040d007c0c */ /* 0x004fe2000c781270 */
[----:B------:R-:W-:Y:S02]  /*44420*/  ULDC UR4, c[0x0][0x22c] ;  /* 0x00008b0000047ab9 */ /* 0x000fe40000000800 */
[----:B---3--:R-:W-:Y:S01]  /*44430*/  ISETP.LT.AND P3, PT, R10, UR4, !P0 ;  /* 0x000000040a007c0c */ /* 0x008fe2000c761270 */
[----:B------:R-:W-:Y:S02]  /*44440*/  ULDC UR4, c[0x0][0x22c] ;  /* 0x00008b0000047ab9 */ /* 0x000fe40000000800 */
[----:B----4-:R-:W-:Y:S01]  /*44450*/  ISETP.LT.AND P2, PT, R0, UR4, !P0 ;  /* 0x0000000400007c0c */ /* 0x010fe2000c741270 */
[----:B------:R-:W-:Y:S01]  /*44460*/  IMAD R9, R252, 0x2, R11 ;  /* 0x00000002fc097824 */ /* 0x000fe200078e020b */
[----:B------:R-:W2:Y:S01]  /*44470*/  LDL.LU R0, [R1+0xdd8] ;  /* 0x000dd80001007983 */ /* 0x000ea20000300800 */
[----:B------:R-:W-:-:S03]  /*44480*/  ULDC UR4, c[0x0][0x22c] ;  /* 0x00008b0000047ab9 */ /* 0x000fc60000000800 */
[----:B------:R1:W-:Y:S01]  /*44490*/  @P6 STG.E desc[UR46][R6.64], R67 ;  /* 0x0000004306006986 */ /* 0x0003e2000c10192e */
[----:B------:R-:W-:-:S03]  /*444a0*/  IMAD R11, R252, 0x2, R9 ;  /* 0x00000002fc0b7824 */ /* 0x000fc600078e0209 */
[----:B------:R3:W-:Y:S01]  /*444b0*/  @P1 STG.E desc[UR46][R4.64], R68 ;  /* 0x0000004404001986 */ /* 0x0007e2000c10192e */
[----:B------:R-:W-:-:S03]  /*444c0*/  IMAD R13, R252, 0x2, R11 ;  /* 0x00000002fc0d7824 */ /* 0x000fc600078e020b */
[----:B------:R-:W4:Y:S01]  /*444d0*/  LDL.LU R14, [R1+0xdd4] ;  /* 0x000dd400010e7983 */ /* 0x000f220000300800 */
[----:B-1----:R-:W-:-:S04]  /*444e0*/  LEA R6, P6, R9, R3, 0x2 ;  /* 0x0000000309067211 */ /* 0x002fc800078c10ff */
[----:B------:R-:W-:Y:S01]  /*444f0*/  LEA.HI.X.SX32 R7, R9, R2, 0x2, P6 ;  /* 0x0000000209077211 */ /* 0x000fe200030f16ff */
[----:B------:R-:W-:-:S04]  /*44500*/  IMAD R15, R252, 0x2, R13 ;  /* 0x00000002fc0f7824 */ /* 0x000fc800078e020d */
[----:B------:R1:W-:Y:S01]  /*44510*/  @P5 STG.E desc[UR46][R6.64], R69 ;  /* 0x0000004506005986 */ /* 0x0003e2000c10192e */
[-C--:B------:R-:W-:Y:S02]  /*44520*/  LEA R10, P5, R13, R3.reuse, 0x2 ;  /* 0x000000030d0a7211 */ /* 0x080fe400078a10ff */
[----:B------:R-:W-:Y:S01]  /*44530*/  ISETP.LT.AND P6, PT, R8, UR4, !P0 ;  /* 0x0000000408007c0c */ /* 0x000fe2000c7c1270 */
[----:B------:R-:W-:Y:S01]  /*44540*/  ULDC UR4, c[0x0][0x22c] ;  /* 0x00008b0000047ab9 */ /* 0x000fe20000000800 */
[----:B------:R-:W-:-:S04]  /*44550*/  LEA R8, P1, R11, R3, 0x2 ;  /* 0x000000030b087211 */ /* 0x000fc800078210ff */
[-C--:B------:R-:W-:Y:S02]  /*44560*/  LEA.HI.X.SX32 R9, R11, R2.reuse, 0x2, P1 ;  /* 0x000000020b097211 */ /* 0x080fe400008f16ff */
[----:B------:R-:W-:Y:S01]  /*44570*/  LEA.HI.X.SX32 R11, R13, R2, 0x2, P5 ;  /* 0x000000020d0b7211 */ /* 0x000fe200028f16ff */
[----:B------:R-:W-:Y:S02]  /*44580*/  IMAD R13, R252, 0x2, R15 ;  /* 0x00000002fc0d7824 */ /* 0x000fe400078e020f */
[----:B------:R2:W-:Y:S01]  /*44590*/  @P4 STG.E desc[UR46][R8.64], R70 ;  /* 0x0000004608004986 */ /* 0x0005e2000c10192e */
[----:B---3--:R-:W-:-:S03]  /*445a0*/  LEA R4, P4, R15, R3, 0x2 ;  /* 0x000000030f047211 */ /* 0x008fc600078810ff */
[----:B------:R3:W-:Y:S01]  /*445b0*/  @P3 STG.E desc[UR46][R10.64], R71 ;  /* 0x000000470a003986 */ /* 0x0007e2000c10192e */
[----:B-1----:R-:W-:Y:S02]  /*445c0*/  LEA R6, P3, R13, R3, 0x2 ;  /* 0x000000030d067211 */ /* 0x002fe400078610ff */
[----:B------:R-:W-:Y:S01]  /*445d0*/  ISETP.LT.AND P1, PT, R12, UR4, !P0 ;  /* 0x000000040c007c0c */ /* 0x000fe2000c721270 */
[----:B------:R-:W-:Y:S01]  /*445e0*/  ULDC UR4, c[0x0][0x22c] ;  /* 0x00008b0000047ab9 */ /* 0x000fe20000000800 */
[----:B------:R-:W4:Y:S01]  /*445f0*/  LDL.LU R12, [R1+0xdc8] ;  /* 0x000dc800010c7983 */ /* 0x000f220000300800 */
[----:B------:R-:W-:Y:S01]  /*44600*/  ISETP.LT.AND P5, PT, R17, UR4, !P0 ;  /* 0x0000000411007c0c */ /* 0x000fe2000c7a1270 */
[----:B------:R-:W-:Y:S02]  /*44610*/  ULDC UR4, c[0x0][0x22c] ;  /* 0x00008b0000047ab9 */ /* 0x000fe40000000800 */
[----:B------:R-:W4:Y:S01]  /*44620*/  LDL.LU R17, [R1+0xdbc] ;  /* 0x000dbc0001117983 */ /* 0x000f220000300800 */
[----:B------:R-:W-:-:S02]  /*44630*/  LEA.HI.X.SX32 R5, R15, R2, 0x2, P4 ;  /* 0x000000020f057211 */ /* 0x000fc400020f16ff */
[----:B------:R-:W-:Y:S01]  /*44640*/  ISETP.LT.AND P4, PT, R16, UR4, !P0 ;  /* 0x0000000410007c0c */ /* 0x000fe2000c781270 */
[----:B------:R-:W-:Y:S01]  /*44650*/  ULDC UR4, c[0x0][0x22c] ;  /* 0x00008b0000047ab9 */ /* 0x000fe20000000800 */
[----:B------:R-:W4:Y:S01]  /*44660*/  LDL.LU R16, [R1+0xdb4] ;  /* 0x000db40001107983 */ /* 0x000f220000300800 */
[----:B------:R-:W-:Y:S02]  /*44670*/  LEA.HI.X.SX32 R7, R13, R2, 0x2, P3 ;  /* 0x000000020d077211 */ /* 0x000fe400018f16ff */
[----:B--2---:R-:W-:Y:S01]  /*44680*/  ISETP.LT.AND P3, PT, R0, UR4, !P0 ;  /* 0x0000000400007c0c */ /* 0x004fe2000c761270 */
[----:B------:R-:W-:Y:S01]  /*44690*/  IMAD R15, R252, 0x2, R13 ;  /* 0x00000002fc0f7824 */ /* 0x000fe200078e020d */
[----:B------:R-:W2:Y:S01]  /*446a0*/  LDL.LU R0, [R1+0xda8] ;  /* 0x000da80001007983 */ /* 0x000ea20000300800 */
[----:B------:R-:W-:-:S03]  /*446b0*/  ULDC UR4, c[0x0][0x22c] ;  /* 0x00008b0000047ab9 */ /* 0x000fc60000000800 */
[----:B------:R1:W-:Y:S01]  /*446c0*/  @P2 STG.E desc[UR46][R4.64], R72 ;  /* 0x0000004804002986 */ /* 0x0003e2000c10192e */
[CC--:B------:R-:W-:Y:S01]  /*446d0*/  LEA R8, P2, R15.reuse, R3.reuse, 0x2 ;  /* 0x000000030f087211 */ /* 0x0c0fe200078410ff */
[C---:B------:R-:W-:Y:S02]  /*446e0*/  IMAD R13, R252.reuse, 0x2, R15 ;  /* 0x00000002fc0d7824 */ /* 0x040fe400078e020f */
[----:B------:R4:W-:Y:S01]  /*446f0*/  @P6 STG.E desc[UR46][R6.64], R73 ;  /* 0x0000004906006986 */ /* 0x0009e2000c10192e */
[----:B------:R-:W-:Y:S01]  /*44700*/  LEA.HI.X.SX32 R9, R15, R2, 0x2, P2 ;  /* 0x000000020f097211 */ /* 0x000fe200010f16ff */
[----:B------:R-:W-:Y:S01]  /*44710*/  IMAD R15, R252, 0x2, R13 ;  /* 0x00000002fc0f7824 */ /* 0x000fe200078e020d */
[----:B---3--:R-:W-:-:S03]  /*44720*/  LEA R10, P6, R13, R3, 0x2 ;  /* 0x000000030d0a7211 */ /* 0x008fc600078c10ff */
[----:B------:R3:W-:Y:S01]  /*44730*/  @P1 STG.E desc[UR46][R8.64], R74 ;  /* 0x0000004a08001986 */ /* 0x0007e2000c10192e */
[-C--:B------:R-:W-:Y:S01]  /*44740*/  LEA.HI.X.SX32 R11, R13, R2.reuse, 0x2, P6 ;  /* 0x000000020d0b7211 */ /* 0x080fe200030f16ff */
[----:B------:R-:W-:Y:S01]  /*44750*/  IMAD R13, R252, 0x2, R15 ;  /* 0x00000002fc0d7824 */ /* 0x000fe200078e020f */
[CC--:B-1----:R-:W-:Y:S02]  /*44760*/  LEA R4, P1, R15.reuse, R3.reuse, 0x2 ;  /* 0x000000030f047211 */ /* 0x0c2fe400078210ff */
[----:B----4-:R-:W-:Y:S01]  /*44770*/  ISETP.LT.AND P2, PT, R14, UR4, !P0 ;  /* 0x000000040e007c0c */ /* 0x010fe2000c741270 */
[----:B------:R-:W-:Y:S01]  /*44780*/  ULDC UR4, c[0x0][0x22c] ;  /* 0x00008b0000047ab9 */ /* 0x000fe20000000800 */
[----:B------:R-:W4:Y:S01]  /*44790*/  LDL.LU R14, [R1+0xda0] ;  /* 0x000da000010e7983 */ /* 0x000f220000300800 */
[----:B------:R-:W-:Y:S01]  /*447a0*/  LEA.HI.X.SX32 R5, R15, R2, 0x2, P1 ;  /* 0x000000020f057211 */ /* 0x000fe200008f16ff */
[----:B------:R-:W-:Y:S02]  /*447b0*/  IMAD R15, R252, 0x2, R13 ;  /* 0x00000002fc0f7824 */ /* 0x000fe400078e020d */
[----:B------:R1:W-:Y:S01]  /*447c0*/  @P5 STG.E desc[UR46][R10.64], R75 ;  /* 0x0000004b0a005986 */ /* 0x0003e2000c10192e */
[----:B------:R-:W-:-:S03]  /*447d0*/  LEA R6, P5, R13, R3, 0x2 ;  /* 0x000000030d067211 */ /* 0x000fc600078a10ff */
[----:B------:R1:W-:Y:S01]  /*447e0*/  @P4 STG.E desc[UR46][R4.64], R76 ;  /* 0x0000004c04004986 */ /* 0x0003e2000c10192e */
[----:B---3--:R-:W-:Y:S02]  /*447f0*/  LEA R8, P4, R15, R3, 0x2 ;  /* 0x000000030f087211 */ /* 0x008fe400078810ff */
[-C--:B------:R-:W-:Y:S02]  /*44800*/  LEA.HI.X.SX32 R7, R13, R2.reuse, 0x2, P5 ;  /* 0x000000020d077211 */ /* 0x080fe400028f16ff */
[----:B------:R-:W-:Y:S02]  /*44810*/  LEA.HI.X.SX32 R9, R15, R2, 0x2, P4 ;  /* 0x000000020f097211 */ /* 0x000fe400020f16ff */
[----:B------:R-:W-:Y:S01]  /*44820*/  ISETP.LT.AND P6, PT, R12, UR4, !P0 ;  /* 0x000000040c007c0c */ /* 0x000fe2000c7c1270 */
[----:B------:R-:W-:Y:S01]  /*44830*/  ULDC UR4, c[0x0][0x22c] ;  /* 0x00008b0000047ab9 */ /* 0x000fe20000000800 */
[----:B------:R-:W3:Y:S01]  /*44840*/  LDL.LU R12, [R1+0xd9c] ;  /* 0x000d9c00010c7983 */ /* 0x000ee20000300800 */
[----:B------:R-:W-:Y:S01]  /*44850*/  ISETP.LT.AND P1, PT, R17, UR4, !P0 ;  /* 0x0000000411007c0c */ /* 0x000fe2000c721270 */
[----:B------:R-:W-:-:S02]  /*44860*/  ULDC UR4, c[0x0][0x22c] ;  /* 0x00008b0000047ab9 */ /* 0x000fc40000000800 */
[----:B------:R-:W3:Y:S01]  /*44870*/  LDL.LU R17, [R1+0xd90] ;  /* 0x000d900001117983 */ /* 0x000ee20000300800 */
[----:B------:R-:W-:Y:S01]  /*44880*/  ISETP.LT.AND P5, PT, R16, UR4, !P0 ;  /* 0x0000000410007c0c */ /* 0x000fe2000c7a1270 */
[----:B------:R-:W-:Y:S02]  /*44890*/  ULDC UR4, c[0x0][0x22c] ;  /* 0x00008b0000047ab9 */ /* 0x000fe40000000800 */
[----:B------:R-:W3:Y:S01]  /*448a0*/  LDL.LU R16, [R1+0xd84] ;  /* 0x000d840001107983 */ /* 0x000ee20000300800 */
[----:B--2---:R-:W-:Y:S01]  /*448b0*/  ISETP.LT.AND P4, PT, R0, UR4, !P0 ;  /* 0x0000000400007c0c */ /* 0x004fe2000c781270 */
[----:B------:R-:W-:Y:S02]  /*448c0*/  IMAD R13, R252, 0x2, R15 ;  /* 0x00000002fc0d7824 */ /* 0x000fe400078e020f */
[----:B------:R-:W2:Y:S01]  /*448d0*/  LDL.LU R0, [R1+0xd78] ;  /* 0x000d780001007983 */ /* 0x000ea20000300800 */
[----:B------:R-:W-:-:S03]  /*448e0*/  ULDC UR4, c[0x0][0x22c] ;  /* 0x00008b0000047ab9 */ /* 0x000fc60000000800 */
[----:B------:R4:W-:Y:S01]  /*448f0*/  @P3 STG.E desc[UR46][R6.64], R77 ;  /* 0x0000004d06003986 */ /* 0x0009e2000c10192e */
[CC--:B-1----:R-:W-:Y:S01]  /*44900*/  LEA R10, P3, R13.reuse, R3.reuse, 0x2 ;  /* 0x000000030d0a7211 */ /* 0x0c2fe200078610ff */
[C---:B------:R-:W-:Y:S02]  /*44910*/  IMAD R15, R252.reuse, 0x2, R13 ;  /* 0x00000002fc0f7824 */ /* 0x040fe400078e020d */
[----:B------:R1:W-:Y:S01]  /*44920*/  @P2 STG.E desc[UR46][R8.64], R78 ;  /* 0x0000004e08002986 */ /* 0x0003e2000c10192e */
[----:B------:R-:W-:Y:S01]  /*44930*/  LEA.HI.X.SX32 R11, R13, R2, 0x2, P3 ;  /* 0x000000020d0b7211 */ /* 0x000fe200018f16ff */
[----:B------:R-:W-:Y:S01]  /*44940*/  IMAD R13, R252, 0x2, R15 ;  /* 0x00000002fc0d7824 */ /* 0x000fe200078e020f */
[----:B------:R-:W-:-:S03]  /*44950*/  LEA R4, P2, R15, R3, 0x2 ;  /* 0x000000030f047211 */ /* 0x000fc600078410ff */
[----:B------:R1:W-:Y:S01]  /*44960*/  @P6 STG.E desc[UR46][R10.64], R79 ;  /* 0x0000004f0a006986 */ /* 0x0003e2000c10192e */
[-C--:B------:R-:W-:Y:S01]  /*44970*/  LEA.HI.X.SX32 R5, R15, R2.reuse, 0x2, P2 ;  /* 0x000000020f057211 */ /* 0x080fe200010f16ff */
[----:B------:R-:W-:Y:S01]  /*44980*/  IMAD R15, R252, 0x2, R13 ;  /* 0x00000002fc0f7824 */ /* 0x000fe200078e020d */
[CC--:B----4-:R-:W-:Y:S02]  /*44990*/  LEA R6, P6, R13.reuse, R3.reuse, 0x2 ;  /* 0x000000030d067211 */ /* 0x0d0fe400078c10ff */
[----:B------:R-:W-:Y:S01]  /*449a0*/  ISETP.LT.AND P3, PT, R14, UR4, !P0 ;  /* 0x000000040e007c0c */ /* 0x000fe2000c761270 */
[----:B------:R-:W-:Y:S01]  /*449b0*/  ULDC UR4, c[0x0][0x22c] ;  /* 0x00008b0000047ab9 */ /* 0x000fe20000000800 */
[----:B------:R-:W4:Y:S01]  /*449c0*/  LDL.LU R14, [R1+0xd70] ;  /* 0x000d7000010e7983 */ /* 0x000f220000300800 */
[----:B------:R-:W-:Y:S01]  /*449d0*/  LEA.HI.X.SX32 R7, R13, R2, 0x2, P6 ;  /* 0x000000020d077211 */ /* 0x000fe200030f16ff */
[----:B------:R-:W-:Y:S02]  /*449e0*/  IMAD R13, R252, 0x2, R15 ;  /* 0x00000002fc0d7824 */ /* 0x000fe400078e020f */
[----:B------:R2:W-:Y:S01]  /*449f0*/  @P1 STG.E desc[UR46][R4.64], R80 ;  /* 0x0000005004001986 */ /* 0x0005e2000c10192e */
[----:B-1----:R-:W-:-:S03]  /*44a00*/  LEA R8, P1, R15, R3, 0x2 ;  /* 0x000000030f087211 */ /* 0x002fc600078210ff */
[----:B------:R1:W-:Y:S01]  /*44a10*/  @P5 STG.E desc[UR46][R6.64], R81 ;  /* 0x0000005106005986 */ /* 0x0003e2000c10192e */
[----:B------:R-:W-:Y:S02]  /*44a20*/  LEA R10, P5, R13, R3, 0x2 ;  /* 0x000000030d0a7211 */ /* 0x000fe400078a10ff */
[-C--:B------:R-:W-:Y:S02]  /*44a30*/  LEA.HI.X.SX32 R9, R15, R2.reuse, 0x2, P1 ;  /* 0x000000020f097211 */ /* 0x080fe400008f16ff */
[----:B------:R-:W-:Y:S02]  /*44a40*/  LEA.HI.X.SX32 R11, R13, R2, 0x2, P5 ;  /* 0x000000020d0b7211 */ /* 0x000fe400028f16ff */
[----:B---3--:R-:W-:Y:S01]  /*44a50*/  ISETP.LT.AND P2, PT, R12, UR4, !P0 ;  /* 0x000000040c007c0c */ /* 0x008fe2000c741270 */
        /* <DEDUP_REMOVED lines=18> */
[----:B-1----:R-:W-:-:S03]  /*44b80*/  LEA R6, P3, R13, R3, 0x2 ;  /* 0x000000030d067211 */ /* 0x002fc600078610ff */
        /* <DEDUP_REMOVED lines=10> */
[----:B------:R-:W-:-:S03]  /*44c30*/  LEA R10, P6, R13, R3, 0x2 ;  /* 0x000000030d0a7211 */ /* 0x000fc600078c10ff */
[----:B------:R2:W-:Y:S01]  /*44c40*/  @P1 STG.E desc[UR46][R8.64], R86 ;  /* 0x0000005608001986 */ /* 0x0005e2000c10192e */
[----:B-1----:R-:W-:Y:S02]  /*44c50*/  LEA R4, P1, R15, R3, 0x2 ;  /* 0x000000030f047211 */ /* 0x002fe400078210ff */
        /* <DEDUP_REMOVED lines=366> */
[----:B-1----:R-:W-:Y:S01]  /*46340*/  LEA R10, P3, R13, R3, 0x2 ;  /* 0x000000030d0a7211 */ /* 0x002fe200078610ff */
[----:B------:R-:W-:-:S03]  /*46350*/  IMAD R15, R252, 0x2, R13 ;  /* 0x00000002fc0f7824 */ /* 0x000fc600078e020d */
[----:B------:R-:W-:Y:S01]  /*46360*/  LEA.HI.X.SX32 R11, R13, R2, 0x2, P3 ;  /* 0x000000020d0b7211 */ /* 0x000fe200018f16ff */
[----:B------:R-:W-:Y:S01]  /*46370*/  IMAD R13, R252, 0x2, R15 ;  /* 0x00000002fc0d7824 */ /* 0x000fe200078e020f */
[----:B------:R1:W-:Y:S01]  /*46380*/  @P2 STG.E desc[UR46][R8.64], R138 ;  /* 0x0000008a08002986 */ /* 0x0003e2000c10192e */
[----:B------:R-:W-:-:S03]  /*46390*/  LEA R4, P2, R15, R3, 0x2 ;  /* 0x000000030f047211 */ /* 0x000fc600078410ff */
[----:B------:R2:W-:Y:S01]  /*463a0*/  @P6 STG.E desc[UR46][R10.64], R139 ;  /* 0x0000008b0a006986 */ /* 0x0005e2000c10192e */
[----:B----4-:R-:W-:Y:S02]  /*463b0*/  LEA R6, P6, R13, R3, 0x2 ;  /* 0x000000030d067211 */ /* 0x010fe400078c10ff */
[-C--:B------:R-:W-:Y:S01]  /*463c0*/  LEA.HI.X.SX32 R5, R15, R2.reuse, 0x2, P2 ;  /* 0x000000020f057211 */ /* 0x080fe200010f16ff */
[----:B------:R-:W-:Y:S01]  /*463d0*/  IMAD R15, R252, 0x2, R13 ;  /* 0x00000002fc0f7824 */ /* 0x000fe200078e020d */
[----:B------:R-:W-:Y:S02]  /*463e0*/  LEA.HI.X.SX32 R7, R13, R2, 0x2, P6 ;  /* 0x000000020d077211 */ /* 0x000fe400030f16ff */
[----:B------:R-:W-:Y:S01]  /*463f0*/  ISETP.LT.AND P3, PT, R14, UR4, !P0 ;  /* 0x000000040e007c0c */ /* 0x000fe2000c761270 */
[----:B------:R4:W-:Y:S01]  /*46400*/  @P1 STG.E desc[UR46][R4.64], R140 ;  /* 0x0000008c04001986 */ /* 0x0009e2000c10192e */
[----:B------:R-:W-:-:S03]  /*46410*/  ULDC UR4, c[0x0][0x22c] ;  /* 0x00008b0000047ab9 */ /* 0x000fc60000000800 */
[----:B------:R4:W-:Y:S01]  /*46420*/  @P5 STG.E desc[UR46][R6.64], R141 ;  /* 0x0000008d06005986 */ /* 0x0009e2000c10192e */
[----:B-1----:R-:W-:-:S03]  /*46430*/  LEA R8, P5, R15, R3, 0x2 ;  /* 0x000000030f087211 */ /* 0x002fc600078a10ff */
[----:B------:R-:W4:Y:S01]  /*46440*/  LDL.LU R14, [R1+0xbd0] ;  /* 0x000bd000010e7983 */ /* 0x000f220000300800 */
[----:B------:R-:W-:-:S05]  /*46450*/  LEA.HI.X.SX32 R9, R15, R2, 0x2, P5 ;  /* 0x000000020f097211 */ /* 0x000fca00028f16ff */
[----:B------:R1:W-:Y:S01]  /*46460*/  @P4 STG.E desc[UR46][R8.64], R142 ;  /* 0x0000008e08004986 */ /* 0x0003e2000c10192e */
[----:B---3--:R-:W-:Y:S01]  /*46470*/  ISETP.LT.AND P2, PT, R12, UR4, !P0 ;  /* 0x000000040c007c0c */ /* 0x008fe2000c741270 */
[----:B------:R-:W-:Y:S02]  /*46480*/  ULDC UR4, c[0x0][0x22c] ;  /* 0x00008b0000047ab9 */ /* 0x000fe40000000800 */
[----:B------:R-:W3:Y:S01]  /*46490*/  LDL.LU R12, [R1+0xbcc] ;  /* 0x000bcc00010c7983 */ /* 0x000ee20000300800 */
[----:B------:R-:W-:Y:S01]  /*464a0*/  ISETP.LT.AND P1, PT, R17, UR4, !P0 ;  /* 0x0000000411007c0c */ /* 0x000fe2000c721270 */
[----:B------:R-:W-:Y:S02]  /*464b0*/  ULDC UR4, c[0x0][0x22c] ;  /* 0x00008b0000047ab9 */ /* 0x000fe40000000800 */
[----:B------:R-:W-:Y:S01]  /*464c0*/  ISETP.LT.AND P5, PT, R16, UR4, !P0 ;  /* 0x0000000410007c0c */ /* 0x000fe2000c7a1270 */
[----:B------:R-:W-:Y:S01]  /*464d0*/  ULDC UR4, c[0x0][0x22c] ;  /* 0x00008b0000047ab9 */ /* 0x000fe20000000800 */
[----:B------:R-:W3:Y:S01]  /*464e0*/  LDL.LU R16, [R1+0xbc8] ;  /* 0x000bc80001107983 */ /* 0x000ee20000300800 */
[----:B------:R-:W1:Y:S01]  /*464f0*/  S2R R249, SR_TID.X ;  /* 0x0000000000f97919 */ /* 0x000e620000002100 */
[----:B--2---:R-:W-:Y:S01]  /*46500*/  ISETP.LT.AND P4, PT, R0, UR4, !P0 ;  /* 0x0000000400007c0c */ /* 0x004fe2000c781270 */
[----:B-1----:R-:W-:Y:S01]  /*46510*/  IMAD.SHL.U32 R249, R249, 0x10, RZ ;  /* 0x00000010f9f97824 */ /* 0x002fe200078e00ff */
[----:B------:R-:W2:Y:S01]  /*46520*/  LDL.LU R0, [R1+0xf38] ;  /* 0x000f380001007983 */ /* 0x000ea20000300800 */
[----:B------:R-:W-:Y:S01]  /*46530*/  IMAD R13, R252, 0x2, R15 ;  /* 0x00000002fc0d7824 */ /* 0x000fe200078e020f */
[----:B------:R-:W-:-:S02]  /*46540*/  ULDC UR4, c[0x0][0x22c] ;  /* 0x00008b0000047ab9 */ /* 0x000fc40000000800 */
[----:B------:R-:W-:Y:S01]  /*46550*/  LOP3.LUT R249, R249, 0x7f0, RZ, 0xc0, !PT ;  /* 0x000007f0f9f97812 */ /* 0x000fe200078ec0ff */
[----:B------:R-:W-:Y:S01]  /*46560*/  IMAD R17, R252, 0x2, R13 ;  /* 0x00000002fc117824 */ /* 0x000fe200078e020d */
[----:B------:R-:W-:-:S03]  /*46570*/  LEA R10, P6, R13, R3, 0x2 ;  /* 0x000000030d0a7211 */ /* 0x000fc600078c10ff */
[C---:B------:R-:W-:Y:S01]  /*46580*/  IMAD R15, R252.reuse, 0x2, R17 ;  /* 0x00000002fc0f7824 */ /* 0x040fe200078e0211 */
[----:B------:R-:W-:Y:S01]  /*46590*/  LEA.HI.X.SX32 R11, R13, R2, 0x2, P6 ;  /* 0x000000020d0b7211 */ /* 0x000fe200030f16ff */
[----:B------:R-:W1:Y:S02]  /*465a0*/  LDS.128 R24, [R249+UR45] ;  /* 0x0000002df9187984 */ /* 0x000e640008000c00 */
[C---:B------:R-:W-:Y:S02]  /*465b0*/  IMAD R13, R252.reuse, 0x2, R15 ;  /* 0x00000002fc0d7824 */ /* 0x040fe400078e020f */
[----:B------:R4:W-:Y:S02]  /*465c0*/  @P3 STG.E desc[UR46][R10.64], R143 ;  /* 0x0000008f0a003986 */ /* 0x0009e4000c10192e */
[-C--:B----4-:R-:W-:Y:S01]  /*465d0*/  LEA R4, P3, R17, R3.reuse, 0x2 ;  /* 0x0000000311047211 */ /* 0x090fe200078610ff */
[----:B------:R-:W-:Y:S01]  /*465e0*/  IMAD R19, R252, 0x2, R13 ;  /* 0x00000002fc137824 */ /* 0x000fe200078e020d */
[----:B------:R-:W-:-:S02]  /*465f0*/  LEA R6, P6, R15, R3, 0x2 ;  /* 0x000000030f067211 */ /* 0x000fc400078c10ff */
[-C--:B------:R-:W-:Y:S01]  /*46600*/  LEA.HI.X.SX32 R5, R17, R2.reuse, 0x2, P3 ;  /* 0x0000000211057211 */ /* 0x080fe200018f16ff */
[----:B------:R-:W-:Y:S01]  /*46610*/  IMAD R17, R252, 0x2, R19 ;  /* 0x00000002fc117824 */ /* 0x000fe200078e0213 */
[----:B------:R-:W-:-:S03]  /*46620*/  LEA.HI.X.SX32 R7, R15, R2, 0x2, P6 ;  /* 0x000000020f077211 */ /* 0x000fc600030f16ff */
[----:B------:R4:W-:Y:S01]  /*46630*/  @P2 STG.E desc[UR46][R4.64], R144 ;  /* 0x0000009004002986 */ /* 0x0009e2000c10192e */
[C---:B------:R-:W-:Y:S01]  /*46640*/  IMAD R15, R252.reuse, 0x2, R17 ;  /* 0x00000002fc0f7824 */ /* 0x040fe200078e0211 */
[-C--:B------:R-:W-:Y:S02]  /*46650*/  LEA R8, P6, R13, R3.reuse, 0x2 ;  /* 0x000000030d087211 */ /* 0x080fe400078c10ff */
[----:B------:R1:W-:Y:S01]  /*46660*/  @P1 STG.E desc[UR46][R6.64], R145 ;  /* 0x0000009106001986 */ /* 0x0003e2000c10192e */
[C---:B------:R-:W-:Y:S01]  /*46670*/  LEA R10, P1, R19.reuse, R3, 0x2 ;  /* 0x00000003130a7211 */ /* 0x040fe200078210ff */
[----:B------:R-:W-:Y:S01]  /*46680*/  IMAD R21, R252, 0x2, R15 ;  /* 0x00000002fc157824 */ /* 0x000fe200078e020f */
[----:B------:R-:W-:Y:S01]  /*46690*/  ISETP.LT.AND P3, PT, R14, UR4, !P0 ;  /* 0x000000040e007c0c */ /* 0x000fe2000c761270 */
[----:B------:R-:W-:Y:S01]  /*466a0*/  ULDC UR4, c[0x0][0x22c] ;  /* 0x00008b0000047ab9 */ /* 0x000fe20000000800 */
[-C--:B------:R-:W-:Y:S01]  /*466b0*/  LEA.HI.X.SX32 R11, R19, R2.reuse, 0x2, P1 ;  /* 0x00000002130b7211 */ /* 0x080fe200008f16ff */
[----:B------:R-:W-:Y:S01]  /*466c0*/  IMAD R252, R252, 0x2, R21 ;  /* 0x00000002fcfc7824 */ /* 0x000fe200078e0215 */
[----:B------:R-:W-:-:S02]  /*466d0*/  LEA.HI.X.SX32 R9, R13, R2, 0x2, P6 ;  /* 0x000000020d097211 */ /* 0x000fc400030f16ff */
[----:B----4-:R-:W-:-:S04]  /*466e0*/  LEA R4, P1, R15, R3, 0x2 ;  /* 0x000000030f047211 */ /* 0x010fc800078210ff */
[----:B------:R-:W-:Y:S02]  /*466f0*/  LEA.HI.X.SX32 R5, R15, R2, 0x2, P1 ;  /* 0x000000020f057211 */ /* 0x000fe400008f16ff */
[----:B---3--:R-:W-:Y:S01]  /*46700*/  ISETP.LT.AND P2, PT, R12, UR4, !P0 ;  /* 0x000000040c007c0c */ /* 0x008fe2000c741270 */
[----:B------:R-:W-:Y:S01]  /*46710*/  ULDC UR4, c[0x0][0x22c] ;  /* 0x00008b0000047ab9 */ /* 0x000fe20000000800 */
[----:B------:R-:W-:-:S04]  /*46720*/  LEA R12, P6, R17, R3, 0x2 ;  /* 0x00000003110c7211 */ /* 0x000fc800078c10ff */
[-C--:B------:R-:W-:Y:S02]  /*46730*/  LEA.HI.X.SX32 R13, R17, R2.reuse, 0x2, P6 ;  /* 0x00000002110d7211 */ /* 0x080fe400030f16ff */
[-C--:B------:R-:W-:Y:S02]  /*46740*/  LEA R14, P6, R252, R3.reuse, 0x2 ;  /* 0x00000003fc0e7211 */ /* 0x080fe400078c10ff */
[----:B------:R-:W-:Y:S01]  /*46750*/  ISETP.LT.AND P1, PT, R16, UR4, !P0 ;  /* 0x0000000410007c0c */ /* 0x000fe2000c721270 */
[----:B------:R-:W-:Y:S01]  /*46760*/  ULDC UR4, c[0x0][0x22c] ;  /* 0x00008b0000047ab9 */ /* 0x000fe20000000800 */
[-C--:B------:R-:W-:Y:S02]  /*46770*/  LEA.HI.X.SX32 R15, R252, R2.reuse, 0x2, P6 ;  /* 0x00000002fc0f7211 */ /* 0x080fe400030f16ff */
[C---:B-1----:R-:W-:Y:S01]  /*46780*/  LEA R6, P6, R21.reuse, R3, 0x2 ;  /* 0x0000000315067211 */ /* 0x042fe200078c10ff */
[----:B------:R1:W-:Y:S03]  /*46790*/  @P5 STG.E desc[UR46][R8.64], R146 ;  /* 0x0000009208005986 */ /* 0x0003e6000c10192e */
[----:B------:R-:W-:Y:S01]  /*467a0*/  LEA.HI.X.SX32 R7, R21, R2, 0x2, P6 ;  /* 0x0000000215077211 */ /* 0x000fe200030f16ff */
[----:B------:R1:W-:Y:S04]  /*467b0*/  @P4 STG.E desc[UR46][R10.64], R147 ;  /* 0x000000930a004986 */ /* 0x0003e8000c10192e */
[----:B------:R1:W-:Y:S04]  /*467c0*/  @P3 STG.E desc[UR46][R12.64], R24 ;  /* 0x000000180c003986 */ /* 0x0003e8000c10192e */
[----:B------:R1:W-:Y:S04]  /*467d0*/  @P2 STG.E desc[UR46][R4.64], R25 ;  /* 0x0000001904002986 */ /* 0x0003e8000c10192e */
[----:B------:R1:W-:Y:S01]  /*467e0*/  @P1 STG.E desc[UR46][R6.64], R26 ;  /* 0x0000001a06001986 */ /* 0x0003e2000c10192e */
[----:B--2---:R-:W-:-:S13]  /*467f0*/  ISETP.LT.AND P0, PT, R0, UR4, !P0 ;  /* 0x0000000400007c0c */ /* 0x004fda000c701270 */
[----:B-1----:R-:W-:Y:S05]  /*46800*/  @!P0 EXIT ;  /* 0x000000000000894d */ /* 0x002fea0003800000 */
[----:B------:R-:W-:Y:S01]  /*46810*/  STG.E desc[UR46][R14.64], R27 ;  /* 0x0000001b0e007986 */ /* 0x000fe2000c10192e */
[----:B------:R-:W-:Y:S05]  /*46820*/  EXIT ;  /* 0x000000000000794d */ /* 0x000fea0003800000 */
.L_x_2:
[----:B------:R-:W-:-:S00]  /*46830*/  BRA `(.L_x_2) ;  /* 0xfffffffc00fc7947 */ /* 0x000fc0000383ffff */
[----:B------:R-:W-:-:S00]  /*46840*/  NOP ;  /* 0x0000000000007918 */ /* 0x000fc00000000000 */
        /* <DEDUP_REMOVED lines=11> */
.L_x_3:


//--------------------- .nv.shared.matmul_kernel  --------------------------
	.section	.nv.shared.matmul_kernel,"aw",@nobits
	.sectionflags	@""
	.align	16
	.zero		1024


//--------------------- .nv.shared.reserved.0     --------------------------
	.section	.nv.shared.reserved.0,"aw",@nobits
	.weak		__nv_reservedSMEM_offset_0_alias
	.size		__nv_reservedSMEM_offset_0_alias, 0, 0
	.other		__nv_reservedSMEM_offset_0_alias,@"STO_CUDA_RESERVED_SHARED STV_DEFAULT"
__nv_reservedSMEM_offset_0_alias:
	.zero		0


//--------------------- .nv.constant0.matmul_kernel --------------------------
	.section	.nv.constant0.matmul_kernel,"a",@progbits
	.sectionflags	@""
	.align	4
.nv.constant0.matmul_kernel:
	.zero		608


//--------------------- SYMBOLS --------------------------

	.type		.nv.reservedSmem.offset0,@object
	.size		.nv.reservedSmem.offset0,0x4
